//
// Generated by NVIDIA NVVM Compiler
//
// Compiler Build ID: CL-36424714
// Cuda compilation tools, release 13.0, V13.0.88
// Based on NVVM 20.0.0
//

.version 9.0
.target sm_100
.address_size 64

	// .globl	_Z16histogram_kernelPKjPjii
// _ZZ16histogram_kernelPKjPjiiE10local_hist has been demoted
// _ZZ19histogram_kernel_64PKyPjiiE10local_hist has been demoted
// _ZZ14scatter_kernelPKjPjS0_iiiE11temp_values has been demoted
// _ZZ14scatter_kernelPKjPjS0_iiiE11temp_digits has been demoted
// _ZZ14scatter_kernelPKjPjS0_iiiE17warp_digit_counts has been demoted
// _ZZ17scatter_kernel_64PKyPyPKjiiiE11temp_values has been demoted
// _ZZ17scatter_kernel_64PKyPyPKjiiiE11temp_digits has been demoted
// _ZZ17scatter_kernel_64PKyPyPKjiiiE17warp_digit_counts has been demoted
// _ZZN3cub18CUB_300001_SM_10006detail10radix_sort31DeviceRadixSortSingleTileKernelINS1_5radix10policy_hubIiNS0_8NullTypeEyE10Policy1000ELNS0_9SortOrderE0EiS6_yNS1_21identity_decomposer_tEEEvPKT1_PSB_PKT2_PSF_T3_iiT4_E12temp_storage has been demoted
// _ZZN3cub18CUB_300001_SM_10006detail10radix_sort30DeviceRadixSortHistogramKernelINS1_5radix10policy_hubIiNS0_8NullTypeEyE10Policy1000ELNS0_9SortOrderE0EiyNS1_21identity_decomposer_tEEEvPT2_PKT1_SB_iiT3_E12temp_storage has been demoted
// _ZZN3cub18CUB_300001_SM_10006detail10radix_sort33DeviceRadixSortExclusiveSumKernelINS1_5radix10policy_hubIiNS0_8NullTypeEyE10Policy1000EyEEvPT0_E12temp_storage has been demoted
// _ZZN3cub18CUB_300001_SM_10006detail10radix_sort29DeviceRadixSortOnesweepKernelINS1_5radix10policy_hubIiNS0_8NullTypeEyE10Policy1000ELNS0_9SortOrderE0EiS6_yiiNS1_21identity_decomposer_tEEEvPT5_SC_PT3_PKSD_PT1_PKSH_PT2_PKSL_T4_iiT6_E1s has been demoted
// _ZZN3cub18CUB_300001_SM_10006detail10radix_sort31DeviceRadixSortSingleTileKernelINS1_5radix10policy_hubIxNS0_8NullTypeEyE10Policy1000ELNS0_9SortOrderE0ExS6_yNS1_21identity_decomposer_tEEEvPKT1_PSB_PKT2_PSF_T3_iiT4_E12temp_storage has been demoted
// _ZZN3cub18CUB_300001_SM_10006detail10radix_sort30DeviceRadixSortHistogramKernelINS1_5radix10policy_hubIxNS0_8NullTypeEyE10Policy1000ELNS0_9SortOrderE0ExyNS1_21identity_decomposer_tEEEvPT2_PKT1_SB_iiT3_E12temp_storage has been demoted
// _ZZN3cub18CUB_300001_SM_10006detail10radix_sort33DeviceRadixSortExclusiveSumKernelINS1_5radix10policy_hubIxNS0_8NullTypeEyE10Policy1000EyEEvPT0_E12temp_storage has been demoted
// _ZZN3cub18CUB_300001_SM_10006detail10radix_sort29DeviceRadixSortOnesweepKernelINS1_5radix10policy_hubIxNS0_8NullTypeEyE10Policy1000ELNS0_9SortOrderE0ExS6_yiiNS1_21identity_decomposer_tEEEvPT5_SC_PT3_PKSD_PT1_PKSH_PT2_PKSL_T4_iiT6_E1s has been demoted
.global .align 1 .b8 _ZN34_INTERNAL_4147554d_4_k_cu_b0a3dbbf4cuda3std3__45__cpo5beginE[1];
.global .align 1 .b8 _ZN34_INTERNAL_4147554d_4_k_cu_b0a3dbbf4cuda3std3__45__cpo3endE[1];
.global .align 1 .b8 _ZN34_INTERNAL_4147554d_4_k_cu_b0a3dbbf4cuda3std3__45__cpo6cbeginE[1];
.global .align 1 .b8 _ZN34_INTERNAL_4147554d_4_k_cu_b0a3dbbf4cuda3std3__45__cpo4cendE[1];
.global .align 1 .b8 _ZN34_INTERNAL_4147554d_4_k_cu_b0a3dbbf4cuda3std3__45__cpo6rbeginE[1];
.global .align 1 .b8 _ZN34_INTERNAL_4147554d_4_k_cu_b0a3dbbf4cuda3std3__45__cpo4rendE[1];
.global .align 1 .b8 _ZN34_INTERNAL_4147554d_4_k_cu_b0a3dbbf4cuda3std3__45__cpo7crbeginE[1];
.global .align 1 .b8 _ZN34_INTERNAL_4147554d_4_k_cu_b0a3dbbf4cuda3std3__45__cpo5crendE[1];
.global .align 1 .b8 _ZN34_INTERNAL_4147554d_4_k_cu_b0a3dbbf4cuda3std3__436_GLOBAL__N__4147554d_4_k_cu_b0a3dbbf6ignoreE[1];
.global .align 1 .b8 _ZN34_INTERNAL_4147554d_4_k_cu_b0a3dbbf4cuda3std3__419piecewise_constructE[1];
.global .align 1 .b8 _ZN34_INTERNAL_4147554d_4_k_cu_b0a3dbbf4cuda3std3__48in_placeE[1];
.global .align 1 .b8 _ZN34_INTERNAL_4147554d_4_k_cu_b0a3dbbf4cuda3std3__420unreachable_sentinelE[1];
.global .align 1 .b8 _ZN34_INTERNAL_4147554d_4_k_cu_b0a3dbbf4cuda3std3__47nulloptE[1];
.global .align 1 .b8 _ZN34_INTERNAL_4147554d_4_k_cu_b0a3dbbf4cuda3std3__48unexpectE[1];
.global .align 1 .b8 _ZN34_INTERNAL_4147554d_4_k_cu_b0a3dbbf4cuda3std6ranges3__45__cpo4swapE[1];
.global .align 1 .b8 _ZN34_INTERNAL_4147554d_4_k_cu_b0a3dbbf4cuda3std6ranges3__45__cpo9iter_moveE[1];
.global .align 1 .b8 _ZN34_INTERNAL_4147554d_4_k_cu_b0a3dbbf4cuda3std6ranges3__45__cpo5beginE[1];
.global .align 1 .b8 _ZN34_INTERNAL_4147554d_4_k_cu_b0a3dbbf4cuda3std6ranges3__45__cpo3endE[1];
.global .align 1 .b8 _ZN34_INTERNAL_4147554d_4_k_cu_b0a3dbbf4cuda3std6ranges3__45__cpo6cbeginE[1];
.global .align 1 .b8 _ZN34_INTERNAL_4147554d_4_k_cu_b0a3dbbf4cuda3std6ranges3__45__cpo4cendE[1];
.global .align 1 .b8 _ZN34_INTERNAL_4147554d_4_k_cu_b0a3dbbf4cuda3std6ranges3__45__cpo7advanceE[1];
.global .align 1 .b8 _ZN34_INTERNAL_4147554d_4_k_cu_b0a3dbbf4cuda3std6ranges3__45__cpo9iter_swapE[1];
.global .align 1 .b8 _ZN34_INTERNAL_4147554d_4_k_cu_b0a3dbbf4cuda3std6ranges3__45__cpo4nextE[1];
.global .align 1 .b8 _ZN34_INTERNAL_4147554d_4_k_cu_b0a3dbbf4cuda3std6ranges3__45__cpo4prevE[1];
.global .align 1 .b8 _ZN34_INTERNAL_4147554d_4_k_cu_b0a3dbbf4cuda3std6ranges3__45__cpo4dataE[1];
.global .align 1 .b8 _ZN34_INTERNAL_4147554d_4_k_cu_b0a3dbbf4cuda3std6ranges3__45__cpo5cdataE[1];
.global .align 1 .b8 _ZN34_INTERNAL_4147554d_4_k_cu_b0a3dbbf4cuda3std6ranges3__45__cpo4sizeE[1];
.global .align 1 .b8 _ZN34_INTERNAL_4147554d_4_k_cu_b0a3dbbf4cuda3std6ranges3__45__cpo5ssizeE[1];
.global .align 1 .b8 _ZN34_INTERNAL_4147554d_4_k_cu_b0a3dbbf4cuda3std6ranges3__45__cpo8distanceE[1];
.global .align 1 .b8 _ZN34_INTERNAL_4147554d_4_k_cu_b0a3dbbf6thrust24THRUST_300001_SM_1000_NS8cuda_cub3parE[1];
.global .align 1 .b8 _ZN34_INTERNAL_4147554d_4_k_cu_b0a3dbbf6thrust24THRUST_300001_SM_1000_NS8cuda_cub10par_nosyncE[1];
.global .align 1 .b8 _ZN34_INTERNAL_4147554d_4_k_cu_b0a3dbbf6thrust24THRUST_300001_SM_1000_NS6system6detail10sequential3seqE[1];
.global .align 1 .b8 _ZN34_INTERNAL_4147554d_4_k_cu_b0a3dbbf6thrust24THRUST_300001_SM_1000_NS6system3cpp3parE[1];
.global .align 1 .b8 _ZN34_INTERNAL_4147554d_4_k_cu_b0a3dbbf6thrust24THRUST_300001_SM_1000_NS12placeholders2_1E[1];
.global .align 1 .b8 _ZN34_INTERNAL_4147554d_4_k_cu_b0a3dbbf6thrust24THRUST_300001_SM_1000_NS12placeholders2_2E[1];
.global .align 1 .b8 _ZN34_INTERNAL_4147554d_4_k_cu_b0a3dbbf6thrust24THRUST_300001_SM_1000_NS12placeholders2_3E[1];
.global .align 1 .b8 _ZN34_INTERNAL_4147554d_4_k_cu_b0a3dbbf6thrust24THRUST_300001_SM_1000_NS12placeholders2_4E[1];
.global .align 1 .b8 _ZN34_INTERNAL_4147554d_4_k_cu_b0a3dbbf6thrust24THRUST_300001_SM_1000_NS12placeholders2_5E[1];
.global .align 1 .b8 _ZN34_INTERNAL_4147554d_4_k_cu_b0a3dbbf6thrust24THRUST_300001_SM_1000_NS12placeholders2_6E[1];
.global .align 1 .b8 _ZN34_INTERNAL_4147554d_4_k_cu_b0a3dbbf6thrust24THRUST_300001_SM_1000_NS12placeholders2_7E[1];
.global .align 1 .b8 _ZN34_INTERNAL_4147554d_4_k_cu_b0a3dbbf6thrust24THRUST_300001_SM_1000_NS12placeholders2_8E[1];
.global .align 1 .b8 _ZN34_INTERNAL_4147554d_4_k_cu_b0a3dbbf6thrust24THRUST_300001_SM_1000_NS12placeholders2_9E[1];
.global .align 1 .b8 _ZN34_INTERNAL_4147554d_4_k_cu_b0a3dbbf6thrust24THRUST_300001_SM_1000_NS12placeholders3_10E[1];
.global .align 1 .b8 _ZN34_INTERNAL_4147554d_4_k_cu_b0a3dbbf6thrust24THRUST_300001_SM_1000_NS3seqE[1];
.global .align 1 .b8 _ZN34_INTERNAL_4147554d_4_k_cu_b0a3dbbf6thrust24THRUST_300001_SM_1000_NS6deviceE[1];

.visible .entry _Z16histogram_kernelPKjPjii(
	.param .u64 .ptr .align 1 _Z16histogram_kernelPKjPjii_param_0,
	.param .u64 .ptr .align 1 _Z16histogram_kernelPKjPjii_param_1,
	.param .u32 _Z16histogram_kernelPKjPjii_param_2,
	.param .u32 _Z16histogram_kernelPKjPjii_param_3
)
{
	.reg .pred 	%p<4>;
	.reg .b32 	%r<21>;
	.reg .b64 	%rd<9>;
	// demoted variable
	.shared .align 4 .b8 _ZZ16histogram_kernelPKjPjiiE10local_hist[64];
	ld.param.u64 	%rd1, [_Z16histogram_kernelPKjPjii_param_0];
	ld.param.u64 	%rd2, [_Z16histogram_kernelPKjPjii_param_1];
	ld.param.u32 	%r5, [_Z16histogram_kernelPKjPjii_param_2];
	ld.param.u32 	%r6, [_Z16histogram_kernelPKjPjii_param_3];
	mov.u32 	%r1, %tid.x;
	mov.u32 	%r2, %ctaid.x;
	mov.u32 	%r7, %ntid.x;
	mad.lo.s32 	%r3, %r2, %r7, %r1;
	setp.gt.u32 	%p1, %r1, 15;
	shl.b32 	%r8, %r1, 2;
	mov.u32 	%r9, _ZZ16histogram_kernelPKjPjiiE10local_hist;
	add.s32 	%r4, %r9, %r8;
	@%p1 bra 	$L__BB0_2;
	mov.b32 	%r10, 0;
	st.shared.u32 	[%r4], %r10;
$L__BB0_2:
	bar.sync 	0;
	setp.ge.s32 	%p2, %r3, %r5;
	@%p2 bra 	$L__BB0_4;
	cvta.to.global.u64 	%rd3, %rd1;
	mul.wide.s32 	%rd4, %r3, 4;
	add.s64 	%rd5, %rd3, %rd4;
	ld.global.u32 	%r11, [%rd5];
	shr.u32 	%r12, %r11, %r6;
	shl.b32 	%r13, %r12, 2;
	and.b32  	%r14, %r13, 60;
	add.s32 	%r16, %r9, %r14;
	atom.shared.add.u32 	%r17, [%r16], 1;
$L__BB0_4:
	setp.gt.u32 	%p3, %r1, 15;
	bar.sync 	0;
	@%p3 bra 	$L__BB0_6;
	ld.shared.u32 	%r18, [%r4];
	shl.b32 	%r19, %r2, 4;
	add.s32 	%r20, %r19, %r1;
	cvta.to.global.u64 	%rd6, %rd2;
	mul.wide.u32 	%rd7, %r20, 4;
	add.s64 	%rd8, %rd6, %rd7;
	st.global.u32 	[%rd8], %r18;
$L__BB0_6:
	ret;

}
	// .globl	_Z19histogram_kernel_64PKyPjii
.visible .entry _Z19histogram_kernel_64PKyPjii(
	.param .u64 .ptr .align 1 _Z19histogram_kernel_64PKyPjii_param_0,
	.param .u64 .ptr .align 1 _Z19histogram_kernel_64PKyPjii_param_1,
	.param .u32 _Z19histogram_kernel_64PKyPjii_param_2,
	.param .u32 _Z19histogram_kernel_64PKyPjii_param_3
)
{
	.reg .pred 	%p<4>;
	.reg .b32 	%r<20>;
	.reg .b64 	%rd<11>;
	// demoted variable
	.shared .align 4 .b8 _ZZ19histogram_kernel_64PKyPjiiE10local_hist[64];
	ld.param.u64 	%rd1, [_Z19histogram_kernel_64PKyPjii_param_0];
	ld.param.u64 	%rd2, [_Z19histogram_kernel_64PKyPjii_param_1];
	ld.param.u32 	%r5, [_Z19histogram_kernel_64PKyPjii_param_2];
	ld.param.u32 	%r6, [_Z19histogram_kernel_64PKyPjii_param_3];
	mov.u32 	%r1, %tid.x;
	mov.u32 	%r2, %ctaid.x;
	mov.u32 	%r7, %ntid.x;
	mad.lo.s32 	%r3, %r2, %r7, %r1;
	setp.gt.u32 	%p1, %r1, 15;
	shl.b32 	%r8, %r1, 2;
	mov.u32 	%r9, _ZZ19histogram_kernel_64PKyPjiiE10local_hist;
	add.s32 	%r4, %r9, %r8;
	@%p1 bra 	$L__BB1_2;
	mov.b32 	%r10, 0;
	st.shared.u32 	[%r4], %r10;
$L__BB1_2:
	bar.sync 	0;
	setp.ge.s32 	%p2, %r3, %r5;
	@%p2 bra 	$L__BB1_4;
	cvta.to.global.u64 	%rd3, %rd1;
	mul.wide.s32 	%rd4, %r3, 8;
	add.s64 	%rd5, %rd3, %rd4;
	ld.global.u64 	%rd6, [%rd5];
	shr.u64 	%rd7, %rd6, %r6;
	cvt.u32.u64 	%r11, %rd7;
	shl.b32 	%r12, %r11, 2;
	and.b32  	%r13, %r12, 60;
	add.s32 	%r15, %r9, %r13;
	atom.shared.add.u32 	%r16, [%r15], 1;
$L__BB1_4:
	setp.gt.u32 	%p3, %r1, 15;
	bar.sync 	0;
	@%p3 bra 	$L__BB1_6;
	ld.shared.u32 	%r17, [%r4];
	shl.b32 	%r18, %r2, 4;
	add.s32 	%r19, %r18, %r1;
	cvta.to.global.u64 	%rd8, %rd2;
	mul.wide.u32 	%rd9, %r19, 4;
	add.s64 	%rd10, %rd8, %rd9;
	st.global.u32 	[%rd10], %r17;
$L__BB1_6:
	ret;

}
	// .globl	_Z17prefix_sum_kernelPjS_i
.visible .entry _Z17prefix_sum_kernelPjS_i(
	.param .u64 .ptr .align 1 _Z17prefix_sum_kernelPjS_i_param_0,
	.param .u64 .ptr .align 1 _Z17prefix_sum_kernelPjS_i_param_1,
	.param .u32 _Z17prefix_sum_kernelPjS_i_param_2
)
{
	.reg .pred 	%p<14>;
	.reg .b32 	%r<113>;
	.reg .b64 	%rd<60>;

	ld.param.u64 	%rd11, [_Z17prefix_sum_kernelPjS_i_param_0];
	ld.param.u64 	%rd12, [_Z17prefix_sum_kernelPjS_i_param_1];
	ld.param.u32 	%r27, [_Z17prefix_sum_kernelPjS_i_param_2];
	cvta.to.global.u64 	%rd1, %rd12;
	cvta.to.global.u64 	%rd2, %rd11;
	mov.u32 	%r28, %tid.x;
	setp.ne.s32 	%p1, %r28, 0;
	setp.lt.s32 	%p2, %r27, 1;
	or.pred  	%p3, %p1, %p2;
	@%p3 bra 	$L__BB2_16;
	and.b32  	%r1, %r27, 15;
	add.s32 	%r2, %r1, -1;
	and.b32  	%r3, %r27, 7;
	add.s32 	%r4, %r3, -1;
	and.b32  	%r5, %r27, 2147483632;
	and.b32  	%r6, %r27, 3;
	neg.s32 	%r7, %r5;
	add.s64 	%rd3, %rd2, 512;
	add.s64 	%rd4, %rd1, 512;
	mov.b32 	%r104, 0;
$L__BB2_2:
	setp.lt.u32 	%p4, %r27, 16;
	mov.b32 	%r109, 0;
	mov.u32 	%r108, %r109;
	@%p4 bra 	$L__BB2_5;
	mul.wide.u32 	%rd13, %r104, 4;
	add.s64 	%rd59, %rd3, %rd13;
	add.s64 	%rd58, %rd4, %rd13;
	mov.b32 	%r108, 0;
	mov.u32 	%r105, %r7;
$L__BB2_4:
	.pragma "nounroll";
	ld.global.u32 	%r32, [%rd59+-512];
	st.global.u32 	[%rd58+-512], %r108;
	add.s32 	%r33, %r32, %r108;
	ld.global.u32 	%r34, [%rd59+-448];
	st.global.u32 	[%rd58+-448], %r33;
	add.s32 	%r35, %r34, %r33;
	ld.global.u32 	%r36, [%rd59+-384];
	st.global.u32 	[%rd58+-384], %r35;
	add.s32 	%r37, %r36, %r35;
	ld.global.u32 	%r38, [%rd59+-320];
	st.global.u32 	[%rd58+-320], %r37;
	add.s32 	%r39, %r38, %r37;
	ld.global.u32 	%r40, [%rd59+-256];
	st.global.u32 	[%rd58+-256], %r39;
	add.s32 	%r41, %r40, %r39;
	ld.global.u32 	%r42, [%rd59+-192];
	st.global.u32 	[%rd58+-192], %r41;
	add.s32 	%r43, %r42, %r41;
	ld.global.u32 	%r44, [%rd59+-128];
	st.global.u32 	[%rd58+-128], %r43;
	add.s32 	%r45, %r44, %r43;
	ld.global.u32 	%r46, [%rd59+-64];
	st.global.u32 	[%rd58+-64], %r45;
	add.s32 	%r47, %r46, %r45;
	ld.global.u32 	%r48, [%rd59];
	st.global.u32 	[%rd58], %r47;
	add.s32 	%r49, %r48, %r47;
	ld.global.u32 	%r50, [%rd59+64];
	st.global.u32 	[%rd58+64], %r49;
	add.s32 	%r51, %r50, %r49;
	ld.global.u32 	%r52, [%rd59+128];
	st.global.u32 	[%rd58+128], %r51;
	add.s32 	%r53, %r52, %r51;
	ld.global.u32 	%r54, [%rd59+192];
	st.global.u32 	[%rd58+192], %r53;
	add.s32 	%r55, %r54, %r53;
	ld.global.u32 	%r56, [%rd59+256];
	st.global.u32 	[%rd58+256], %r55;
	add.s32 	%r57, %r56, %r55;
	ld.global.u32 	%r58, [%rd59+320];
	st.global.u32 	[%rd58+320], %r57;
	add.s32 	%r59, %r58, %r57;
	ld.global.u32 	%r60, [%rd59+384];
	st.global.u32 	[%rd58+384], %r59;
	add.s32 	%r61, %r60, %r59;
	ld.global.u32 	%r62, [%rd59+448];
	st.global.u32 	[%rd58+448], %r61;
	add.s32 	%r108, %r62, %r61;
	add.s32 	%r105, %r105, 16;
	add.s64 	%rd59, %rd59, 1024;
	add.s64 	%rd58, %rd58, 1024;
	setp.ne.s32 	%p5, %r105, 0;
	mov.u32 	%r109, %r5;
	@%p5 bra 	$L__BB2_4;
$L__BB2_5:
	setp.eq.s32 	%p6, %r1, 0;
	@%p6 bra 	$L__BB2_15;
	setp.lt.u32 	%p7, %r2, 7;
	@%p7 bra 	$L__BB2_8;
	shl.b32 	%r63, %r109, 4;
	add.s32 	%r64, %r63, %r104;
	mul.wide.u32 	%rd14, %r64, 4;
	add.s64 	%rd15, %rd2, %rd14;
	ld.global.u32 	%r65, [%rd15];
	add.s64 	%rd16, %rd1, %rd14;
	st.global.u32 	[%rd16], %r108;
	add.s32 	%r66, %r65, %r108;
	add.s32 	%r67, %r64, 16;
	mul.wide.u32 	%rd17, %r67, 4;
	add.s64 	%rd18, %rd2, %rd17;
	ld.global.u32 	%r68, [%rd18];
	add.s64 	%rd19, %rd1, %rd17;
	st.global.u32 	[%rd19], %r66;
	add.s32 	%r69, %r68, %r66;
	add.s32 	%r70, %r64, 32;
	mul.wide.u32 	%rd20, %r70, 4;
	add.s64 	%rd21, %rd2, %rd20;
	ld.global.u32 	%r71, [%rd21];
	add.s64 	%rd22, %rd1, %rd20;
	st.global.u32 	[%rd22], %r69;
	add.s32 	%r72, %r71, %r69;
	add.s32 	%r73, %r64, 48;
	mul.wide.u32 	%rd23, %r73, 4;
	add.s64 	%rd24, %rd2, %rd23;
	ld.global.u32 	%r74, [%rd24];
	add.s64 	%rd25, %rd1, %rd23;
	st.global.u32 	[%rd25], %r72;
	add.s32 	%r75, %r74, %r72;
	add.s32 	%r76, %r64, 64;
	mul.wide.u32 	%rd26, %r76, 4;
	add.s64 	%rd27, %rd2, %rd26;
	ld.global.u32 	%r77, [%rd27];
	add.s64 	%rd28, %rd1, %rd26;
	st.global.u32 	[%rd28], %r75;
	add.s32 	%r78, %r77, %r75;
	add.s32 	%r79, %r64, 80;
	mul.wide.u32 	%rd29, %r79, 4;
	add.s64 	%rd30, %rd2, %rd29;
	ld.global.u32 	%r80, [%rd30];
	add.s64 	%rd31, %rd1, %rd29;
	st.global.u32 	[%rd31], %r78;
	add.s32 	%r81, %r80, %r78;
	add.s32 	%r82, %r64, 96;
	mul.wide.u32 	%rd32, %r82, 4;
	add.s64 	%rd33, %rd2, %rd32;
	ld.global.u32 	%r83, [%rd33];
	add.s64 	%rd34, %rd1, %rd32;
	st.global.u32 	[%rd34], %r81;
	add.s32 	%r84, %r83, %r81;
	add.s32 	%r85, %r64, 112;
	mul.wide.u32 	%rd35, %r85, 4;
	add.s64 	%rd36, %rd2, %rd35;
	ld.global.u32 	%r86, [%rd36];
	add.s64 	%rd37, %rd1, %rd35;
	st.global.u32 	[%rd37], %r84;
	add.s32 	%r108, %r86, %r84;
	add.s32 	%r109, %r109, 8;
$L__BB2_8:
	setp.eq.s32 	%p8, %r3, 0;
	@%p8 bra 	$L__BB2_15;
	setp.lt.u32 	%p9, %r4, 3;
	@%p9 bra 	$L__BB2_11;
	shl.b32 	%r87, %r109, 4;
	add.s32 	%r88, %r87, %r104;
	mul.wide.u32 	%rd38, %r88, 4;
	add.s64 	%rd39, %rd2, %rd38;
	ld.global.u32 	%r89, [%rd39];
	add.s64 	%rd40, %rd1, %rd38;
	st.global.u32 	[%rd40], %r108;
	add.s32 	%r90, %r89, %r108;
	add.s32 	%r91, %r88, 16;
	mul.wide.u32 	%rd41, %r91, 4;
	add.s64 	%rd42, %rd2, %rd41;
	ld.global.u32 	%r92, [%rd42];
	add.s64 	%rd43, %rd1, %rd41;
	st.global.u32 	[%rd43], %r90;
	add.s32 	%r93, %r92, %r90;
	add.s32 	%r94, %r88, 32;
	mul.wide.u32 	%rd44, %r94, 4;
	add.s64 	%rd45, %rd2, %rd44;
	ld.global.u32 	%r95, [%rd45];
	add.s64 	%rd46, %rd1, %rd44;
	st.global.u32 	[%rd46], %r93;
	add.s32 	%r96, %r95, %r93;
	add.s32 	%r97, %r88, 48;
	mul.wide.u32 	%rd47, %r97, 4;
	add.s64 	%rd48, %rd2, %rd47;
	ld.global.u32 	%r98, [%rd48];
	add.s64 	%rd49, %rd1, %rd47;
	st.global.u32 	[%rd49], %r96;
	add.s32 	%r108, %r98, %r96;
	add.s32 	%r109, %r109, 4;
$L__BB2_11:
	setp.eq.s32 	%p10, %r6, 0;
	@%p10 bra 	$L__BB2_15;
	setp.eq.s32 	%p11, %r6, 1;
	shl.b32 	%r99, %r109, 4;
	add.s32 	%r23, %r99, %r104;
	mul.wide.u32 	%rd50, %r23, 4;
	add.s64 	%rd51, %rd2, %rd50;
	ld.global.u32 	%r100, [%rd51];
	add.s64 	%rd52, %rd1, %rd50;
	st.global.u32 	[%rd52], %r108;
	add.s32 	%r24, %r100, %r108;
	@%p11 bra 	$L__BB2_15;
	setp.eq.s32 	%p12, %r6, 2;
	add.s32 	%r101, %r23, 16;
	mul.wide.u32 	%rd53, %r101, 4;
	add.s64 	%rd54, %rd2, %rd53;
	ld.global.u32 	%r102, [%rd54];
	add.s64 	%rd55, %rd1, %rd53;
	st.global.u32 	[%rd55], %r24;
	add.s32 	%r25, %r102, %r24;
	@%p12 bra 	$L__BB2_15;
	add.s32 	%r103, %r23, 32;
	mul.wide.u32 	%rd56, %r103, 4;
	add.s64 	%rd57, %rd1, %rd56;
	st.global.u32 	[%rd57], %r25;
$L__BB2_15:
	add.s32 	%r104, %r104, 1;
	setp.ne.s32 	%p13, %r104, 16;
	@%p13 bra 	$L__BB2_2;
$L__BB2_16:
	ret;

}
	// .globl	_Z27prefix_sum_kernel_optimizedPjS_i
.visible .entry _Z27prefix_sum_kernel_optimizedPjS_i(
	.param .u64 .ptr .align 1 _Z27prefix_sum_kernel_optimizedPjS_i_param_0,
	.param .u64 .ptr .align 1 _Z27prefix_sum_kernel_optimizedPjS_i_param_1,
	.param .u32 _Z27prefix_sum_kernel_optimizedPjS_i_param_2
)
{
	.reg .pred 	%p<12>;
	.reg .b32 	%r<109>;
	.reg .b64 	%rd<60>;

	ld.param.u64 	%rd15, [_Z27prefix_sum_kernel_optimizedPjS_i_param_0];
	ld.param.u64 	%rd16, [_Z27prefix_sum_kernel_optimizedPjS_i_param_1];
	ld.param.u32 	%r26, [_Z27prefix_sum_kernel_optimizedPjS_i_param_2];
	cvta.to.global.u64 	%rd1, %rd16;
	cvta.to.global.u64 	%rd2, %rd15;
	mov.u32 	%r1, %tid.x;
	setp.gt.u32 	%p1, %r1, 15;
	setp.lt.s32 	%p2, %r26, 1;
	or.pred  	%p3, %p1, %p2;
	@%p3 bra 	$L__BB3_13;
	and.b32  	%r2, %r26, 15;
	setp.lt.u32 	%p4, %r26, 16;
	mov.b32 	%r103, 0;
	mov.u32 	%r102, %r103;
	@%p4 bra 	$L__BB3_4;
	and.b32  	%r103, %r26, 2147483632;
	neg.s32 	%r99, %r103;
	mul.wide.u32 	%rd17, %r1, 4;
	add.s64 	%rd18, %rd17, 512;
	add.s64 	%rd57, %rd2, %rd18;
	add.s64 	%rd56, %rd1, %rd18;
	mov.b32 	%r102, 0;
$L__BB3_3:
	.pragma "nounroll";
	ld.global.u32 	%r29, [%rd57+-512];
	st.global.u32 	[%rd56+-512], %r102;
	add.s32 	%r30, %r29, %r102;
	ld.global.u32 	%r31, [%rd57+-448];
	st.global.u32 	[%rd56+-448], %r30;
	add.s32 	%r32, %r31, %r30;
	ld.global.u32 	%r33, [%rd57+-384];
	st.global.u32 	[%rd56+-384], %r32;
	add.s32 	%r34, %r33, %r32;
	ld.global.u32 	%r35, [%rd57+-320];
	st.global.u32 	[%rd56+-320], %r34;
	add.s32 	%r36, %r35, %r34;
	ld.global.u32 	%r37, [%rd57+-256];
	st.global.u32 	[%rd56+-256], %r36;
	add.s32 	%r38, %r37, %r36;
	ld.global.u32 	%r39, [%rd57+-192];
	st.global.u32 	[%rd56+-192], %r38;
	add.s32 	%r40, %r39, %r38;
	ld.global.u32 	%r41, [%rd57+-128];
	st.global.u32 	[%rd56+-128], %r40;
	add.s32 	%r42, %r41, %r40;
	ld.global.u32 	%r43, [%rd57+-64];
	st.global.u32 	[%rd56+-64], %r42;
	add.s32 	%r44, %r43, %r42;
	ld.global.u32 	%r45, [%rd57];
	st.global.u32 	[%rd56], %r44;
	add.s32 	%r46, %r45, %r44;
	ld.global.u32 	%r47, [%rd57+64];
	st.global.u32 	[%rd56+64], %r46;
	add.s32 	%r48, %r47, %r46;
	ld.global.u32 	%r49, [%rd57+128];
	st.global.u32 	[%rd56+128], %r48;
	add.s32 	%r50, %r49, %r48;
	ld.global.u32 	%r51, [%rd57+192];
	st.global.u32 	[%rd56+192], %r50;
	add.s32 	%r52, %r51, %r50;
	ld.global.u32 	%r53, [%rd57+256];
	st.global.u32 	[%rd56+256], %r52;
	add.s32 	%r54, %r53, %r52;
	ld.global.u32 	%r55, [%rd57+320];
	st.global.u32 	[%rd56+320], %r54;
	add.s32 	%r56, %r55, %r54;
	ld.global.u32 	%r57, [%rd57+384];
	st.global.u32 	[%rd56+384], %r56;
	add.s32 	%r58, %r57, %r56;
	ld.global.u32 	%r59, [%rd57+448];
	st.global.u32 	[%rd56+448], %r58;
	add.s32 	%r102, %r59, %r58;
	add.s32 	%r99, %r99, 16;
	add.s64 	%rd57, %rd57, 1024;
	add.s64 	%rd56, %rd56, 1024;
	setp.ne.s32 	%p5, %r99, 0;
	@%p5 bra 	$L__BB3_3;
$L__BB3_4:
	setp.eq.s32 	%p6, %r2, 0;
	@%p6 bra 	$L__BB3_13;
	and.b32  	%r11, %r26, 7;
	setp.lt.u32 	%p7, %r2, 8;
	@%p7 bra 	$L__BB3_7;
	shl.b32 	%r60, %r103, 4;
	add.s32 	%r61, %r60, %r1;
	mul.wide.u32 	%rd19, %r61, 4;
	add.s64 	%rd20, %rd2, %rd19;
	ld.global.u32 	%r62, [%rd20];
	add.s64 	%rd21, %rd1, %rd19;
	st.global.u32 	[%rd21], %r102;
	add.s32 	%r63, %r62, %r102;
	add.s32 	%r64, %r61, 16;
	mul.wide.u32 	%rd22, %r64, 4;
	add.s64 	%rd23, %rd2, %rd22;
	ld.global.u32 	%r65, [%rd23];
	add.s64 	%rd24, %rd1, %rd22;
	st.global.u32 	[%rd24], %r63;
	add.s32 	%r66, %r65, %r63;
	add.s32 	%r67, %r61, 32;
	mul.wide.u32 	%rd25, %r67, 4;
	add.s64 	%rd26, %rd2, %rd25;
	ld.global.u32 	%r68, [%rd26];
	add.s64 	%rd27, %rd1, %rd25;
	st.global.u32 	[%rd27], %r66;
	add.s32 	%r69, %r68, %r66;
	add.s32 	%r70, %r61, 48;
	mul.wide.u32 	%rd28, %r70, 4;
	add.s64 	%rd29, %rd2, %rd28;
	ld.global.u32 	%r71, [%rd29];
	add.s64 	%rd30, %rd1, %rd28;
	st.global.u32 	[%rd30], %r69;
	add.s32 	%r72, %r71, %r69;
	add.s32 	%r73, %r61, 64;
	mul.wide.u32 	%rd31, %r73, 4;
	add.s64 	%rd32, %rd2, %rd31;
	ld.global.u32 	%r74, [%rd32];
	add.s64 	%rd33, %rd1, %rd31;
	st.global.u32 	[%rd33], %r72;
	add.s32 	%r75, %r74, %r72;
	add.s32 	%r76, %r61, 80;
	mul.wide.u32 	%rd34, %r76, 4;
	add.s64 	%rd35, %rd2, %rd34;
	ld.global.u32 	%r77, [%rd35];
	add.s64 	%rd36, %rd1, %rd34;
	st.global.u32 	[%rd36], %r75;
	add.s32 	%r78, %r77, %r75;
	add.s32 	%r79, %r61, 96;
	mul.wide.u32 	%rd37, %r79, 4;
	add.s64 	%rd38, %rd2, %rd37;
	ld.global.u32 	%r80, [%rd38];
	add.s64 	%rd39, %rd1, %rd37;
	st.global.u32 	[%rd39], %r78;
	add.s32 	%r81, %r80, %r78;
	add.s32 	%r82, %r61, 112;
	mul.wide.u32 	%rd40, %r82, 4;
	add.s64 	%rd41, %rd2, %rd40;
	ld.global.u32 	%r83, [%rd41];
	add.s64 	%rd42, %rd1, %rd40;
	st.global.u32 	[%rd42], %r81;
	add.s32 	%r102, %r83, %r81;
	add.s32 	%r103, %r103, 8;
$L__BB3_7:
	setp.eq.s32 	%p8, %r11, 0;
	@%p8 bra 	$L__BB3_13;
	and.b32  	%r16, %r26, 3;
	setp.lt.u32 	%p9, %r11, 4;
	@%p9 bra 	$L__BB3_10;
	shl.b32 	%r84, %r103, 4;
	add.s32 	%r85, %r84, %r1;
	mul.wide.u32 	%rd43, %r85, 4;
	add.s64 	%rd44, %rd2, %rd43;
	ld.global.u32 	%r86, [%rd44];
	add.s64 	%rd45, %rd1, %rd43;
	st.global.u32 	[%rd45], %r102;
	add.s32 	%r87, %r86, %r102;
	add.s32 	%r88, %r85, 16;
	mul.wide.u32 	%rd46, %r88, 4;
	add.s64 	%rd47, %rd2, %rd46;
	ld.global.u32 	%r89, [%rd47];
	add.s64 	%rd48, %rd1, %rd46;
	st.global.u32 	[%rd48], %r87;
	add.s32 	%r90, %r89, %r87;
	add.s32 	%r91, %r85, 32;
	mul.wide.u32 	%rd49, %r91, 4;
	add.s64 	%rd50, %rd2, %rd49;
	ld.global.u32 	%r92, [%rd50];
	add.s64 	%rd51, %rd1, %rd49;
	st.global.u32 	[%rd51], %r90;
	add.s32 	%r93, %r92, %r90;
	add.s32 	%r94, %r85, 48;
	mul.wide.u32 	%rd52, %r94, 4;
	add.s64 	%rd53, %rd2, %rd52;
	ld.global.u32 	%r95, [%rd53];
	add.s64 	%rd54, %rd1, %rd52;
	st.global.u32 	[%rd54], %r93;
	add.s32 	%r102, %r95, %r93;
	add.s32 	%r103, %r103, 4;
$L__BB3_10:
	setp.eq.s32 	%p10, %r16, 0;
	@%p10 bra 	$L__BB3_13;
	shl.b32 	%r96, %r103, 4;
	add.s32 	%r97, %r1, %r96;
	mul.wide.u32 	%rd55, %r97, 4;
	add.s64 	%rd59, %rd1, %rd55;
	add.s64 	%rd58, %rd2, %rd55;
	neg.s32 	%r107, %r16;
$L__BB3_12:
	.pragma "nounroll";
	ld.global.u32 	%r98, [%rd58];
	st.global.u32 	[%rd59], %r102;
	add.s32 	%r102, %r98, %r102;
	add.s64 	%rd59, %rd59, 64;
	add.s64 	%rd58, %rd58, 64;
	add.s32 	%r107, %r107, 1;
	setp.ne.s32 	%p11, %r107, 0;
	@%p11 bra 	$L__BB3_12;
$L__BB3_13:
	ret;

}
	// .globl	_Z14scatter_kernelPKjPjS0_iii
.visible .entry _Z14scatter_kernelPKjPjS0_iii(
	.param .u64 .ptr .align 1 _Z14scatter_kernelPKjPjS0_iii_param_0,
	.param .u64 .ptr .align 1 _Z14scatter_kernelPKjPjS0_iii_param_1,
	.param .u64 .ptr .align 1 _Z14scatter_kernelPKjPjS0_iii_param_2,
	.param .u32 _Z14scatter_kernelPKjPjS0_iii_param_3,
	.param .u32 _Z14scatter_kernelPKjPjS0_iii_param_4,
	.param .u32 _Z14scatter_kernelPKjPjS0_iii_param_5
)
{
	.reg .pred 	%p<38>;
	.reg .b16 	%rs<4>;
	.reg .b32 	%r<261>;
	.reg .b64 	%rd<13>;
	// demoted variable
	.shared .align 4 .b8 _ZZ14scatter_kernelPKjPjS0_iiiE11temp_values[1024];
	// demoted variable
	.shared .align 4 .b8 _ZZ14scatter_kernelPKjPjS0_iiiE11temp_digits[1024];
	// demoted variable
	.shared .align 4 .b8 _ZZ14scatter_kernelPKjPjS0_iiiE17warp_digit_counts[512];
	ld.param.u64 	%rd1, [_Z14scatter_kernelPKjPjS0_iii_param_0];
	ld.param.u64 	%rd2, [_Z14scatter_kernelPKjPjS0_iii_param_1];
	ld.param.u64 	%rd3, [_Z14scatter_kernelPKjPjS0_iii_param_2];
	ld.param.u32 	%r74, [_Z14scatter_kernelPKjPjS0_iii_param_3];
	ld.param.u32 	%r75, [_Z14scatter_kernelPKjPjS0_iii_param_4];
	mov.u32 	%r1, %tid.x;
	mov.u32 	%r2, %ctaid.x;
	mov.u32 	%r76, %ntid.x;
	mad.lo.s32 	%r3, %r2, %r76, %r1;
	setp.ge.s32 	%p1, %r3, %r74;
	shl.b32 	%r77, %r1, 2;
	mov.u32 	%r78, _ZZ14scatter_kernelPKjPjS0_iiiE11temp_values;
	add.s32 	%r4, %r78, %r77;
	mov.u32 	%r79, _ZZ14scatter_kernelPKjPjS0_iiiE11temp_digits;
	add.s32 	%r5, %r79, %r77;
	@%p1 bra 	$L__BB4_2;
	cvta.to.global.u64 	%rd4, %rd1;
	mul.wide.s32 	%rd5, %r3, 4;
	add.s64 	%rd6, %rd4, %rd5;
	ld.global.u32 	%r81, [%rd6];
	st.shared.u32 	[%r4], %r81;
	shr.u32 	%r82, %r81, %r75;
	and.b32  	%r83, %r82, 15;
	st.shared.u32 	[%r5], %r83;
	bra.uni 	$L__BB4_3;
$L__BB4_2:
	mov.b32 	%r80, 0;
	st.shared.u32 	[%r4], %r80;
	st.shared.u32 	[%r5], %r80;
$L__BB4_3:
	bar.sync 	0;
	shr.u32 	%r6, %r1, 5;
	and.b32  	%r7, %r1, 31;
	setp.ne.s32 	%p2, %r7, 0;
	shl.b32 	%r84, %r6, 6;
	mov.u32 	%r85, _ZZ14scatter_kernelPKjPjS0_iiiE17warp_digit_counts;
	add.s32 	%r8, %r85, %r84;
	@%p2 bra 	$L__BB4_5;
	mov.b32 	%r86, 0;
	st.shared.u32 	[%r8], %r86;
	st.shared.u32 	[%r8+4], %r86;
	st.shared.u32 	[%r8+8], %r86;
	st.shared.u32 	[%r8+12], %r86;
	st.shared.u32 	[%r8+16], %r86;
	st.shared.u32 	[%r8+20], %r86;
	st.shared.u32 	[%r8+24], %r86;
	st.shared.u32 	[%r8+28], %r86;
	st.shared.u32 	[%r8+32], %r86;
	st.shared.u32 	[%r8+36], %r86;
	st.shared.u32 	[%r8+40], %r86;
	st.shared.u32 	[%r8+44], %r86;
	st.shared.u32 	[%r8+48], %r86;
	st.shared.u32 	[%r8+52], %r86;
	st.shared.u32 	[%r8+56], %r86;
	st.shared.u32 	[%r8+60], %r86;
$L__BB4_5:
	setp.ge.s32 	%p3, %r3, %r74;
	bar.sync 	0;
	@%p3 bra 	$L__BB4_7;
	ld.shared.u32 	%r87, [%r5];
	shl.b32 	%r88, %r87, 2;
	add.s32 	%r89, %r8, %r88;
	atom.shared.add.u32 	%r90, [%r89], 1;
$L__BB4_7:
	setp.ge.s32 	%p4, %r3, %r74;
	bar.sync 	0;
	@%p4 bra 	$L__BB4_34;
	ld.shared.u32 	%r9, [%r4];
	ld.shared.u32 	%r10, [%r5];
	shl.b32 	%r92, %r2, 4;
	add.s32 	%r93, %r92, %r10;
	cvta.to.global.u64 	%rd7, %rd3;
	mul.wide.u32 	%rd8, %r93, 4;
	add.s64 	%rd9, %rd7, %rd8;
	ld.global.u32 	%r11, [%rd9];
	setp.lt.u32 	%p5, %r1, 32;
	mov.b32 	%r244, 0;
	@%p5 bra 	$L__BB4_21;
	add.s32 	%r96, %r6, -1;
	and.b32  	%r12, %r6, 15;
	setp.lt.u32 	%p6, %r96, 15;
	mov.b32 	%r233, 0;
	mov.u32 	%r244, %r233;
	@%p6 bra 	$L__BB4_12;
	and.b32  	%r233, %r6, 16;
	and.b32  	%r99, %r6, 16;
	neg.s32 	%r246, %r99;
	shl.b32 	%r100, %r10, 2;
	add.s32 	%r102, %r100, %r85;
	add.s32 	%r245, %r102, 512;
	mov.b32 	%r244, 0;
$L__BB4_11:
	.pragma "nounroll";
	ld.shared.u32 	%r103, [%r245+-512];
	add.s32 	%r104, %r103, %r244;
	ld.shared.u32 	%r105, [%r245+-448];
	add.s32 	%r106, %r105, %r104;
	ld.shared.u32 	%r107, [%r245+-384];
	add.s32 	%r108, %r107, %r106;
	ld.shared.u32 	%r109, [%r245+-320];
	add.s32 	%r110, %r109, %r108;
	ld.shared.u32 	%r111, [%r245+-256];
	add.s32 	%r112, %r111, %r110;
	ld.shared.u32 	%r113, [%r245+-192];
	add.s32 	%r114, %r113, %r112;
	ld.shared.u32 	%r115, [%r245+-128];
	add.s32 	%r116, %r115, %r114;
	ld.shared.u32 	%r117, [%r245+-64];
	add.s32 	%r118, %r117, %r116;
	ld.shared.u32 	%r119, [%r245];
	add.s32 	%r120, %r119, %r118;
	ld.shared.u32 	%r121, [%r245+64];
	add.s32 	%r122, %r121, %r120;
	ld.shared.u32 	%r123, [%r245+128];
	add.s32 	%r124, %r123, %r122;
	ld.shared.u32 	%r125, [%r245+192];
	add.s32 	%r126, %r125, %r124;
	ld.shared.u32 	%r127, [%r245+256];
	add.s32 	%r128, %r127, %r126;
	ld.shared.u32 	%r129, [%r245+320];
	add.s32 	%r130, %r129, %r128;
	ld.shared.u32 	%r131, [%r245+384];
	add.s32 	%r132, %r131, %r130;
	ld.shared.u32 	%r133, [%r245+448];
	add.s32 	%r244, %r133, %r132;
	add.s32 	%r246, %r246, 16;
	add.s32 	%r245, %r245, 1024;
	setp.eq.s32 	%p7, %r246, 0;
	@%p7 bra 	$L__BB4_12;
	bra.uni 	$L__BB4_11;
$L__BB4_12:
	setp.eq.s32 	%p8, %r12, 0;
	@%p8 bra 	$L__BB4_21;
	shl.b32 	%r135, %r10, 2;
	add.s32 	%r19, %r85, %r135;
	and.b32  	%r20, %r6, 7;
	setp.lt.u32 	%p9, %r12, 8;
	@%p9 bra 	$L__BB4_15;
	shl.b32 	%r137, %r233, 6;
	add.s32 	%r138, %r19, %r137;
	ld.shared.u32 	%r139, [%r138];
	add.s32 	%r140, %r139, %r244;
	ld.shared.u32 	%r141, [%r138+64];
	add.s32 	%r142, %r141, %r140;
	ld.shared.u32 	%r143, [%r138+128];
	add.s32 	%r144, %r143, %r142;
	ld.shared.u32 	%r145, [%r138+192];
	add.s32 	%r146, %r145, %r144;
	ld.shared.u32 	%r147, [%r138+256];
	add.s32 	%r148, %r147, %r146;
	ld.shared.u32 	%r149, [%r138+320];
	add.s32 	%r150, %r149, %r148;
	ld.shared.u32 	%r151, [%r138+384];
	add.s32 	%r152, %r151, %r150;
	ld.shared.u32 	%r153, [%r138+448];
	add.s32 	%r244, %r153, %r152;
	add.s32 	%r233, %r233, 8;
$L__BB4_15:
	setp.eq.s32 	%p10, %r20, 0;
	@%p10 bra 	$L__BB4_21;
	and.b32  	%r26, %r6, 3;
	setp.lt.u32 	%p11, %r20, 4;
	@%p11 bra 	$L__BB4_18;
	shl.b32 	%r155, %r233, 6;
	add.s32 	%r156, %r19, %r155;
	ld.shared.u32 	%r157, [%r156];
	add.s32 	%r158, %r157, %r244;
	ld.shared.u32 	%r159, [%r156+64];
	add.s32 	%r160, %r159, %r158;
	ld.shared.u32 	%r161, [%r156+128];
	add.s32 	%r162, %r161, %r160;
	ld.shared.u32 	%r163, [%r156+192];
	add.s32 	%r244, %r163, %r162;
	add.s32 	%r233, %r233, 4;
$L__BB4_18:
	setp.eq.s32 	%p12, %r26, 0;
	@%p12 bra 	$L__BB4_21;
	shl.b32 	%r164, %r233, 6;
	add.s32 	%r166, %r164, %r135;
	add.s32 	%r242, %r85, %r166;
	neg.s32 	%r241, %r26;
$L__BB4_20:
	.pragma "nounroll";
	ld.shared.u32 	%r168, [%r242];
	add.s32 	%r244, %r168, %r244;
	add.s32 	%r242, %r242, 64;
	add.s32 	%r241, %r241, 1;
	setp.ne.s32 	%p13, %r241, 0;
	@%p13 bra 	$L__BB4_20;
$L__BB4_21:
	setp.eq.s32 	%p14, %r7, 0;
	@%p14 bra 	$L__BB4_33;
	and.b32  	%r41, %r1, 992;
	and.b32  	%r42, %r1, 7;
	setp.lt.u32 	%p15, %r7, 8;
	mov.b32 	%r252, 0;
	@%p15 bra 	$L__BB4_25;
	and.b32  	%r252, %r1, 24;
	cvt.u16.u32 	%rs1, %r1;
	shr.u16 	%rs2, %rs1, 3;
	and.b16  	%rs3, %rs2, 3;
	mul.wide.u16 	%r171, %rs3, 8;
	neg.s32 	%r249, %r171;
	shl.b32 	%r172, %r6, 7;
	add.s32 	%r174, %r172, %r79;
	add.s32 	%r248, %r174, 16;
$L__BB4_24:
	.pragma "nounroll";
	ld.shared.u32 	%r175, [%r248+-16];
	setp.eq.s32 	%p16, %r175, %r10;
	selp.u32 	%r176, 1, 0, %p16;
	add.s32 	%r177, %r244, %r176;
	ld.shared.u32 	%r178, [%r248+-12];
	setp.eq.s32 	%p17, %r178, %r10;
	selp.u32 	%r179, 1, 0, %p17;
	add.s32 	%r180, %r177, %r179;
	ld.shared.u32 	%r181, [%r248+-8];
	setp.eq.s32 	%p18, %r181, %r10;
	selp.u32 	%r182, 1, 0, %p18;
	add.s32 	%r183, %r180, %r182;
	ld.shared.u32 	%r184, [%r248+-4];
	setp.eq.s32 	%p19, %r184, %r10;
	selp.u32 	%r185, 1, 0, %p19;
	add.s32 	%r186, %r183, %r185;
	ld.shared.u32 	%r187, [%r248];
	setp.eq.s32 	%p20, %r187, %r10;
	selp.u32 	%r188, 1, 0, %p20;
	add.s32 	%r189, %r186, %r188;
	ld.shared.u32 	%r190, [%r248+4];
	setp.eq.s32 	%p21, %r190, %r10;
	selp.u32 	%r191, 1, 0, %p21;
	add.s32 	%r192, %r189, %r191;
	ld.shared.u32 	%r193, [%r248+8];
	setp.eq.s32 	%p22, %r193, %r10;
	selp.u32 	%r194, 1, 0, %p22;
	add.s32 	%r195, %r192, %r194;
	ld.shared.u32 	%r196, [%r248+12];
	setp.eq.s32 	%p23, %r196, %r10;
	selp.u32 	%r197, 1, 0, %p23;
	add.s32 	%r244, %r195, %r197;
	add.s32 	%r249, %r249, 8;
	add.s32 	%r248, %r248, 32;
	setp.ne.s32 	%p24, %r249, 0;
	@%p24 bra 	$L__BB4_24;
$L__BB4_25:
	setp.eq.s32 	%p25, %r42, 0;
	@%p25 bra 	$L__BB4_33;
	and.b32  	%r61, %r1, 3;
	setp.lt.u32 	%p26, %r42, 4;
	@%p26 bra 	$L__BB4_28;
	add.s32 	%r199, %r252, %r41;
	shl.b32 	%r200, %r199, 2;
	add.s32 	%r202, %r79, %r200;
	ld.shared.u32 	%r203, [%r202];
	setp.eq.s32 	%p27, %r203, %r10;
	selp.u32 	%r204, 1, 0, %p27;
	add.s32 	%r205, %r244, %r204;
	ld.shared.u32 	%r206, [%r202+4];
	setp.eq.s32 	%p28, %r206, %r10;
	selp.u32 	%r207, 1, 0, %p28;
	add.s32 	%r208, %r205, %r207;
	ld.shared.u32 	%r209, [%r202+8];
	setp.eq.s32 	%p29, %r209, %r10;
	selp.u32 	%r210, 1, 0, %p29;
	add.s32 	%r211, %r208, %r210;
	ld.shared.u32 	%r212, [%r202+12];
	setp.eq.s32 	%p30, %r212, %r10;
	selp.u32 	%r213, 1, 0, %p30;
	add.s32 	%r244, %r211, %r213;
	add.s32 	%r252, %r252, 4;
$L__BB4_28:
	setp.eq.s32 	%p31, %r61, 0;
	@%p31 bra 	$L__BB4_33;
	setp.eq.s32 	%p32, %r61, 1;
	@%p32 bra 	$L__BB4_31;
	add.s32 	%r215, %r252, %r41;
	shl.b32 	%r216, %r215, 2;
	add.s32 	%r218, %r79, %r216;
	ld.shared.u32 	%r219, [%r218];
	setp.eq.s32 	%p33, %r219, %r10;
	selp.u32 	%r220, 1, 0, %p33;
	add.s32 	%r221, %r244, %r220;
	ld.shared.u32 	%r222, [%r218+4];
	setp.eq.s32 	%p34, %r222, %r10;
	selp.u32 	%r223, 1, 0, %p34;
	add.s32 	%r244, %r221, %r223;
	add.s32 	%r252, %r252, 2;
$L__BB4_31:
	and.b32  	%r224, %r1, 1;
	setp.eq.b32 	%p35, %r224, 1;
	not.pred 	%p36, %p35;
	@%p36 bra 	$L__BB4_33;
	add.s32 	%r225, %r252, %r41;
	shl.b32 	%r226, %r225, 2;
	add.s32 	%r228, %r79, %r226;
	ld.shared.u32 	%r229, [%r228];
	setp.eq.s32 	%p37, %r229, %r10;
	selp.u32 	%r230, 1, 0, %p37;
	add.s32 	%r244, %r244, %r230;
$L__BB4_33:
	add.s32 	%r231, %r244, %r11;
	cvta.to.global.u64 	%rd10, %rd2;
	mul.wide.u32 	%rd11, %r231, 4;
	add.s64 	%rd12, %rd10, %rd11;
	st.global.u32 	[%rd12], %r9;
$L__BB4_34:
	ret;

}
	// .globl	_Z17scatter_kernel_64PKyPyPKjiii
.visible .entry _Z17scatter_kernel_64PKyPyPKjiii(
	.param .u64 .ptr .align 1 _Z17scatter_kernel_64PKyPyPKjiii_param_0,
	.param .u64 .ptr .align 1 _Z17scatter_kernel_64PKyPyPKjiii_param_1,
	.param .u64 .ptr .align 1 _Z17scatter_kernel_64PKyPyPKjiii_param_2,
	.param .u32 _Z17scatter_kernel_64PKyPyPKjiii_param_3,
	.param .u32 _Z17scatter_kernel_64PKyPyPKjiii_param_4,
	.param .u32 _Z17scatter_kernel_64PKyPyPKjiii_param_5
)
{
	.reg .pred 	%p<38>;
	.reg .b16 	%rs<4>;
	.reg .b32 	%r<260>;
	.reg .b64 	%rd<17>;
	// demoted variable
	.shared .align 8 .b8 _ZZ17scatter_kernel_64PKyPyPKjiiiE11temp_values[2048];
	// demoted variable
	.shared .align 4 .b8 _ZZ17scatter_kernel_64PKyPyPKjiiiE11temp_digits[1024];
	// demoted variable
	.shared .align 4 .b8 _ZZ17scatter_kernel_64PKyPyPKjiiiE17warp_digit_counts[512];
	ld.param.u64 	%rd2, [_Z17scatter_kernel_64PKyPyPKjiii_param_0];
	ld.param.u64 	%rd3, [_Z17scatter_kernel_64PKyPyPKjiii_param_1];
	ld.param.u64 	%rd4, [_Z17scatter_kernel_64PKyPyPKjiii_param_2];
	ld.param.u32 	%r73, [_Z17scatter_kernel_64PKyPyPKjiii_param_3];
	ld.param.u32 	%r74, [_Z17scatter_kernel_64PKyPyPKjiii_param_4];
	mov.u32 	%r1, %tid.x;
	mov.u32 	%r2, %ctaid.x;
	mov.u32 	%r75, %ntid.x;
	mad.lo.s32 	%r3, %r2, %r75, %r1;
	setp.ge.s32 	%p1, %r3, %r73;
	shl.b32 	%r76, %r1, 3;
	mov.u32 	%r77, _ZZ17scatter_kernel_64PKyPyPKjiiiE11temp_values;
	add.s32 	%r4, %r77, %r76;
	shl.b32 	%r78, %r1, 2;
	mov.u32 	%r79, _ZZ17scatter_kernel_64PKyPyPKjiiiE11temp_digits;
	add.s32 	%r5, %r79, %r78;
	@%p1 bra 	$L__BB5_2;
	cvta.to.global.u64 	%rd6, %rd2;
	mul.wide.s32 	%rd7, %r3, 8;
	add.s64 	%rd8, %rd6, %rd7;
	ld.global.u64 	%rd9, [%rd8];
	st.shared.u64 	[%r4], %rd9;
	shr.u64 	%rd10, %rd9, %r74;
	cvt.u32.u64 	%r81, %rd10;
	and.b32  	%r82, %r81, 15;
	st.shared.u32 	[%r5], %r82;
	bra.uni 	$L__BB5_3;
$L__BB5_2:
	mov.b64 	%rd5, 0;
	st.shared.u64 	[%r4], %rd5;
	mov.b32 	%r80, 0;
	st.shared.u32 	[%r5], %r80;
$L__BB5_3:
	bar.sync 	0;
	shr.u32 	%r6, %r1, 5;
	and.b32  	%r7, %r1, 31;
	setp.ne.s32 	%p2, %r7, 0;
	shl.b32 	%r83, %r6, 6;
	mov.u32 	%r84, _ZZ17scatter_kernel_64PKyPyPKjiiiE17warp_digit_counts;
	add.s32 	%r8, %r84, %r83;
	@%p2 bra 	$L__BB5_5;
	mov.b32 	%r85, 0;
	st.shared.u32 	[%r8], %r85;
	st.shared.u32 	[%r8+4], %r85;
	st.shared.u32 	[%r8+8], %r85;
	st.shared.u32 	[%r8+12], %r85;
	st.shared.u32 	[%r8+16], %r85;
	st.shared.u32 	[%r8+20], %r85;
	st.shared.u32 	[%r8+24], %r85;
	st.shared.u32 	[%r8+28], %r85;
	st.shared.u32 	[%r8+32], %r85;
	st.shared.u32 	[%r8+36], %r85;
	st.shared.u32 	[%r8+40], %r85;
	st.shared.u32 	[%r8+44], %r85;
	st.shared.u32 	[%r8+48], %r85;
	st.shared.u32 	[%r8+52], %r85;
	st.shared.u32 	[%r8+56], %r85;
	st.shared.u32 	[%r8+60], %r85;
$L__BB5_5:
	setp.ge.s32 	%p3, %r3, %r73;
	bar.sync 	0;
	@%p3 bra 	$L__BB5_7;
	ld.shared.u32 	%r86, [%r5];
	shl.b32 	%r87, %r86, 2;
	add.s32 	%r88, %r8, %r87;
	atom.shared.add.u32 	%r89, [%r88], 1;
$L__BB5_7:
	setp.ge.s32 	%p4, %r3, %r73;
	bar.sync 	0;
	@%p4 bra 	$L__BB5_34;
	ld.shared.u64 	%rd1, [%r4];
	ld.shared.u32 	%r9, [%r5];
	shl.b32 	%r91, %r2, 4;
	add.s32 	%r92, %r91, %r9;
	cvta.to.global.u64 	%rd11, %rd4;
	mul.wide.u32 	%rd12, %r92, 4;
	add.s64 	%rd13, %rd11, %rd12;
	ld.global.u32 	%r10, [%rd13];
	setp.lt.u32 	%p5, %r1, 32;
	mov.b32 	%r243, 0;
	@%p5 bra 	$L__BB5_21;
	add.s32 	%r95, %r6, -1;
	and.b32  	%r11, %r6, 15;
	setp.lt.u32 	%p6, %r95, 15;
	mov.b32 	%r232, 0;
	mov.u32 	%r243, %r232;
	@%p6 bra 	$L__BB5_12;
	and.b32  	%r232, %r6, 16;
	and.b32  	%r98, %r6, 16;
	neg.s32 	%r245, %r98;
	shl.b32 	%r99, %r9, 2;
	add.s32 	%r101, %r99, %r84;
	add.s32 	%r244, %r101, 512;
	mov.b32 	%r243, 0;
$L__BB5_11:
	.pragma "nounroll";
	ld.shared.u32 	%r102, [%r244+-512];
	add.s32 	%r103, %r102, %r243;
	ld.shared.u32 	%r104, [%r244+-448];
	add.s32 	%r105, %r104, %r103;
	ld.shared.u32 	%r106, [%r244+-384];
	add.s32 	%r107, %r106, %r105;
	ld.shared.u32 	%r108, [%r244+-320];
	add.s32 	%r109, %r108, %r107;
	ld.shared.u32 	%r110, [%r244+-256];
	add.s32 	%r111, %r110, %r109;
	ld.shared.u32 	%r112, [%r244+-192];
	add.s32 	%r113, %r112, %r111;
	ld.shared.u32 	%r114, [%r244+-128];
	add.s32 	%r115, %r114, %r113;
	ld.shared.u32 	%r116, [%r244+-64];
	add.s32 	%r117, %r116, %r115;
	ld.shared.u32 	%r118, [%r244];
	add.s32 	%r119, %r118, %r117;
	ld.shared.u32 	%r120, [%r244+64];
	add.s32 	%r121, %r120, %r119;
	ld.shared.u32 	%r122, [%r244+128];
	add.s32 	%r123, %r122, %r121;
	ld.shared.u32 	%r124, [%r244+192];
	add.s32 	%r125, %r124, %r123;
	ld.shared.u32 	%r126, [%r244+256];
	add.s32 	%r127, %r126, %r125;
	ld.shared.u32 	%r128, [%r244+320];
	add.s32 	%r129, %r128, %r127;
	ld.shared.u32 	%r130, [%r244+384];
	add.s32 	%r131, %r130, %r129;
	ld.shared.u32 	%r132, [%r244+448];
	add.s32 	%r243, %r132, %r131;
	add.s32 	%r245, %r245, 16;
	add.s32 	%r244, %r244, 1024;
	setp.eq.s32 	%p7, %r245, 0;
	@%p7 bra 	$L__BB5_12;
	bra.uni 	$L__BB5_11;
$L__BB5_12:
	setp.eq.s32 	%p8, %r11, 0;
	@%p8 bra 	$L__BB5_21;
	shl.b32 	%r134, %r9, 2;
	add.s32 	%r18, %r84, %r134;
	and.b32  	%r19, %r6, 7;
	setp.lt.u32 	%p9, %r11, 8;
	@%p9 bra 	$L__BB5_15;
	shl.b32 	%r136, %r232, 6;
	add.s32 	%r137, %r18, %r136;
	ld.shared.u32 	%r138, [%r137];
	add.s32 	%r139, %r138, %r243;
	ld.shared.u32 	%r140, [%r137+64];
	add.s32 	%r141, %r140, %r139;
	ld.shared.u32 	%r142, [%r137+128];
	add.s32 	%r143, %r142, %r141;
	ld.shared.u32 	%r144, [%r137+192];
	add.s32 	%r145, %r144, %r143;
	ld.shared.u32 	%r146, [%r137+256];
	add.s32 	%r147, %r146, %r145;
	ld.shared.u32 	%r148, [%r137+320];
	add.s32 	%r149, %r148, %r147;
	ld.shared.u32 	%r150, [%r137+384];
	add.s32 	%r151, %r150, %r149;
	ld.shared.u32 	%r152, [%r137+448];
	add.s32 	%r243, %r152, %r151;
	add.s32 	%r232, %r232, 8;
$L__BB5_15:
	setp.eq.s32 	%p10, %r19, 0;
	@%p10 bra 	$L__BB5_21;
	and.b32  	%r25, %r6, 3;
	setp.lt.u32 	%p11, %r19, 4;
	@%p11 bra 	$L__BB5_18;
	shl.b32 	%r154, %r232, 6;
	add.s32 	%r155, %r18, %r154;
	ld.shared.u32 	%r156, [%r155];
	add.s32 	%r157, %r156, %r243;
	ld.shared.u32 	%r158, [%r155+64];
	add.s32 	%r159, %r158, %r157;
	ld.shared.u32 	%r160, [%r155+128];
	add.s32 	%r161, %r160, %r159;
	ld.shared.u32 	%r162, [%r155+192];
	add.s32 	%r243, %r162, %r161;
	add.s32 	%r232, %r232, 4;
$L__BB5_18:
	setp.eq.s32 	%p12, %r25, 0;
	@%p12 bra 	$L__BB5_21;
	shl.b32 	%r163, %r232, 6;
	add.s32 	%r165, %r163, %r134;
	add.s32 	%r241, %r84, %r165;
	neg.s32 	%r240, %r25;
$L__BB5_20:
	.pragma "nounroll";
	ld.shared.u32 	%r167, [%r241];
	add.s32 	%r243, %r167, %r243;
	add.s32 	%r241, %r241, 64;
	add.s32 	%r240, %r240, 1;
	setp.ne.s32 	%p13, %r240, 0;
	@%p13 bra 	$L__BB5_20;
$L__BB5_21:
	setp.eq.s32 	%p14, %r7, 0;
	@%p14 bra 	$L__BB5_33;
	and.b32  	%r40, %r1, 992;
	and.b32  	%r41, %r1, 7;
	setp.lt.u32 	%p15, %r7, 8;
	mov.b32 	%r251, 0;
	@%p15 bra 	$L__BB5_25;
	and.b32  	%r251, %r1, 24;
	cvt.u16.u32 	%rs1, %r1;
	shr.u16 	%rs2, %rs1, 3;
	and.b16  	%rs3, %rs2, 3;
	mul.wide.u16 	%r170, %rs3, 8;
	neg.s32 	%r248, %r170;
	shl.b32 	%r171, %r6, 7;
	add.s32 	%r173, %r171, %r79;
	add.s32 	%r247, %r173, 16;
$L__BB5_24:
	.pragma "nounroll";
	ld.shared.u32 	%r174, [%r247+-16];
	setp.eq.s32 	%p16, %r174, %r9;
	selp.u32 	%r175, 1, 0, %p16;
	add.s32 	%r176, %r243, %r175;
	ld.shared.u32 	%r177, [%r247+-12];
	setp.eq.s32 	%p17, %r177, %r9;
	selp.u32 	%r178, 1, 0, %p17;
	add.s32 	%r179, %r176, %r178;
	ld.shared.u32 	%r180, [%r247+-8];
	setp.eq.s32 	%p18, %r180, %r9;
	selp.u32 	%r181, 1, 0, %p18;
	add.s32 	%r182, %r179, %r181;
	ld.shared.u32 	%r183, [%r247+-4];
	setp.eq.s32 	%p19, %r183, %r9;
	selp.u32 	%r184, 1, 0, %p19;
	add.s32 	%r185, %r182, %r184;
	ld.shared.u32 	%r186, [%r247];
	setp.eq.s32 	%p20, %r186, %r9;
	selp.u32 	%r187, 1, 0, %p20;
	add.s32 	%r188, %r185, %r187;
	ld.shared.u32 	%r189, [%r247+4];
	setp.eq.s32 	%p21, %r189, %r9;
	selp.u32 	%r190, 1, 0, %p21;
	add.s32 	%r191, %r188, %r190;
	ld.shared.u32 	%r192, [%r247+8];
	setp.eq.s32 	%p22, %r192, %r9;
	selp.u32 	%r193, 1, 0, %p22;
	add.s32 	%r194, %r191, %r193;
	ld.shared.u32 	%r195, [%r247+12];
	setp.eq.s32 	%p23, %r195, %r9;
	selp.u32 	%r196, 1, 0, %p23;
	add.s32 	%r243, %r194, %r196;
	add.s32 	%r248, %r248, 8;
	add.s32 	%r247, %r247, 32;
	setp.ne.s32 	%p24, %r248, 0;
	@%p24 bra 	$L__BB5_24;
$L__BB5_25:
	setp.eq.s32 	%p25, %r41, 0;
	@%p25 bra 	$L__BB5_33;
	and.b32  	%r60, %r1, 3;
	setp.lt.u32 	%p26, %r41, 4;
	@%p26 bra 	$L__BB5_28;
	add.s32 	%r198, %r251, %r40;
	shl.b32 	%r199, %r198, 2;
	add.s32 	%r201, %r79, %r199;
	ld.shared.u32 	%r202, [%r201];
	setp.eq.s32 	%p27, %r202, %r9;
	selp.u32 	%r203, 1, 0, %p27;
	add.s32 	%r204, %r243, %r203;
	ld.shared.u32 	%r205, [%r201+4];
	setp.eq.s32 	%p28, %r205, %r9;
	selp.u32 	%r206, 1, 0, %p28;
	add.s32 	%r207, %r204, %r206;
	ld.shared.u32 	%r208, [%r201+8];
	setp.eq.s32 	%p29, %r208, %r9;
	selp.u32 	%r209, 1, 0, %p29;
	add.s32 	%r210, %r207, %r209;
	ld.shared.u32 	%r211, [%r201+12];
	setp.eq.s32 	%p30, %r211, %r9;
	selp.u32 	%r212, 1, 0, %p30;
	add.s32 	%r243, %r210, %r212;
	add.s32 	%r251, %r251, 4;
$L__BB5_28:
	setp.eq.s32 	%p31, %r60, 0;
	@%p31 bra 	$L__BB5_33;
	setp.eq.s32 	%p32, %r60, 1;
	@%p32 bra 	$L__BB5_31;
	add.s32 	%r214, %r251, %r40;
	shl.b32 	%r215, %r214, 2;
	add.s32 	%r217, %r79, %r215;
	ld.shared.u32 	%r218, [%r217];
	setp.eq.s32 	%p33, %r218, %r9;
	selp.u32 	%r219, 1, 0, %p33;
	add.s32 	%r220, %r243, %r219;
	ld.shared.u32 	%r221, [%r217+4];
	setp.eq.s32 	%p34, %r221, %r9;
	selp.u32 	%r222, 1, 0, %p34;
	add.s32 	%r243, %r220, %r222;
	add.s32 	%r251, %r251, 2;
$L__BB5_31:
	and.b32  	%r223, %r1, 1;
	setp.eq.b32 	%p35, %r223, 1;
	not.pred 	%p36, %p35;
	@%p36 bra 	$L__BB5_33;
	add.s32 	%r224, %r251, %r40;
	shl.b32 	%r225, %r224, 2;
	add.s32 	%r227, %r79, %r225;
	ld.shared.u32 	%r228, [%r227];
	setp.eq.s32 	%p37, %r228, %r9;
	selp.u32 	%r229, 1, 0, %p37;
	add.s32 	%r243, %r243, %r229;
$L__BB5_33:
	add.s32 	%r230, %r243, %r10;
	cvta.to.global.u64 	%rd14, %rd3;
	mul.wide.u32 	%rd15, %r230, 8;
	add.s64 	%rd16, %rd14, %rd15;
	st.global.u64 	[%rd16], %rd1;
$L__BB5_34:
	ret;

}
	// .globl	_Z20flip_sign_bit_kernelPji
.visible .entry _Z20flip_sign_bit_kernelPji(
	.param .u64 .ptr .align 1 _Z20flip_sign_bit_kernelPji_param_0,
	.param .u32 _Z20flip_sign_bit_kernelPji_param_1
)
{
	.reg .pred 	%p<2>;
	.reg .b32 	%r<8>;
	.reg .b64 	%rd<5>;

	ld.param.u64 	%rd1, [_Z20flip_sign_bit_kernelPji_param_0];
	ld.param.u32 	%r2, [_Z20flip_sign_bit_kernelPji_param_1];
	mov.u32 	%r3, %ctaid.x;
	mov.u32 	%r4, %ntid.x;
	mov.u32 	%r5, %tid.x;
	mad.lo.s32 	%r1, %r3, %r4, %r5;
	setp.ge.s32 	%p1, %r1, %r2;
	@%p1 bra 	$L__BB6_2;
	cvta.to.global.u64 	%rd2, %rd1;
	mul.wide.s32 	%rd3, %r1, 4;
	add.s64 	%rd4, %rd2, %rd3;
	ld.global.u32 	%r6, [%rd4];
	xor.b32  	%r7, %r6, -2147483648;
	st.global.u32 	[%rd4], %r7;
$L__BB6_2:
	ret;

}
	// .globl	_Z23flip_sign_bit_kernel_64Pyi
.visible .entry _Z23flip_sign_bit_kernel_64Pyi(
	.param .u64 .ptr .align 1 _Z23flip_sign_bit_kernel_64Pyi_param_0,
	.param .u32 _Z23flip_sign_bit_kernel_64Pyi_param_1
)
{
	.reg .pred 	%p<2>;
	.reg .b32 	%r<6>;
	.reg .b64 	%rd<7>;

	ld.param.u64 	%rd1, [_Z23flip_sign_bit_kernel_64Pyi_param_0];
	ld.param.u32 	%r2, [_Z23flip_sign_bit_kernel_64Pyi_param_1];
	mov.u32 	%r3, %ctaid.x;
	mov.u32 	%r4, %ntid.x;
	mov.u32 	%r5, %tid.x;
	mad.lo.s32 	%r1, %r3, %r4, %r5;
	setp.ge.s32 	%p1, %r1, %r2;
	@%p1 bra 	$L__BB7_2;
	cvta.to.global.u64 	%rd2, %rd1;
	mul.wide.s32 	%rd3, %r1, 8;
	add.s64 	%rd4, %rd2, %rd3;
	ld.global.u64 	%rd5, [%rd4];
	xor.b64  	%rd6, %rd5, -9223372036854775808;
	st.global.u64 	[%rd4], %rd6;
$L__BB7_2:
	ret;

}
	// .globl	_ZN3cub18CUB_300001_SM_10006detail11EmptyKernelIvEEvv
.visible .entry _ZN3cub18CUB_300001_SM_10006detail11EmptyKernelIvEEvv()
{


	ret;

}
	// .globl	_ZN3cub18CUB_300001_SM_10006detail10radix_sort31DeviceRadixSortSingleTileKernelINS1_5radix10policy_hubIiNS0_8NullTypeEyE10Policy1000ELNS0_9SortOrderE0EiS6_yNS1_21identity_decomposer_tEEEvPKT1_PSB_PKT2_PSF_T3_iiT4_
.visible .entry _ZN3cub18CUB_300001_SM_10006detail10radix_sort31DeviceRadixSortSingleTileKernelINS1_5radix10policy_hubIiNS0_8NullTypeEyE10Policy1000ELNS0_9SortOrderE0EiS6_yNS1_21identity_decomposer_tEEEvPKT1_PSB_PKT2_PSF_T3_iiT4_(
	.param .u64 .ptr .align 1 _ZN3cub18CUB_300001_SM_10006detail10radix_sort31DeviceRadixSortSingleTileKernelINS1_5radix10policy_hubIiNS0_8NullTypeEyE10Policy1000ELNS0_9SortOrderE0EiS6_yNS1_21identity_decomposer_tEEEvPKT1_PSB_PKT2_PSF_T3_iiT4__param_0,
	.param .u64 .ptr .align 1 _ZN3cub18CUB_300001_SM_10006detail10radix_sort31DeviceRadixSortSingleTileKernelINS1_5radix10policy_hubIiNS0_8NullTypeEyE10Policy1000ELNS0_9SortOrderE0EiS6_yNS1_21identity_decomposer_tEEEvPKT1_PSB_PKT2_PSF_T3_iiT4__param_1,
	.param .u64 .ptr .align 1 _ZN3cub18CUB_300001_SM_10006detail10radix_sort31DeviceRadixSortSingleTileKernelINS1_5radix10policy_hubIiNS0_8NullTypeEyE10Policy1000ELNS0_9SortOrderE0EiS6_yNS1_21identity_decomposer_tEEEvPKT1_PSB_PKT2_PSF_T3_iiT4__param_2,
	.param .u64 .ptr .align 1 _ZN3cub18CUB_300001_SM_10006detail10radix_sort31DeviceRadixSortSingleTileKernelINS1_5radix10policy_hubIiNS0_8NullTypeEyE10Policy1000ELNS0_9SortOrderE0EiS6_yNS1_21identity_decomposer_tEEEvPKT1_PSB_PKT2_PSF_T3_iiT4__param_3,
	.param .u64 _ZN3cub18CUB_300001_SM_10006detail10radix_sort31DeviceRadixSortSingleTileKernelINS1_5radix10policy_hubIiNS0_8NullTypeEyE10Policy1000ELNS0_9SortOrderE0EiS6_yNS1_21identity_decomposer_tEEEvPKT1_PSB_PKT2_PSF_T3_iiT4__param_4,
	.param .u32 _ZN3cub18CUB_300001_SM_10006detail10radix_sort31DeviceRadixSortSingleTileKernelINS1_5radix10policy_hubIiNS0_8NullTypeEyE10Policy1000ELNS0_9SortOrderE0EiS6_yNS1_21identity_decomposer_tEEEvPKT1_PSB_PKT2_PSF_T3_iiT4__param_5,
	.param .u32 _ZN3cub18CUB_300001_SM_10006detail10radix_sort31DeviceRadixSortSingleTileKernelINS1_5radix10policy_hubIiNS0_8NullTypeEyE10Policy1000ELNS0_9SortOrderE0EiS6_yNS1_21identity_decomposer_tEEEvPKT1_PSB_PKT2_PSF_T3_iiT4__param_6,
	.param .align 1 .b8 _ZN3cub18CUB_300001_SM_10006detail10radix_sort31DeviceRadixSortSingleTileKernelINS1_5radix10policy_hubIiNS0_8NullTypeEyE10Policy1000ELNS0_9SortOrderE0EiS6_yNS1_21identity_decomposer_tEEEvPKT1_PSB_PKT2_PSF_T3_iiT4__param_7[1]
)
.maxntid 256
.minnctapersm 1
{
	.reg .pred 	%p<52>;
	.reg .b16 	%rs<39>;
	.reg .b32 	%r<744>;
	.reg .b64 	%rd<29>;
	// demoted variable
	.shared .align 16 .b8 _ZZN3cub18CUB_300001_SM_10006detail10radix_sort31DeviceRadixSortSingleTileKernelINS1_5radix10policy_hubIiNS0_8NullTypeEyE10Policy1000ELNS0_9SortOrderE0EiS6_yNS1_21identity_decomposer_tEEEvPKT1_PSB_PKT2_PSF_T3_iiT4_E12temp_storage[33856];
	ld.param.u64 	%rd5, [_ZN3cub18CUB_300001_SM_10006detail10radix_sort31DeviceRadixSortSingleTileKernelINS1_5radix10policy_hubIiNS0_8NullTypeEyE10Policy1000ELNS0_9SortOrderE0EiS6_yNS1_21identity_decomposer_tEEEvPKT1_PSB_PKT2_PSF_T3_iiT4__param_0];
	ld.param.u64 	%rd3, [_ZN3cub18CUB_300001_SM_10006detail10radix_sort31DeviceRadixSortSingleTileKernelINS1_5radix10policy_hubIiNS0_8NullTypeEyE10Policy1000ELNS0_9SortOrderE0EiS6_yNS1_21identity_decomposer_tEEEvPKT1_PSB_PKT2_PSF_T3_iiT4__param_1];
	ld.param.u64 	%rd4, [_ZN3cub18CUB_300001_SM_10006detail10radix_sort31DeviceRadixSortSingleTileKernelINS1_5radix10policy_hubIiNS0_8NullTypeEyE10Policy1000ELNS0_9SortOrderE0EiS6_yNS1_21identity_decomposer_tEEEvPKT1_PSB_PKT2_PSF_T3_iiT4__param_4];
	ld.param.u32 	%r189, [_ZN3cub18CUB_300001_SM_10006detail10radix_sort31DeviceRadixSortSingleTileKernelINS1_5radix10policy_hubIiNS0_8NullTypeEyE10Policy1000ELNS0_9SortOrderE0EiS6_yNS1_21identity_decomposer_tEEEvPKT1_PSB_PKT2_PSF_T3_iiT4__param_5];
	ld.param.u32 	%r190, [_ZN3cub18CUB_300001_SM_10006detail10radix_sort31DeviceRadixSortSingleTileKernelINS1_5radix10policy_hubIiNS0_8NullTypeEyE10Policy1000ELNS0_9SortOrderE0EiS6_yNS1_21identity_decomposer_tEEEvPKT1_PSB_PKT2_PSF_T3_iiT4__param_6];
	cvta.to.global.u64 	%rd6, %rd5;
	cvt.u32.u64 	%r1, %rd4;
	mov.u32 	%r2, %tid.x;
	mul.lo.s32 	%r3, %r2, 19;
	setp.ge.s32 	%p1, %r3, %r1;
	mul.wide.u32 	%rd7, %r3, 4;
	add.s64 	%rd1, %rd6, %rd7;
	mov.b32 	%r741, -1;
	@%p1 bra 	$L__BB9_2;
	ld.global.u32 	%r192, [%rd1];
	xor.b32  	%r741, %r192, -2147483648;
$L__BB9_2:
	add.s32 	%r194, %r3, 1;
	setp.ge.s32 	%p2, %r194, %r1;
	mov.b32 	%r740, -1;
	@%p2 bra 	$L__BB9_4;
	ld.global.u32 	%r195, [%rd1+4];
	xor.b32  	%r740, %r195, -2147483648;
$L__BB9_4:
	add.s32 	%r197, %r3, 2;
	setp.ge.s32 	%p3, %r197, %r1;
	mov.b32 	%r739, -1;
	@%p3 bra 	$L__BB9_6;
	ld.global.u32 	%r198, [%rd1+8];
	xor.b32  	%r739, %r198, -2147483648;
$L__BB9_6:
	add.s32 	%r200, %r3, 3;
	setp.ge.s32 	%p4, %r200, %r1;
	mov.b32 	%r738, -1;
	@%p4 bra 	$L__BB9_8;
	ld.global.u32 	%r201, [%rd1+12];
	xor.b32  	%r738, %r201, -2147483648;
$L__BB9_8:
	add.s32 	%r203, %r3, 4;
	setp.ge.s32 	%p5, %r203, %r1;
	mov.b32 	%r737, -1;
	@%p5 bra 	$L__BB9_10;
	ld.global.u32 	%r204, [%rd1+16];
	xor.b32  	%r737, %r204, -2147483648;
$L__BB9_10:
	add.s32 	%r206, %r3, 5;
	setp.ge.s32 	%p6, %r206, %r1;
	mov.b32 	%r736, -1;
	@%p6 bra 	$L__BB9_12;
	ld.global.u32 	%r207, [%rd1+20];
	xor.b32  	%r736, %r207, -2147483648;
$L__BB9_12:
	add.s32 	%r209, %r3, 6;
	setp.ge.s32 	%p7, %r209, %r1;
	mov.b32 	%r735, -1;
	@%p7 bra 	$L__BB9_14;
	ld.global.u32 	%r210, [%rd1+24];
	xor.b32  	%r735, %r210, -2147483648;
$L__BB9_14:
	add.s32 	%r212, %r3, 7;
	setp.ge.s32 	%p8, %r212, %r1;
	mov.b32 	%r734, -1;
	@%p8 bra 	$L__BB9_16;
	ld.global.u32 	%r213, [%rd1+28];
	xor.b32  	%r734, %r213, -2147483648;
$L__BB9_16:
	add.s32 	%r215, %r3, 8;
	setp.ge.s32 	%p9, %r215, %r1;
	mov.b32 	%r733, -1;
	@%p9 bra 	$L__BB9_18;
	ld.global.u32 	%r216, [%rd1+32];
	xor.b32  	%r733, %r216, -2147483648;
$L__BB9_18:
	add.s32 	%r218, %r3, 9;
	setp.ge.s32 	%p10, %r218, %r1;
	mov.b32 	%r732, -1;
	@%p10 bra 	$L__BB9_20;
	ld.global.u32 	%r219, [%rd1+36];
	xor.b32  	%r732, %r219, -2147483648;
$L__BB9_20:
	add.s32 	%r221, %r3, 10;
	setp.ge.s32 	%p11, %r221, %r1;
	mov.b32 	%r731, -1;
	@%p11 bra 	$L__BB9_22;
	ld.global.u32 	%r222, [%rd1+40];
	xor.b32  	%r731, %r222, -2147483648;
$L__BB9_22:
	add.s32 	%r224, %r3, 11;
	setp.ge.s32 	%p12, %r224, %r1;
	mov.b32 	%r730, -1;
	@%p12 bra 	$L__BB9_24;
	ld.global.u32 	%r225, [%rd1+44];
	xor.b32  	%r730, %r225, -2147483648;
$L__BB9_24:
	add.s32 	%r227, %r3, 12;
	setp.ge.s32 	%p13, %r227, %r1;
	mov.b32 	%r729, -1;
	@%p13 bra 	$L__BB9_26;
	ld.global.u32 	%r228, [%rd1+48];
	xor.b32  	%r729, %r228, -2147483648;
$L__BB9_26:
	add.s32 	%r230, %r3, 13;
	setp.ge.s32 	%p14, %r230, %r1;
	mov.b32 	%r728, -1;
	@%p14 bra 	$L__BB9_28;
	ld.global.u32 	%r231, [%rd1+52];
	xor.b32  	%r728, %r231, -2147483648;
$L__BB9_28:
	add.s32 	%r233, %r3, 14;
	setp.ge.s32 	%p15, %r233, %r1;
	mov.b32 	%r727, -1;
	@%p15 bra 	$L__BB9_30;
	ld.global.u32 	%r234, [%rd1+56];
	xor.b32  	%r727, %r234, -2147483648;
$L__BB9_30:
	add.s32 	%r236, %r3, 15;
	setp.ge.s32 	%p16, %r236, %r1;
	mov.b32 	%r726, -1;
	@%p16 bra 	$L__BB9_32;
	ld.global.u32 	%r237, [%rd1+60];
	xor.b32  	%r726, %r237, -2147483648;
$L__BB9_32:
	add.s32 	%r239, %r3, 16;
	setp.ge.s32 	%p17, %r239, %r1;
	mov.b32 	%r725, -1;
	@%p17 bra 	$L__BB9_34;
	ld.global.u32 	%r240, [%rd1+64];
	xor.b32  	%r725, %r240, -2147483648;
$L__BB9_34:
	add.s32 	%r242, %r3, 17;
	setp.ge.s32 	%p18, %r242, %r1;
	mov.b32 	%r724, -1;
	@%p18 bra 	$L__BB9_36;
	ld.global.u32 	%r243, [%rd1+68];
	xor.b32  	%r724, %r243, -2147483648;
$L__BB9_36:
	add.s32 	%r245, %r3, 18;
	setp.ge.s32 	%p19, %r245, %r1;
	mov.b32 	%r723, -1;
	@%p19 bra 	$L__BB9_38;
	ld.global.u32 	%r246, [%rd1+72];
	xor.b32  	%r723, %r246, -2147483648;
$L__BB9_38:
	bar.sync 	0;
	shr.u32 	%r42, %r2, 5;
	shl.b32 	%r248, %r2, 2;
	mov.u32 	%r249, _ZZN3cub18CUB_300001_SM_10006detail10radix_sort31DeviceRadixSortSingleTileKernelINS1_5radix10policy_hubIiNS0_8NullTypeEyE10Policy1000ELNS0_9SortOrderE0EiS6_yNS1_21identity_decomposer_tEEEvPKT1_PSB_PKT2_PSF_T3_iiT4_E12temp_storage;
	add.s32 	%r43, %r249, %r248;
	shl.b32 	%r250, %r2, 7;
	add.s32 	%r44, %r43, %r250;
	shl.b32 	%r251, %r42, 2;
	add.s32 	%r252, %r249, %r251;
	add.s32 	%r45, %r252, 33792;
	mad.lo.s32 	%r46, %r2, -56, %r44;
	add.s32 	%r722, %r189, 6;
	sub.s32 	%r721, %r190, %r189;
$L__BB9_39:
	add.s32 	%r312, %r722, -6;
	min.s32 	%r255, %r721, 6;
	mov.b32 	%r341, 0;
	st.shared.u32 	[%r43], %r341;
	st.shared.u32 	[%r43+1024], %r341;
	st.shared.u32 	[%r43+2048], %r341;
	st.shared.u32 	[%r43+3072], %r341;
	st.shared.u32 	[%r43+4096], %r341;
	st.shared.u32 	[%r43+5120], %r341;
	st.shared.u32 	[%r43+6144], %r341;
	st.shared.u32 	[%r43+7168], %r341;
	st.shared.u32 	[%r43+8192], %r341;
	st.shared.u32 	[%r43+9216], %r341;
	st.shared.u32 	[%r43+10240], %r341;
	st.shared.u32 	[%r43+11264], %r341;
	st.shared.u32 	[%r43+12288], %r341;
	st.shared.u32 	[%r43+13312], %r341;
	st.shared.u32 	[%r43+14336], %r341;
	st.shared.u32 	[%r43+15360], %r341;
	st.shared.u32 	[%r43+16384], %r341;
	st.shared.u32 	[%r43+17408], %r341;
	st.shared.u32 	[%r43+18432], %r341;
	st.shared.u32 	[%r43+19456], %r341;
	st.shared.u32 	[%r43+20480], %r341;
	st.shared.u32 	[%r43+21504], %r341;
	st.shared.u32 	[%r43+22528], %r341;
	st.shared.u32 	[%r43+23552], %r341;
	st.shared.u32 	[%r43+24576], %r341;
	st.shared.u32 	[%r43+25600], %r341;
	st.shared.u32 	[%r43+26624], %r341;
	st.shared.u32 	[%r43+27648], %r341;
	st.shared.u32 	[%r43+28672], %r341;
	st.shared.u32 	[%r43+29696], %r341;
	st.shared.u32 	[%r43+30720], %r341;
	st.shared.u32 	[%r43+31744], %r341;
	st.shared.u32 	[%r43+32768], %r341;
	// begin inline asm
	bmsk.clamp.b32 %r253, %r341, %r255;
	// end inline asm
	// begin inline asm
	shr.b32 %r256, %r741, %r312;
	// end inline asm
	and.b32  	%r344, %r253, %r256;
	shl.b32 	%r345, %r344, 10;
	and.b32  	%r346, %r345, 31744;
	add.s32 	%r347, %r43, %r346;
	shr.u32 	%r348, %r344, 4;
	and.b32  	%r349, %r348, 268435454;
	add.s32 	%r71, %r347, %r349;
	ld.shared.u16 	%rs1, [%r71];
	add.s16 	%rs20, %rs1, 1;
	st.shared.u16 	[%r71], %rs20;
	// begin inline asm
	shr.b32 %r259, %r740, %r312;
	// end inline asm
	and.b32  	%r350, %r253, %r259;
	shl.b32 	%r351, %r350, 10;
	and.b32  	%r352, %r351, 31744;
	add.s32 	%r353, %r43, %r352;
	shr.u32 	%r354, %r350, 4;
	and.b32  	%r355, %r354, 268435454;
	add.s32 	%r72, %r353, %r355;
	ld.shared.u16 	%rs2, [%r72];
	add.s16 	%rs21, %rs2, 1;
	st.shared.u16 	[%r72], %rs21;
	// begin inline asm
	shr.b32 %r262, %r739, %r312;
	// end inline asm
	and.b32  	%r356, %r253, %r262;
	shl.b32 	%r357, %r356, 10;
	and.b32  	%r358, %r357, 31744;
	add.s32 	%r359, %r43, %r358;
	shr.u32 	%r360, %r356, 4;
	and.b32  	%r361, %r360, 268435454;
	add.s32 	%r73, %r359, %r361;
	ld.shared.u16 	%rs3, [%r73];
	add.s16 	%rs22, %rs3, 1;
	st.shared.u16 	[%r73], %rs22;
	// begin inline asm
	shr.b32 %r265, %r738, %r312;
	// end inline asm
	and.b32  	%r362, %r253, %r265;
	shl.b32 	%r363, %r362, 10;
	and.b32  	%r364, %r363, 31744;
	add.s32 	%r365, %r43, %r364;
	shr.u32 	%r366, %r362, 4;
	and.b32  	%r367, %r366, 268435454;
	add.s32 	%r74, %r365, %r367;
	ld.shared.u16 	%rs4, [%r74];
	add.s16 	%rs23, %rs4, 1;
	st.shared.u16 	[%r74], %rs23;
	// begin inline asm
	shr.b32 %r268, %r737, %r312;
	// end inline asm
	and.b32  	%r368, %r253, %r268;
	shl.b32 	%r369, %r368, 10;
	and.b32  	%r370, %r369, 31744;
	add.s32 	%r371, %r43, %r370;
	shr.u32 	%r372, %r368, 4;
	and.b32  	%r373, %r372, 268435454;
	add.s32 	%r75, %r371, %r373;
	ld.shared.u16 	%rs5, [%r75];
	add.s16 	%rs24, %rs5, 1;
	st.shared.u16 	[%r75], %rs24;
	// begin inline asm
	shr.b32 %r271, %r736, %r312;
	// end inline asm
	and.b32  	%r374, %r253, %r271;
	shl.b32 	%r375, %r374, 10;
	and.b32  	%r376, %r375, 31744;
	add.s32 	%r377, %r43, %r376;
	shr.u32 	%r378, %r374, 4;
	and.b32  	%r379, %r378, 268435454;
	add.s32 	%r76, %r377, %r379;
	ld.shared.u16 	%rs6, [%r76];
	add.s16 	%rs25, %rs6, 1;
	st.shared.u16 	[%r76], %rs25;
	// begin inline asm
	shr.b32 %r274, %r735, %r312;
	// end inline asm
	and.b32  	%r380, %r253, %r274;
	shl.b32 	%r381, %r380, 10;
	and.b32  	%r382, %r381, 31744;
	add.s32 	%r383, %r43, %r382;
	shr.u32 	%r384, %r380, 4;
	and.b32  	%r385, %r384, 268435454;
	add.s32 	%r77, %r383, %r385;
	ld.shared.u16 	%rs7, [%r77];
	add.s16 	%rs26, %rs7, 1;
	st.shared.u16 	[%r77], %rs26;
	// begin inline asm
	shr.b32 %r277, %r734, %r312;
	// end inline asm
	and.b32  	%r386, %r253, %r277;
	shl.b32 	%r387, %r386, 10;
	and.b32  	%r388, %r387, 31744;
	add.s32 	%r389, %r43, %r388;
	shr.u32 	%r390, %r386, 4;
	and.b32  	%r391, %r390, 268435454;
	add.s32 	%r78, %r389, %r391;
	ld.shared.u16 	%rs8, [%r78];
	add.s16 	%rs27, %rs8, 1;
	st.shared.u16 	[%r78], %rs27;
	// begin inline asm
	shr.b32 %r280, %r733, %r312;
	// end inline asm
	and.b32  	%r392, %r253, %r280;
	shl.b32 	%r393, %r392, 10;
	and.b32  	%r394, %r393, 31744;
	add.s32 	%r395, %r43, %r394;
	shr.u32 	%r396, %r392, 4;
	and.b32  	%r397, %r396, 268435454;
	add.s32 	%r79, %r395, %r397;
	ld.shared.u16 	%rs9, [%r79];
	add.s16 	%rs28, %rs9, 1;
	st.shared.u16 	[%r79], %rs28;
	// begin inline asm
	shr.b32 %r283, %r732, %r312;
	// end inline asm
	and.b32  	%r398, %r253, %r283;
	shl.b32 	%r399, %r398, 10;
	and.b32  	%r400, %r399, 31744;
	add.s32 	%r401, %r43, %r400;
	shr.u32 	%r402, %r398, 4;
	and.b32  	%r403, %r402, 268435454;
	add.s32 	%r80, %r401, %r403;
	ld.shared.u16 	%rs10, [%r80];
	add.s16 	%rs29, %rs10, 1;
	st.shared.u16 	[%r80], %rs29;
	// begin inline asm
	shr.b32 %r286, %r731, %r312;
	// end inline asm
	and.b32  	%r404, %r253, %r286;
	shl.b32 	%r405, %r404, 10;
	and.b32  	%r406, %r405, 31744;
	add.s32 	%r407, %r43, %r406;
	shr.u32 	%r408, %r404, 4;
	and.b32  	%r409, %r408, 268435454;
	add.s32 	%r81, %r407, %r409;
	ld.shared.u16 	%rs11, [%r81];
	add.s16 	%rs30, %rs11, 1;
	st.shared.u16 	[%r81], %rs30;
	// begin inline asm
	shr.b32 %r289, %r730, %r312;
	// end inline asm
	and.b32  	%r410, %r253, %r289;
	shl.b32 	%r411, %r410, 10;
	and.b32  	%r412, %r411, 31744;
	add.s32 	%r413, %r43, %r412;
	shr.u32 	%r414, %r410, 4;
	and.b32  	%r415, %r414, 268435454;
	add.s32 	%r82, %r413, %r415;
	ld.shared.u16 	%rs12, [%r82];
	add.s16 	%rs31, %rs12, 1;
	st.shared.u16 	[%r82], %rs31;
	// begin inline asm
	shr.b32 %r292, %r729, %r312;
	// end inline asm
	and.b32  	%r416, %r253, %r292;
	shl.b32 	%r417, %r416, 10;
	and.b32  	%r418, %r417, 31744;
	add.s32 	%r419, %r43, %r418;
	shr.u32 	%r420, %r416, 4;
	and.b32  	%r421, %r420, 268435454;
	add.s32 	%r83, %r419, %r421;
	ld.shared.u16 	%rs13, [%r83];
	add.s16 	%rs32, %rs13, 1;
	st.shared.u16 	[%r83], %rs32;
	// begin inline asm
	shr.b32 %r295, %r728, %r312;
	// end inline asm
	and.b32  	%r422, %r253, %r295;
	shl.b32 	%r423, %r422, 10;
	and.b32  	%r424, %r423, 31744;
	add.s32 	%r425, %r43, %r424;
	shr.u32 	%r426, %r422, 4;
	and.b32  	%r427, %r426, 268435454;
	add.s32 	%r84, %r425, %r427;
	ld.shared.u16 	%rs14, [%r84];
	add.s16 	%rs33, %rs14, 1;
	st.shared.u16 	[%r84], %rs33;
	// begin inline asm
	shr.b32 %r298, %r727, %r312;
	// end inline asm
	and.b32  	%r428, %r253, %r298;
	shl.b32 	%r429, %r428, 10;
	and.b32  	%r430, %r429, 31744;
	add.s32 	%r431, %r43, %r430;
	shr.u32 	%r432, %r428, 4;
	and.b32  	%r433, %r432, 268435454;
	add.s32 	%r85, %r431, %r433;
	ld.shared.u16 	%rs15, [%r85];
	add.s16 	%rs34, %rs15, 1;
	st.shared.u16 	[%r85], %rs34;
	// begin inline asm
	shr.b32 %r301, %r726, %r312;
	// end inline asm
	and.b32  	%r434, %r253, %r301;
	shl.b32 	%r435, %r434, 10;
	and.b32  	%r436, %r435, 31744;
	add.s32 	%r437, %r43, %r436;
	shr.u32 	%r438, %r434, 4;
	and.b32  	%r439, %r438, 268435454;
	add.s32 	%r86, %r437, %r439;
	ld.shared.u16 	%rs16, [%r86];
	add.s16 	%rs35, %rs16, 1;
	st.shared.u16 	[%r86], %rs35;
	// begin inline asm
	shr.b32 %r304, %r725, %r312;
	// end inline asm
	and.b32  	%r440, %r253, %r304;
	shl.b32 	%r441, %r440, 10;
	and.b32  	%r442, %r441, 31744;
	add.s32 	%r443, %r43, %r442;
	shr.u32 	%r444, %r440, 4;
	and.b32  	%r445, %r444, 268435454;
	add.s32 	%r87, %r443, %r445;
	ld.shared.u16 	%rs17, [%r87];
	add.s16 	%rs36, %rs17, 1;
	st.shared.u16 	[%r87], %rs36;
	// begin inline asm
	shr.b32 %r307, %r724, %r312;
	// end inline asm
	and.b32  	%r446, %r253, %r307;
	shl.b32 	%r447, %r446, 10;
	and.b32  	%r448, %r447, 31744;
	add.s32 	%r449, %r43, %r448;
	shr.u32 	%r450, %r446, 4;
	and.b32  	%r451, %r450, 268435454;
	add.s32 	%r88, %r449, %r451;
	ld.shared.u16 	%rs18, [%r88];
	add.s16 	%rs37, %rs18, 1;
	st.shared.u16 	[%r88], %rs37;
	// begin inline asm
	shr.b32 %r310, %r723, %r312;
	// end inline asm
	and.b32  	%r452, %r253, %r310;
	shl.b32 	%r453, %r452, 10;
	and.b32  	%r454, %r453, 31744;
	add.s32 	%r455, %r43, %r454;
	shr.u32 	%r456, %r452, 4;
	and.b32  	%r457, %r456, 268435454;
	add.s32 	%r89, %r455, %r457;
	ld.shared.u16 	%rs19, [%r89];
	add.s16 	%rs38, %rs19, 1;
	st.shared.u16 	[%r89], %rs38;
	bar.sync 	0;
	ld.shared.u32 	%r90, [%r44];
	ld.shared.u32 	%r458, [%r44+4];
	ld.shared.u32 	%r459, [%r44+8];
	ld.shared.u32 	%r460, [%r44+12];
	ld.shared.u32 	%r461, [%r44+16];
	ld.shared.u32 	%r462, [%r44+20];
	ld.shared.u32 	%r463, [%r44+24];
	ld.shared.u32 	%r464, [%r44+28];
	ld.shared.u32 	%r465, [%r44+32];
	ld.shared.u32 	%r466, [%r44+36];
	ld.shared.u32 	%r467, [%r44+40];
	ld.shared.u32 	%r468, [%r44+44];
	ld.shared.u32 	%r469, [%r44+48];
	ld.shared.u32 	%r470, [%r44+52];
	ld.shared.u32 	%r471, [%r44+56];
	ld.shared.u32 	%r472, [%r44+60];
	ld.shared.u32 	%r473, [%r44+64];
	ld.shared.u32 	%r474, [%r44+68];
	ld.shared.u32 	%r475, [%r44+72];
	ld.shared.u32 	%r476, [%r44+76];
	ld.shared.u32 	%r477, [%r44+80];
	ld.shared.u32 	%r478, [%r44+84];
	ld.shared.u32 	%r479, [%r44+88];
	ld.shared.u32 	%r480, [%r44+92];
	ld.shared.u32 	%r481, [%r44+96];
	ld.shared.u32 	%r482, [%r44+100];
	ld.shared.u32 	%r483, [%r44+104];
	ld.shared.u32 	%r484, [%r44+108];
	ld.shared.u32 	%r485, [%r44+112];
	ld.shared.u32 	%r486, [%r44+116];
	ld.shared.u32 	%r487, [%r44+120];
	ld.shared.u32 	%r488, [%r44+124];
	ld.shared.u32 	%r489, [%r44+128];
	add.s32 	%r91, %r458, %r90;
	add.s32 	%r92, %r459, %r91;
	add.s32 	%r93, %r460, %r92;
	add.s32 	%r94, %r461, %r93;
	add.s32 	%r95, %r462, %r94;
	add.s32 	%r96, %r463, %r95;
	add.s32 	%r97, %r464, %r96;
	add.s32 	%r98, %r465, %r97;
	add.s32 	%r99, %r466, %r98;
	add.s32 	%r100, %r467, %r99;
	add.s32 	%r101, %r468, %r100;
	add.s32 	%r102, %r469, %r101;
	add.s32 	%r103, %r470, %r102;
	add.s32 	%r104, %r471, %r103;
	add.s32 	%r105, %r472, %r104;
	add.s32 	%r106, %r473, %r105;
	add.s32 	%r107, %r474, %r106;
	add.s32 	%r108, %r475, %r107;
	add.s32 	%r109, %r476, %r108;
	add.s32 	%r110, %r477, %r109;
	add.s32 	%r111, %r478, %r110;
	add.s32 	%r112, %r479, %r111;
	add.s32 	%r113, %r480, %r112;
	add.s32 	%r114, %r481, %r113;
	add.s32 	%r115, %r482, %r114;
	add.s32 	%r116, %r483, %r115;
	add.s32 	%r117, %r484, %r116;
	add.s32 	%r118, %r485, %r117;
	add.s32 	%r119, %r486, %r118;
	add.s32 	%r120, %r487, %r119;
	add.s32 	%r121, %r488, %r120;
	add.s32 	%r318, %r489, %r121;
	// begin inline asm
	mov.u32 %r313, %laneid;
	// end inline asm
	mov.b32 	%r316, 1;
	mov.b32 	%r343, -1;
	// begin inline asm
	{  .reg .u32 r0;  .reg .pred p;  shfl.sync.up.b32 r0|p, %r318, %r316, %r341, %r343;  @p add.u32 r0, r0, %r318;  mov.u32 %r314, r0;}
	// end inline asm
	mov.b32 	%r322, 2;
	// begin inline asm
	{  .reg .u32 r0;  .reg .pred p;  shfl.sync.up.b32 r0|p, %r314, %r322, %r341, %r343;  @p add.u32 r0, r0, %r314;  mov.u32 %r320, r0;}
	// end inline asm
	mov.b32 	%r328, 4;
	// begin inline asm
	{  .reg .u32 r0;  .reg .pred p;  shfl.sync.up.b32 r0|p, %r320, %r328, %r341, %r343;  @p add.u32 r0, r0, %r320;  mov.u32 %r326, r0;}
	// end inline asm
	mov.b32 	%r334, 8;
	// begin inline asm
	{  .reg .u32 r0;  .reg .pred p;  shfl.sync.up.b32 r0|p, %r326, %r334, %r341, %r343;  @p add.u32 r0, r0, %r326;  mov.u32 %r332, r0;}
	// end inline asm
	mov.b32 	%r340, 16;
	// begin inline asm
	{  .reg .u32 r0;  .reg .pred p;  shfl.sync.up.b32 r0|p, %r332, %r340, %r341, %r343;  @p add.u32 r0, r0, %r332;  mov.u32 %r338, r0;}
	// end inline asm
	setp.ne.s32 	%p20, %r313, 31;
	@%p20 bra 	$L__BB9_41;
	st.shared.u32 	[%r45], %r338;
$L__BB9_41:
	sub.s32 	%r490, %r338, %r318;
	setp.gt.u32 	%p21, %r2, 31;
	setp.eq.s32 	%p22, %r42, 7;
	setp.eq.s32 	%p23, %r42, 6;
	setp.eq.s32 	%p24, %r42, 5;
	setp.eq.s32 	%p25, %r42, 4;
	setp.eq.s32 	%p26, %r42, 3;
	setp.eq.s32 	%p27, %r42, 2;
	setp.eq.s32 	%p28, %r42, 1;
	bar.sync 	0;
	ld.shared.v4.u32 	{%r491, %r492, %r493, %r494}, [_ZZN3cub18CUB_300001_SM_10006detail10radix_sort31DeviceRadixSortSingleTileKernelINS1_5radix10policy_hubIiNS0_8NullTypeEyE10Policy1000ELNS0_9SortOrderE0EiS6_yNS1_21identity_decomposer_tEEEvPKT1_PSB_PKT2_PSF_T3_iiT4_E12temp_storage+33792];
	selp.b32 	%r495, %r491, %r742, %p28;
	add.s32 	%r496, %r492, %r491;
	selp.b32 	%r497, %r496, %r495, %p27;
	add.s32 	%r498, %r496, %r493;
	selp.b32 	%r499, %r498, %r497, %p26;
	add.s32 	%r500, %r498, %r494;
	selp.b32 	%r501, %r500, %r499, %p25;
	ld.shared.v4.u32 	{%r502, %r503, %r504, %r505}, [_ZZN3cub18CUB_300001_SM_10006detail10radix_sort31DeviceRadixSortSingleTileKernelINS1_5radix10policy_hubIiNS0_8NullTypeEyE10Policy1000ELNS0_9SortOrderE0EiS6_yNS1_21identity_decomposer_tEEEvPKT1_PSB_PKT2_PSF_T3_iiT4_E12temp_storage+33808];
	add.s32 	%r506, %r500, %r502;
	selp.b32 	%r507, %r506, %r501, %p24;
	add.s32 	%r508, %r506, %r503;
	selp.b32 	%r509, %r508, %r507, %p23;
	add.s32 	%r510, %r508, %r504;
	selp.b32 	%r742, %r510, %r509, %p22;
	add.s32 	%r126, %r510, %r505;
	setp.ne.s32 	%p29, %r313, 0;
	selp.b32 	%r511, %r490, 0, %p29;
	add.s32 	%r512, %r742, %r511;
	or.pred  	%p30, %p21, %p29;
	selp.b32 	%r743, %r512, %r490, %p21;
	@%p30 bra 	$L__BB9_43;
	shl.b32 	%r743, %r126, 16;
	st.shared.u32 	[_ZZN3cub18CUB_300001_SM_10006detail10radix_sort31DeviceRadixSortSingleTileKernelINS1_5radix10policy_hubIiNS0_8NullTypeEyE10Policy1000ELNS0_9SortOrderE0EiS6_yNS1_21identity_decomposer_tEEEvPKT1_PSB_PKT2_PSF_T3_iiT4_E12temp_storage+33832], %r743;
$L__BB9_43:
	setp.eq.s32 	%p31, %r2, 0;
	bar.sync 	0;
	ld.shared.u32 	%r513, [_ZZN3cub18CUB_300001_SM_10006detail10radix_sort31DeviceRadixSortSingleTileKernelINS1_5radix10policy_hubIiNS0_8NullTypeEyE10Policy1000ELNS0_9SortOrderE0EiS6_yNS1_21identity_decomposer_tEEEvPKT1_PSB_PKT2_PSF_T3_iiT4_E12temp_storage+33832];
	selp.b32 	%r514, 0, %r513, %p31;
	add.s32 	%r515, %r743, %r514;
	add.s32 	%r516, %r90, %r515;
	add.s32 	%r517, %r91, %r515;
	add.s32 	%r518, %r92, %r515;
	add.s32 	%r519, %r93, %r515;
	add.s32 	%r520, %r94, %r515;
	add.s32 	%r521, %r95, %r515;
	add.s32 	%r522, %r96, %r515;
	add.s32 	%r523, %r97, %r515;
	add.s32 	%r524, %r98, %r515;
	add.s32 	%r525, %r99, %r515;
	add.s32 	%r526, %r100, %r515;
	add.s32 	%r527, %r101, %r515;
	add.s32 	%r528, %r102, %r515;
	add.s32 	%r529, %r103, %r515;
	add.s32 	%r530, %r104, %r515;
	add.s32 	%r531, %r105, %r515;
	add.s32 	%r532, %r106, %r515;
	add.s32 	%r533, %r107, %r515;
	add.s32 	%r534, %r108, %r515;
	add.s32 	%r535, %r109, %r515;
	add.s32 	%r536, %r110, %r515;
	add.s32 	%r537, %r111, %r515;
	add.s32 	%r538, %r112, %r515;
	add.s32 	%r539, %r113, %r515;
	add.s32 	%r540, %r114, %r515;
	add.s32 	%r541, %r115, %r515;
	add.s32 	%r542, %r116, %r515;
	add.s32 	%r543, %r117, %r515;
	add.s32 	%r544, %r118, %r515;
	add.s32 	%r545, %r119, %r515;
	add.s32 	%r546, %r120, %r515;
	add.s32 	%r547, %r121, %r515;
	st.shared.u32 	[%r44], %r515;
	st.shared.u32 	[%r44+4], %r516;
	st.shared.u32 	[%r44+8], %r517;
	st.shared.u32 	[%r44+12], %r518;
	st.shared.u32 	[%r44+16], %r519;
	st.shared.u32 	[%r44+20], %r520;
	st.shared.u32 	[%r44+24], %r521;
	st.shared.u32 	[%r44+28], %r522;
	st.shared.u32 	[%r44+32], %r523;
	st.shared.u32 	[%r44+36], %r524;
	st.shared.u32 	[%r44+40], %r525;
	st.shared.u32 	[%r44+44], %r526;
	st.shared.u32 	[%r44+48], %r527;
	st.shared.u32 	[%r44+52], %r528;
	st.shared.u32 	[%r44+56], %r529;
	st.shared.u32 	[%r44+60], %r530;
	st.shared.u32 	[%r44+64], %r531;
	st.shared.u32 	[%r44+68], %r532;
	st.shared.u32 	[%r44+72], %r533;
	st.shared.u32 	[%r44+76], %r534;
	st.shared.u32 	[%r44+80], %r535;
	st.shared.u32 	[%r44+84], %r536;
	st.shared.u32 	[%r44+88], %r537;
	st.shared.u32 	[%r44+92], %r538;
	st.shared.u32 	[%r44+96], %r539;
	st.shared.u32 	[%r44+100], %r540;
	st.shared.u32 	[%r44+104], %r541;
	st.shared.u32 	[%r44+108], %r542;
	st.shared.u32 	[%r44+112], %r543;
	st.shared.u32 	[%r44+116], %r544;
	st.shared.u32 	[%r44+120], %r545;
	st.shared.u32 	[%r44+124], %r546;
	st.shared.u32 	[%r44+128], %r547;
	bar.sync 	0;
	cvt.u32.u16 	%r548, %rs1;
	ld.shared.u16 	%r549, [%r71];
	add.s32 	%r130, %r549, %r548;
	cvt.u32.u16 	%r550, %rs2;
	ld.shared.u16 	%r551, [%r72];
	add.s32 	%r131, %r551, %r550;
	cvt.u32.u16 	%r552, %rs3;
	ld.shared.u16 	%r553, [%r73];
	add.s32 	%r132, %r553, %r552;
	cvt.u32.u16 	%r554, %rs4;
	ld.shared.u16 	%r555, [%r74];
	add.s32 	%r133, %r555, %r554;
	cvt.u32.u16 	%r556, %rs5;
	ld.shared.u16 	%r557, [%r75];
	add.s32 	%r134, %r557, %r556;
	cvt.u32.u16 	%r558, %rs6;
	ld.shared.u16 	%r559, [%r76];
	add.s32 	%r135, %r559, %r558;
	cvt.u32.u16 	%r560, %rs7;
	ld.shared.u16 	%r561, [%r77];
	add.s32 	%r136, %r561, %r560;
	cvt.u32.u16 	%r562, %rs8;
	ld.shared.u16 	%r563, [%r78];
	add.s32 	%r137, %r563, %r562;
	cvt.u32.u16 	%r564, %rs9;
	ld.shared.u16 	%r565, [%r79];
	add.s32 	%r138, %r565, %r564;
	cvt.u32.u16 	%r566, %rs10;
	ld.shared.u16 	%r567, [%r80];
	add.s32 	%r139, %r567, %r566;
	cvt.u32.u16 	%r568, %rs11;
	ld.shared.u16 	%r569, [%r81];
	add.s32 	%r140, %r569, %r568;
	cvt.u32.u16 	%r570, %rs12;
	ld.shared.u16 	%r571, [%r82];
	add.s32 	%r141, %r571, %r570;
	cvt.u32.u16 	%r572, %rs13;
	ld.shared.u16 	%r573, [%r83];
	add.s32 	%r142, %r573, %r572;
	cvt.u32.u16 	%r574, %rs14;
	ld.shared.u16 	%r575, [%r84];
	add.s32 	%r143, %r575, %r574;
	cvt.u32.u16 	%r576, %rs15;
	ld.shared.u16 	%r577, [%r85];
	add.s32 	%r144, %r577, %r576;
	cvt.u32.u16 	%r578, %rs16;
	ld.shared.u16 	%r579, [%r86];
	add.s32 	%r145, %r579, %r578;
	cvt.u32.u16 	%r580, %rs17;
	ld.shared.u16 	%r581, [%r87];
	add.s32 	%r146, %r581, %r580;
	cvt.u32.u16 	%r582, %rs18;
	ld.shared.u16 	%r583, [%r88];
	add.s32 	%r147, %r583, %r582;
	cvt.u32.u16 	%r584, %rs19;
	ld.shared.u16 	%r585, [%r89];
	add.s32 	%r148, %r585, %r584;
	bar.sync 	0;
	setp.lt.s32 	%p32, %r722, %r190;
	@%p32 bra 	$L__BB9_83;
	cvt.u64.u32 	%rd8, %r2;
	shl.b32 	%r586, %r130, 2;
	mov.u32 	%r587, _ZZN3cub18CUB_300001_SM_10006detail10radix_sort31DeviceRadixSortSingleTileKernelINS1_5radix10policy_hubIiNS0_8NullTypeEyE10Policy1000ELNS0_9SortOrderE0EiS6_yNS1_21identity_decomposer_tEEEvPKT1_PSB_PKT2_PSF_T3_iiT4_E12temp_storage;
	add.s32 	%r588, %r587, %r586;
	st.shared.u32 	[%r588], %r741;
	shl.b32 	%r589, %r131, 2;
	add.s32 	%r590, %r587, %r589;
	st.shared.u32 	[%r590], %r740;
	shl.b32 	%r591, %r132, 2;
	add.s32 	%r592, %r587, %r591;
	st.shared.u32 	[%r592], %r739;
	shl.b32 	%r593, %r133, 2;
	add.s32 	%r594, %r587, %r593;
	st.shared.u32 	[%r594], %r738;
	shl.b32 	%r595, %r134, 2;
	add.s32 	%r596, %r587, %r595;
	st.shared.u32 	[%r596], %r737;
	shl.b32 	%r597, %r135, 2;
	add.s32 	%r598, %r587, %r597;
	st.shared.u32 	[%r598], %r736;
	shl.b32 	%r599, %r136, 2;
	add.s32 	%r600, %r587, %r599;
	st.shared.u32 	[%r600], %r735;
	shl.b32 	%r601, %r137, 2;
	add.s32 	%r602, %r587, %r601;
	st.shared.u32 	[%r602], %r734;
	shl.b32 	%r603, %r138, 2;
	add.s32 	%r604, %r587, %r603;
	st.shared.u32 	[%r604], %r733;
	shl.b32 	%r605, %r139, 2;
	add.s32 	%r606, %r587, %r605;
	st.shared.u32 	[%r606], %r732;
	shl.b32 	%r607, %r140, 2;
	add.s32 	%r608, %r587, %r607;
	st.shared.u32 	[%r608], %r731;
	shl.b32 	%r609, %r141, 2;
	add.s32 	%r610, %r587, %r609;
	st.shared.u32 	[%r610], %r730;
	shl.b32 	%r611, %r142, 2;
	add.s32 	%r612, %r587, %r611;
	st.shared.u32 	[%r612], %r729;
	shl.b32 	%r613, %r143, 2;
	add.s32 	%r614, %r587, %r613;
	st.shared.u32 	[%r614], %r728;
	shl.b32 	%r615, %r144, 2;
	add.s32 	%r616, %r587, %r615;
	st.shared.u32 	[%r616], %r727;
	shl.b32 	%r617, %r145, 2;
	add.s32 	%r618, %r587, %r617;
	st.shared.u32 	[%r618], %r726;
	shl.b32 	%r619, %r146, 2;
	add.s32 	%r620, %r587, %r619;
	st.shared.u32 	[%r620], %r725;
	shl.b32 	%r621, %r147, 2;
	add.s32 	%r622, %r587, %r621;
	st.shared.u32 	[%r622], %r724;
	shl.b32 	%r623, %r148, 2;
	add.s32 	%r624, %r587, %r623;
	st.shared.u32 	[%r624], %r723;
	bar.sync 	0;
	mad.lo.s32 	%r149, %r2, -72, %r46;
	ld.shared.u32 	%r150, [%r149+1024];
	ld.shared.u32 	%r151, [%r149+2048];
	ld.shared.u32 	%r152, [%r149+3072];
	ld.shared.u32 	%r153, [%r149+4096];
	ld.shared.u32 	%r154, [%r149+5120];
	ld.shared.u32 	%r155, [%r149+6144];
	ld.shared.u32 	%r156, [%r149+7168];
	ld.shared.u32 	%r157, [%r149+8192];
	ld.shared.u32 	%r158, [%r149+9216];
	ld.shared.u32 	%r159, [%r149+10240];
	ld.shared.u32 	%r160, [%r149+11264];
	ld.shared.u32 	%r161, [%r149+12288];
	ld.shared.u32 	%r162, [%r149+13312];
	ld.shared.u32 	%r163, [%r149+14336];
	ld.shared.u32 	%r164, [%r149+15360];
	ld.shared.u32 	%r165, [%r149+16384];
	ld.shared.u32 	%r166, [%r149+17408];
	ld.shared.u32 	%r167, [%r149+18432];
	setp.gt.u64 	%p33, %rd4, %rd8;
	cvta.to.global.u64 	%rd9, %rd3;
	mul.wide.u32 	%rd10, %r2, 4;
	add.s64 	%rd2, %rd9, %rd10;
	@%p33 bra 	$L__BB9_45;
	bra.uni 	$L__BB9_46;
$L__BB9_45:
	ld.shared.u32 	%r625, [%r149];
	xor.b32  	%r626, %r625, -2147483648;
	st.global.u32 	[%rd2], %r626;
$L__BB9_46:
	add.s32 	%r627, %r2, 256;
	cvt.u64.u32 	%rd11, %r627;
	setp.le.u64 	%p34, %rd4, %rd11;
	@%p34 bra 	$L__BB9_48;
	xor.b32  	%r628, %r150, -2147483648;
	st.global.u32 	[%rd2+1024], %r628;
$L__BB9_48:
	add.s32 	%r629, %r2, 512;
	cvt.u64.u32 	%rd12, %r629;
	setp.le.u64 	%p35, %rd4, %rd12;
	@%p35 bra 	$L__BB9_50;
	xor.b32  	%r630, %r151, -2147483648;
	st.global.u32 	[%rd2+2048], %r630;
$L__BB9_50:
	add.s32 	%r631, %r2, 768;
	cvt.u64.u32 	%rd13, %r631;
	setp.le.u64 	%p36, %rd4, %rd13;
	@%p36 bra 	$L__BB9_52;
	xor.b32  	%r632, %r152, -2147483648;
	st.global.u32 	[%rd2+3072], %r632;
$L__BB9_52:
	or.b32  	%r633, %r2, 1024;
	cvt.u64.u32 	%rd14, %r633;
	setp.le.u64 	%p37, %rd4, %rd14;
	@%p37 bra 	$L__BB9_54;
	xor.b32  	%r634, %r153, -2147483648;
	st.global.u32 	[%rd2+4096], %r634;
$L__BB9_54:
	add.s32 	%r635, %r2, 1280;
	cvt.u64.u32 	%rd15, %r635;
	setp.le.u64 	%p38, %rd4, %rd15;
	@%p38 bra 	$L__BB9_56;
	xor.b32  	%r636, %r154, -2147483648;
	st.global.u32 	[%rd2+5120], %r636;
$L__BB9_56:
	add.s32 	%r637, %r2, 1536;
	cvt.u64.u32 	%rd16, %r637;
	setp.le.u64 	%p39, %rd4, %rd16;
	@%p39 bra 	$L__BB9_58;
	xor.b32  	%r638, %r155, -2147483648;
	st.global.u32 	[%rd2+6144], %r638;
$L__BB9_58:
	add.s32 	%r639, %r2, 1792;
	cvt.u64.u32 	%rd17, %r639;
	setp.le.u64 	%p40, %rd4, %rd17;
	@%p40 bra 	$L__BB9_60;
	xor.b32  	%r640, %r156, -2147483648;
	st.global.u32 	[%rd2+7168], %r640;
$L__BB9_60:
	or.b32  	%r641, %r2, 2048;
	cvt.u64.u32 	%rd18, %r641;
	setp.le.u64 	%p41, %rd4, %rd18;
	@%p41 bra 	$L__BB9_62;
	xor.b32  	%r642, %r157, -2147483648;
	st.global.u32 	[%rd2+8192], %r642;
$L__BB9_62:
	add.s32 	%r643, %r2, 2304;
	cvt.u64.u32 	%rd19, %r643;
	setp.le.u64 	%p42, %rd4, %rd19;
	@%p42 bra 	$L__BB9_64;
	xor.b32  	%r644, %r158, -2147483648;
	st.global.u32 	[%rd2+9216], %r644;
$L__BB9_64:
	add.s32 	%r645, %r2, 2560;
	cvt.u64.u32 	%rd20, %r645;
	setp.le.u64 	%p43, %rd4, %rd20;
	@%p43 bra 	$L__BB9_66;
	xor.b32  	%r646, %r159, -2147483648;
	st.global.u32 	[%rd2+10240], %r646;
$L__BB9_66:
	add.s32 	%r647, %r2, 2816;
	cvt.u64.u32 	%rd21, %r647;
	setp.le.u64 	%p44, %rd4, %rd21;
	@%p44 bra 	$L__BB9_68;
	xor.b32  	%r648, %r160, -2147483648;
	st.global.u32 	[%rd2+11264], %r648;
$L__BB9_68:
	or.b32  	%r649, %r2, 3072;
	cvt.u64.u32 	%rd22, %r649;
	setp.le.u64 	%p45, %rd4, %rd22;
	@%p45 bra 	$L__BB9_70;
	xor.b32  	%r650, %r161, -2147483648;
	st.global.u32 	[%rd2+12288], %r650;
$L__BB9_70:
	add.s32 	%r651, %r2, 3328;
	cvt.u64.u32 	%rd23, %r651;
	setp.le.u64 	%p46, %rd4, %rd23;
	@%p46 bra 	$L__BB9_72;
	xor.b32  	%r652, %r162, -2147483648;
	st.global.u32 	[%rd2+13312], %r652;
$L__BB9_72:
	add.s32 	%r653, %r2, 3584;
	cvt.u64.u32 	%rd24, %r653;
	setp.le.u64 	%p47, %rd4, %rd24;
	@%p47 bra 	$L__BB9_74;
	xor.b32  	%r654, %r163, -2147483648;
	st.global.u32 	[%rd2+14336], %r654;
$L__BB9_74:
	add.s32 	%r655, %r2, 3840;
	cvt.u64.u32 	%rd25, %r655;
	setp.le.u64 	%p48, %rd4, %rd25;
	@%p48 bra 	$L__BB9_76;
	xor.b32  	%r656, %r164, -2147483648;
	st.global.u32 	[%rd2+15360], %r656;
$L__BB9_76:
	or.b32  	%r657, %r2, 4096;
	cvt.u64.u32 	%rd26, %r657;
	setp.le.u64 	%p49, %rd4, %rd26;
	@%p49 bra 	$L__BB9_78;
	xor.b32  	%r658, %r165, -2147483648;
	st.global.u32 	[%rd2+16384], %r658;
$L__BB9_78:
	add.s32 	%r659, %r2, 4352;
	cvt.u64.u32 	%rd27, %r659;
	setp.le.u64 	%p50, %rd4, %rd27;
	@%p50 bra 	$L__BB9_80;
	xor.b32  	%r660, %r166, -2147483648;
	st.global.u32 	[%rd2+17408], %r660;
$L__BB9_80:
	add.s32 	%r661, %r2, 4608;
	cvt.u64.u32 	%rd28, %r661;
	setp.le.u64 	%p51, %rd4, %rd28;
	@%p51 bra 	$L__BB9_82;
	xor.b32  	%r662, %r167, -2147483648;
	st.global.u32 	[%rd2+18432], %r662;
$L__BB9_82:
	ret;
$L__BB9_83:
	shl.b32 	%r663, %r130, 2;
	mov.u32 	%r664, _ZZN3cub18CUB_300001_SM_10006detail10radix_sort31DeviceRadixSortSingleTileKernelINS1_5radix10policy_hubIiNS0_8NullTypeEyE10Policy1000ELNS0_9SortOrderE0EiS6_yNS1_21identity_decomposer_tEEEvPKT1_PSB_PKT2_PSF_T3_iiT4_E12temp_storage;
	add.s32 	%r665, %r664, %r663;
	st.shared.u32 	[%r665], %r741;
	shl.b32 	%r666, %r131, 2;
	add.s32 	%r667, %r664, %r666;
	st.shared.u32 	[%r667], %r740;
	shl.b32 	%r668, %r132, 2;
	add.s32 	%r669, %r664, %r668;
	st.shared.u32 	[%r669], %r739;
	shl.b32 	%r670, %r133, 2;
	add.s32 	%r671, %r664, %r670;
	st.shared.u32 	[%r671], %r738;
	shl.b32 	%r672, %r134, 2;
	add.s32 	%r673, %r664, %r672;
	st.shared.u32 	[%r673], %r737;
	shl.b32 	%r674, %r135, 2;
	add.s32 	%r675, %r664, %r674;
	st.shared.u32 	[%r675], %r736;
	shl.b32 	%r676, %r136, 2;
	add.s32 	%r677, %r664, %r676;
	st.shared.u32 	[%r677], %r735;
	shl.b32 	%r678, %r137, 2;
	add.s32 	%r679, %r664, %r678;
	st.shared.u32 	[%r679], %r734;
	shl.b32 	%r680, %r138, 2;
	add.s32 	%r681, %r664, %r680;
	st.shared.u32 	[%r681], %r733;
	shl.b32 	%r682, %r139, 2;
	add.s32 	%r683, %r664, %r682;
	st.shared.u32 	[%r683], %r732;
	shl.b32 	%r684, %r140, 2;
	add.s32 	%r685, %r664, %r684;
	st.shared.u32 	[%r685], %r731;
	shl.b32 	%r686, %r141, 2;
	add.s32 	%r687, %r664, %r686;
	st.shared.u32 	[%r687], %r730;
	shl.b32 	%r688, %r142, 2;
	add.s32 	%r689, %r664, %r688;
	st.shared.u32 	[%r689], %r729;
	shl.b32 	%r690, %r143, 2;
	add.s32 	%r691, %r664, %r690;
	st.shared.u32 	[%r691], %r728;
	shl.b32 	%r692, %r144, 2;
	add.s32 	%r693, %r664, %r692;
	st.shared.u32 	[%r693], %r727;
	shl.b32 	%r694, %r145, 2;
	add.s32 	%r695, %r664, %r694;
	st.shared.u32 	[%r695], %r726;
	shl.b32 	%r696, %r146, 2;
	add.s32 	%r697, %r664, %r696;
	st.shared.u32 	[%r697], %r725;
	shl.b32 	%r698, %r147, 2;
	add.s32 	%r699, %r664, %r698;
	st.shared.u32 	[%r699], %r724;
	shl.b32 	%r700, %r148, 2;
	add.s32 	%r701, %r664, %r700;
	st.shared.u32 	[%r701], %r723;
	bar.sync 	0;
	ld.shared.u32 	%r741, [%r46];
	ld.shared.u32 	%r740, [%r46+4];
	ld.shared.u32 	%r739, [%r46+8];
	ld.shared.u32 	%r738, [%r46+12];
	ld.shared.u32 	%r737, [%r46+16];
	ld.shared.u32 	%r736, [%r46+20];
	ld.shared.u32 	%r735, [%r46+24];
	ld.shared.u32 	%r734, [%r46+28];
	ld.shared.u32 	%r733, [%r46+32];
	ld.shared.u32 	%r732, [%r46+36];
	ld.shared.u32 	%r731, [%r46+40];
	ld.shared.u32 	%r730, [%r46+44];
	ld.shared.u32 	%r729, [%r46+48];
	ld.shared.u32 	%r728, [%r46+52];
	ld.shared.u32 	%r727, [%r46+56];
	ld.shared.u32 	%r726, [%r46+60];
	ld.shared.u32 	%r725, [%r46+64];
	ld.shared.u32 	%r724, [%r46+68];
	ld.shared.u32 	%r723, [%r46+72];
	bar.sync 	0;
	add.s32 	%r722, %r722, 6;
	add.s32 	%r721, %r721, -6;
	bra.uni 	$L__BB9_39;

}
	// .globl	_ZN3cub18CUB_300001_SM_10006detail10radix_sort30DeviceRadixSortHistogramKernelINS1_5radix10policy_hubIiNS0_8NullTypeEyE10Policy1000ELNS0_9SortOrderE0EiyNS1_21identity_decomposer_tEEEvPT2_PKT1_SB_iiT3_
.visible .entry _ZN3cub18CUB_300001_SM_10006detail10radix_sort30DeviceRadixSortHistogramKernelINS1_5radix10policy_hubIiNS0_8NullTypeEyE10Policy1000ELNS0_9SortOrderE0EiyNS1_21identity_decomposer_tEEEvPT2_PKT1_SB_iiT3_(
	.param .u64 .ptr .align 1 _ZN3cub18CUB_300001_SM_10006detail10radix_sort30DeviceRadixSortHistogramKernelINS1_5radix10policy_hubIiNS0_8NullTypeEyE10Policy1000ELNS0_9SortOrderE0EiyNS1_21identity_decomposer_tEEEvPT2_PKT1_SB_iiT3__param_0,
	.param .u64 .ptr .align 1 _ZN3cub18CUB_300001_SM_10006detail10radix_sort30DeviceRadixSortHistogramKernelINS1_5radix10policy_hubIiNS0_8NullTypeEyE10Policy1000ELNS0_9SortOrderE0EiyNS1_21identity_decomposer_tEEEvPT2_PKT1_SB_iiT3__param_1,
	.param .u64 _ZN3cub18CUB_300001_SM_10006detail10radix_sort30DeviceRadixSortHistogramKernelINS1_5radix10policy_hubIiNS0_8NullTypeEyE10Policy1000ELNS0_9SortOrderE0EiyNS1_21identity_decomposer_tEEEvPT2_PKT1_SB_iiT3__param_2,
	.param .u32 _ZN3cub18CUB_300001_SM_10006detail10radix_sort30DeviceRadixSortHistogramKernelINS1_5radix10policy_hubIiNS0_8NullTypeEyE10Policy1000ELNS0_9SortOrderE0EiyNS1_21identity_decomposer_tEEEvPT2_PKT1_SB_iiT3__param_3,
	.param .u32 _ZN3cub18CUB_300001_SM_10006detail10radix_sort30DeviceRadixSortHistogramKernelINS1_5radix10policy_hubIiNS0_8NullTypeEyE10Policy1000ELNS0_9SortOrderE0EiyNS1_21identity_decomposer_tEEEvPT2_PKT1_SB_iiT3__param_4,
	.param .align 1 .b8 _ZN3cub18CUB_300001_SM_10006detail10radix_sort30DeviceRadixSortHistogramKernelINS1_5radix10policy_hubIiNS0_8NullTypeEyE10Policy1000ELNS0_9SortOrderE0EiyNS1_21identity_decomposer_tEEEvPT2_PKT1_SB_iiT3__param_5[1]
)
.maxntid 128
{
	.reg .pred 	%p<91>;
	.reg .b32 	%r<486>;
	.reg .b64 	%rd<137>;
	// demoted variable
	.shared .align 4 .b8 _ZZN3cub18CUB_300001_SM_10006detail10radix_sort30DeviceRadixSortHistogramKernelINS1_5radix10policy_hubIiNS0_8NullTypeEyE10Policy1000ELNS0_9SortOrderE0EiyNS1_21identity_decomposer_tEEEvPT2_PKT1_SB_iiT3_E12temp_storage[4096];
	ld.param.u64 	%rd18, [_ZN3cub18CUB_300001_SM_10006detail10radix_sort30DeviceRadixSortHistogramKernelINS1_5radix10policy_hubIiNS0_8NullTypeEyE10Policy1000ELNS0_9SortOrderE0EiyNS1_21identity_decomposer_tEEEvPT2_PKT1_SB_iiT3__param_0];
	ld.param.u64 	%rd19, [_ZN3cub18CUB_300001_SM_10006detail10radix_sort30DeviceRadixSortHistogramKernelINS1_5radix10policy_hubIiNS0_8NullTypeEyE10Policy1000ELNS0_9SortOrderE0EiyNS1_21identity_decomposer_tEEEvPT2_PKT1_SB_iiT3__param_1];
	ld.param.u64 	%rd17, [_ZN3cub18CUB_300001_SM_10006detail10radix_sort30DeviceRadixSortHistogramKernelINS1_5radix10policy_hubIiNS0_8NullTypeEyE10Policy1000ELNS0_9SortOrderE0EiyNS1_21identity_decomposer_tEEEvPT2_PKT1_SB_iiT3__param_2];
	ld.param.u32 	%r174, [_ZN3cub18CUB_300001_SM_10006detail10radix_sort30DeviceRadixSortHistogramKernelINS1_5radix10policy_hubIiNS0_8NullTypeEyE10Policy1000ELNS0_9SortOrderE0EiyNS1_21identity_decomposer_tEEEvPT2_PKT1_SB_iiT3__param_3];
	ld.param.u32 	%r175, [_ZN3cub18CUB_300001_SM_10006detail10radix_sort30DeviceRadixSortHistogramKernelINS1_5radix10policy_hubIiNS0_8NullTypeEyE10Policy1000ELNS0_9SortOrderE0EiyNS1_21identity_decomposer_tEEEvPT2_PKT1_SB_iiT3__param_4];
	cvta.to.global.u64 	%rd1, %rd19;
	cvta.to.global.u64 	%rd2, %rd18;
	setp.eq.s64 	%p2, %rd17, 0;
	@%p2 bra 	$L__BB10_153;
	sub.s32 	%r176, %r175, %r174;
	add.s32 	%r177, %r176, 7;
	shr.s32 	%r178, %r177, 31;
	shr.u32 	%r179, %r178, 29;
	add.s32 	%r180, %r177, %r179;
	shr.s32 	%r181, %r180, 3;
	mov.u32 	%r182, %tid.x;
	setp.gt.u32 	%p3, %r182, 255;
	setp.lt.s32 	%p4, %r177, 8;
	mov.u32 	%r183, %ctaid.x;
	shl.b32 	%r184, %r183, 11;
	cvt.u64.u32 	%rd3, %r184;
	mov.u32 	%r185, %nctaid.x;
	shl.b32 	%r186, %r185, 11;
	cvt.u64.u32 	%rd4, %r186;
	add.s32 	%r1, %r181, -1;
	and.b32  	%r2, %r181, 15;
	and.b32  	%r3, %r181, 7;
	add.s32 	%r4, %r3, -1;
	and.b32  	%r5, %r181, 3;
	or.pred  	%p1, %p3, %p4;
	shl.b32 	%r187, %r182, 2;
	mov.u32 	%r188, _ZZN3cub18CUB_300001_SM_10006detail10radix_sort30DeviceRadixSortHistogramKernelINS1_5radix10policy_hubIiNS0_8NullTypeEyE10Policy1000ELNS0_9SortOrderE0EiyNS1_21identity_decomposer_tEEEvPT2_PKT1_SB_iiT3_E12temp_storage;
	add.s32 	%r6, %r188, %r187;
	and.b32  	%r7, %r181, 268435440;
	cvt.u64.u32 	%rd5, %r182;
	add.s32 	%r8, %r182, 128;
	add.s32 	%r9, %r182, 256;
	add.s32 	%r10, %r182, 384;
	add.s32 	%r11, %r182, 512;
	add.s32 	%r12, %r182, 640;
	add.s32 	%r13, %r182, 768;
	or.b32  	%r14, %r182, 1024;
	add.s32 	%r15, %r182, 1920;
	and.b32  	%r16, %r181, 268435448;
	and.b32  	%r17, %r181, 1;
	neg.s32 	%r18, %r7;
	add.s32 	%r19, %r6, 8192;
	add.s64 	%rd21, %rd17, -1;
	shr.u64 	%rd22, %rd21, 30;
	add.s64 	%rd23, %rd22, 1;
	min.u64 	%rd6, %rd23, %rd17;
	mov.b64 	%rd135, 0;
$L__BB10_2:
	@%p1 bra 	$L__BB10_30;
	setp.lt.u32 	%p5, %r1, 15;
	mov.b32 	%r439, 0;
	@%p5 bra 	$L__BB10_6;
	mov.u32 	%r436, %r19;
	mov.u32 	%r437, %r18;
$L__BB10_5:
	.pragma "nounroll";
	mov.b32 	%r190, 0;
	st.shared.u32 	[%r436+-8192], %r190;
	st.shared.u32 	[%r436+-7168], %r190;
	st.shared.u32 	[%r436+-6144], %r190;
	st.shared.u32 	[%r436+-5120], %r190;
	st.shared.u32 	[%r436+-4096], %r190;
	st.shared.u32 	[%r436+-3072], %r190;
	st.shared.u32 	[%r436+-2048], %r190;
	st.shared.u32 	[%r436+-1024], %r190;
	st.shared.u32 	[%r436], %r190;
	st.shared.u32 	[%r436+1024], %r190;
	st.shared.u32 	[%r436+2048], %r190;
	st.shared.u32 	[%r436+3072], %r190;
	st.shared.u32 	[%r436+4096], %r190;
	st.shared.u32 	[%r436+5120], %r190;
	st.shared.u32 	[%r436+6144], %r190;
	st.shared.u32 	[%r436+7168], %r190;
	add.s32 	%r437, %r437, 16;
	add.s32 	%r436, %r436, 16384;
	setp.ne.s32 	%p6, %r437, 0;
	mov.u32 	%r439, %r7;
	@%p6 bra 	$L__BB10_5;
$L__BB10_6:
	add.s32 	%r25, %r2, -1;
	setp.eq.s32 	%p7, %r2, 0;
	@%p7 bra 	$L__BB10_16;
	setp.lt.u32 	%p8, %r25, 7;
	@%p8 bra 	$L__BB10_9;
	shl.b32 	%r191, %r439, 10;
	add.s32 	%r192, %r6, %r191;
	mov.b32 	%r193, 0;
	st.shared.u32 	[%r192], %r193;
	st.shared.u32 	[%r192+1024], %r193;
	st.shared.u32 	[%r192+2048], %r193;
	st.shared.u32 	[%r192+3072], %r193;
	st.shared.u32 	[%r192+4096], %r193;
	st.shared.u32 	[%r192+5120], %r193;
	st.shared.u32 	[%r192+6144], %r193;
	st.shared.u32 	[%r192+7168], %r193;
	add.s32 	%r439, %r439, 8;
$L__BB10_9:
	setp.eq.s32 	%p9, %r3, 0;
	@%p9 bra 	$L__BB10_16;
	setp.lt.u32 	%p10, %r4, 3;
	@%p10 bra 	$L__BB10_12;
	shl.b32 	%r194, %r439, 10;
	add.s32 	%r195, %r6, %r194;
	mov.b32 	%r196, 0;
	st.shared.u32 	[%r195], %r196;
	st.shared.u32 	[%r195+1024], %r196;
	st.shared.u32 	[%r195+2048], %r196;
	st.shared.u32 	[%r195+3072], %r196;
	add.s32 	%r439, %r439, 4;
$L__BB10_12:
	setp.eq.s32 	%p11, %r5, 0;
	@%p11 bra 	$L__BB10_16;
	setp.eq.s32 	%p12, %r5, 1;
	shl.b32 	%r197, %r439, 10;
	add.s32 	%r30, %r6, %r197;
	mov.b32 	%r198, 0;
	st.shared.u32 	[%r30], %r198;
	@%p12 bra 	$L__BB10_16;
	setp.eq.s32 	%p13, %r5, 2;
	mov.b32 	%r199, 0;
	st.shared.u32 	[%r30+1024], %r199;
	@%p13 bra 	$L__BB10_16;
	mov.b32 	%r200, 0;
	st.shared.u32 	[%r30+2048], %r200;
$L__BB10_16:
	cvt.u32.u64 	%r201, %rd5;
	setp.gt.u32 	%p14, %r201, 127;
	@%p14 bra 	$L__BB10_30;
	setp.lt.u32 	%p15, %r1, 15;
	mov.b32 	%r443, 0;
	@%p15 bra 	$L__BB10_20;
	mov.b32 	%r441, 0;
$L__BB10_19:
	.pragma "nounroll";
	shl.b32 	%r204, %r441, 10;
	add.s32 	%r205, %r6, %r204;
	mov.b32 	%r206, 0;
	st.shared.u32 	[%r205+512], %r206;
	st.shared.u32 	[%r205+1536], %r206;
	st.shared.u32 	[%r205+2560], %r206;
	st.shared.u32 	[%r205+3584], %r206;
	st.shared.u32 	[%r205+4608], %r206;
	st.shared.u32 	[%r205+5632], %r206;
	st.shared.u32 	[%r205+6656], %r206;
	st.shared.u32 	[%r205+7680], %r206;
	st.shared.u32 	[%r205+8704], %r206;
	st.shared.u32 	[%r205+9728], %r206;
	st.shared.u32 	[%r205+10752], %r206;
	st.shared.u32 	[%r205+11776], %r206;
	st.shared.u32 	[%r205+12800], %r206;
	st.shared.u32 	[%r205+13824], %r206;
	st.shared.u32 	[%r205+14848], %r206;
	st.shared.u32 	[%r205+15872], %r206;
	add.s32 	%r441, %r441, 16;
	setp.ne.s32 	%p16, %r441, %r7;
	mov.u32 	%r443, %r7;
	@%p16 bra 	$L__BB10_19;
$L__BB10_20:
	setp.eq.s32 	%p17, %r2, 0;
	@%p17 bra 	$L__BB10_30;
	setp.lt.u32 	%p18, %r25, 7;
	@%p18 bra 	$L__BB10_23;
	shl.b32 	%r207, %r443, 10;
	add.s32 	%r208, %r6, %r207;
	mov.b32 	%r209, 0;
	st.shared.u32 	[%r208+512], %r209;
	st.shared.u32 	[%r208+1536], %r209;
	st.shared.u32 	[%r208+2560], %r209;
	st.shared.u32 	[%r208+3584], %r209;
	st.shared.u32 	[%r208+4608], %r209;
	st.shared.u32 	[%r208+5632], %r209;
	st.shared.u32 	[%r208+6656], %r209;
	st.shared.u32 	[%r208+7680], %r209;
	add.s32 	%r443, %r443, 8;
$L__BB10_23:
	setp.eq.s32 	%p19, %r3, 0;
	@%p19 bra 	$L__BB10_30;
	setp.lt.u32 	%p20, %r4, 3;
	@%p20 bra 	$L__BB10_26;
	shl.b32 	%r210, %r443, 10;
	add.s32 	%r211, %r6, %r210;
	mov.b32 	%r212, 0;
	st.shared.u32 	[%r211+512], %r212;
	st.shared.u32 	[%r211+1536], %r212;
	st.shared.u32 	[%r211+2560], %r212;
	st.shared.u32 	[%r211+3584], %r212;
	add.s32 	%r443, %r443, 4;
$L__BB10_26:
	setp.eq.s32 	%p21, %r5, 0;
	@%p21 bra 	$L__BB10_30;
	setp.eq.s32 	%p22, %r5, 1;
	shl.b32 	%r213, %r443, 10;
	add.s32 	%r38, %r6, %r213;
	mov.b32 	%r214, 0;
	st.shared.u32 	[%r38+512], %r214;
	@%p22 bra 	$L__BB10_30;
	setp.eq.s32 	%p23, %r5, 2;
	mov.b32 	%r215, 0;
	st.shared.u32 	[%r38+1536], %r215;
	@%p23 bra 	$L__BB10_30;
	mov.b32 	%r216, 0;
	st.shared.u32 	[%r38+2560], %r216;
$L__BB10_30:
	bar.sync 	0;
	bar.sync 	0;
	shl.b64 	%rd8, %rd135, 30;
	sub.s64 	%rd24, %rd17, %rd8;
	min.u64 	%rd9, %rd24, 1073741824;
	setp.le.u64 	%p24, %rd9, %rd3;
	@%p24 bra 	$L__BB10_70;
	mov.u64 	%rd136, %rd3;
$L__BB10_32:
	add.s64 	%rd11, %rd136, %rd8;
	sub.s64 	%rd12, %rd17, %rd11;
	setp.lt.u64 	%p25, %rd12, 2048;
	@%p25 bra 	$L__BB10_34;
	add.s64 	%rd27, %rd11, %rd5;
	shl.b64 	%rd28, %rd27, 2;
	add.s64 	%rd29, %rd1, %rd28;
	ld.global.u32 	%r475, [%rd29];
	ld.global.u32 	%r474, [%rd29+512];
	ld.global.u32 	%r473, [%rd29+1024];
	ld.global.u32 	%r472, [%rd29+1536];
	ld.global.u32 	%r471, [%rd29+2048];
	ld.global.u32 	%r470, [%rd29+2560];
	ld.global.u32 	%r469, [%rd29+3072];
	ld.global.u32 	%r468, [%rd29+3584];
	ld.global.u32 	%r467, [%rd29+4096];
	ld.global.u32 	%r466, [%rd29+4608];
	ld.global.u32 	%r465, [%rd29+5120];
	ld.global.u32 	%r464, [%rd29+5632];
	ld.global.u32 	%r463, [%rd29+6144];
	ld.global.u32 	%r462, [%rd29+6656];
	ld.global.u32 	%r461, [%rd29+7168];
	ld.global.u32 	%r460, [%rd29+7680];
	bra.uni 	$L__BB10_66;
$L__BB10_34:
	cvt.u32.u64 	%r218, %rd5;
	cvt.u32.u64 	%r55, %rd12;
	setp.ge.s32 	%p26, %r218, %r55;
	add.s64 	%rd25, %rd11, %rd5;
	shl.b64 	%rd26, %rd25, 2;
	add.s64 	%rd13, %rd1, %rd26;
	mov.b32 	%r475, 2147483647;
	@%p26 bra 	$L__BB10_36;
	ld.global.u32 	%r475, [%rd13];
$L__BB10_36:
	setp.ge.s32 	%p27, %r8, %r55;
	mov.b32 	%r474, 2147483647;
	@%p27 bra 	$L__BB10_38;
	ld.global.u32 	%r474, [%rd13+512];
$L__BB10_38:
	setp.ge.s32 	%p28, %r9, %r55;
	mov.b32 	%r473, 2147483647;
	@%p28 bra 	$L__BB10_40;
	ld.global.u32 	%r473, [%rd13+1024];
$L__BB10_40:
	setp.ge.s32 	%p29, %r10, %r55;
	mov.b32 	%r472, 2147483647;
	@%p29 bra 	$L__BB10_42;
	ld.global.u32 	%r472, [%rd13+1536];
$L__BB10_42:
	setp.ge.s32 	%p30, %r11, %r55;
	mov.b32 	%r471, 2147483647;
	@%p30 bra 	$L__BB10_44;
	ld.global.u32 	%r471, [%rd13+2048];
$L__BB10_44:
	setp.ge.s32 	%p31, %r12, %r55;
	mov.b32 	%r470, 2147483647;
	@%p31 bra 	$L__BB10_46;
	ld.global.u32 	%r470, [%rd13+2560];
$L__BB10_46:
	setp.ge.s32 	%p32, %r13, %r55;
	mov.b32 	%r469, 2147483647;
	@%p32 bra 	$L__BB10_48;
	ld.global.u32 	%r469, [%rd13+3072];
$L__BB10_48:
	mov.u32 	%r226, %tid.x;
	add.s32 	%r227, %r226, 896;
	setp.ge.s32 	%p33, %r227, %r55;
	mov.b32 	%r468, 2147483647;
	@%p33 bra 	$L__BB10_50;
	ld.global.u32 	%r468, [%rd13+3584];
$L__BB10_50:
	setp.ge.s32 	%p34, %r14, %r55;
	mov.b32 	%r467, 2147483647;
	@%p34 bra 	$L__BB10_52;
	ld.global.u32 	%r467, [%rd13+4096];
$L__BB10_52:
	add.s32 	%r231, %r226, 1152;
	setp.ge.s32 	%p35, %r231, %r55;
	mov.b32 	%r466, 2147483647;
	@%p35 bra 	$L__BB10_54;
	ld.global.u32 	%r466, [%rd13+4608];
$L__BB10_54:
	add.s32 	%r234, %r226, 1280;
	setp.ge.s32 	%p36, %r234, %r55;
	mov.b32 	%r465, 2147483647;
	@%p36 bra 	$L__BB10_56;
	ld.global.u32 	%r465, [%rd13+5120];
$L__BB10_56:
	add.s32 	%r237, %r226, 1408;
	setp.ge.s32 	%p37, %r237, %r55;
	mov.b32 	%r464, 2147483647;
	@%p37 bra 	$L__BB10_58;
	ld.global.u32 	%r464, [%rd13+5632];
$L__BB10_58:
	add.s32 	%r240, %r226, 1536;
	setp.ge.s32 	%p38, %r240, %r55;
	mov.b32 	%r463, 2147483647;
	@%p38 bra 	$L__BB10_60;
	ld.global.u32 	%r463, [%rd13+6144];
$L__BB10_60:
	add.s32 	%r243, %r226, 1664;
	setp.ge.s32 	%p39, %r243, %r55;
	mov.b32 	%r462, 2147483647;
	@%p39 bra 	$L__BB10_62;
	ld.global.u32 	%r462, [%rd13+6656];
$L__BB10_62:
	add.s32 	%r246, %r226, 1792;
	setp.ge.s32 	%p40, %r246, %r55;
	mov.b32 	%r461, 2147483647;
	@%p40 bra 	$L__BB10_64;
	ld.global.u32 	%r461, [%rd13+7168];
$L__BB10_64:
	setp.ge.s32 	%p41, %r15, %r55;
	mov.b32 	%r460, 2147483647;
	@%p41 bra 	$L__BB10_66;
	ld.global.u32 	%r460, [%rd13+7680];
$L__BB10_66:
	setp.le.s32 	%p42, %r175, %r174;
	@%p42 bra 	$L__BB10_69;
	xor.b32  	%r103, %r460, -2147483648;
	xor.b32  	%r104, %r461, -2147483648;
	xor.b32  	%r105, %r462, -2147483648;
	xor.b32  	%r106, %r463, -2147483648;
	xor.b32  	%r107, %r464, -2147483648;
	xor.b32  	%r108, %r465, -2147483648;
	xor.b32  	%r109, %r466, -2147483648;
	xor.b32  	%r110, %r467, -2147483648;
	xor.b32  	%r111, %r468, -2147483648;
	xor.b32  	%r112, %r469, -2147483648;
	xor.b32  	%r113, %r470, -2147483648;
	xor.b32  	%r114, %r471, -2147483648;
	xor.b32  	%r115, %r472, -2147483648;
	xor.b32  	%r116, %r473, -2147483648;
	xor.b32  	%r117, %r474, -2147483648;
	xor.b32  	%r118, %r475, -2147483648;
	mov.b32 	%r476, 0;
	mov.u32 	%r477, %r174;
$L__BB10_68:
	sub.s32 	%r249, %r175, %r477;
	shl.b32 	%r250, %r476, 10;
	mov.u32 	%r251, _ZZN3cub18CUB_300001_SM_10006detail10radix_sort30DeviceRadixSortHistogramKernelINS1_5radix10policy_hubIiNS0_8NullTypeEyE10Policy1000ELNS0_9SortOrderE0EiyNS1_21identity_decomposer_tEEEvPT2_PKT1_SB_iiT3_E12temp_storage;
	add.s32 	%r252, %r251, %r250;
	min.s32 	%r253, %r249, 8;
	mov.b32 	%r254, -1;
	shl.b32 	%r255, %r254, %r253;
	not.b32 	%r256, %r255;
	shr.u32 	%r257, %r118, %r477;
	and.b32  	%r258, %r257, %r256;
	shl.b32 	%r259, %r258, 2;
	add.s32 	%r260, %r252, %r259;
	atom.shared.add.u32 	%r261, [%r260], 1;
	shr.u32 	%r262, %r117, %r477;
	and.b32  	%r263, %r262, %r256;
	shl.b32 	%r264, %r263, 2;
	add.s32 	%r265, %r252, %r264;
	atom.shared.add.u32 	%r266, [%r265], 1;
	shr.u32 	%r267, %r116, %r477;
	and.b32  	%r268, %r267, %r256;
	shl.b32 	%r269, %r268, 2;
	add.s32 	%r270, %r252, %r269;
	atom.shared.add.u32 	%r271, [%r270], 1;
	shr.u32 	%r272, %r115, %r477;
	and.b32  	%r273, %r272, %r256;
	shl.b32 	%r274, %r273, 2;
	add.s32 	%r275, %r252, %r274;
	atom.shared.add.u32 	%r276, [%r275], 1;
	shr.u32 	%r277, %r114, %r477;
	and.b32  	%r278, %r277, %r256;
	shl.b32 	%r279, %r278, 2;
	add.s32 	%r280, %r252, %r279;
	atom.shared.add.u32 	%r281, [%r280], 1;
	shr.u32 	%r282, %r113, %r477;
	and.b32  	%r283, %r282, %r256;
	shl.b32 	%r284, %r283, 2;
	add.s32 	%r285, %r252, %r284;
	atom.shared.add.u32 	%r286, [%r285], 1;
	shr.u32 	%r287, %r112, %r477;
	and.b32  	%r288, %r287, %r256;
	shl.b32 	%r289, %r288, 2;
	add.s32 	%r290, %r252, %r289;
	atom.shared.add.u32 	%r291, [%r290], 1;
	shr.u32 	%r292, %r111, %r477;
	and.b32  	%r293, %r292, %r256;
	shl.b32 	%r294, %r293, 2;
	add.s32 	%r295, %r252, %r294;
	atom.shared.add.u32 	%r296, [%r295], 1;
	shr.u32 	%r297, %r110, %r477;
	and.b32  	%r298, %r297, %r256;
	shl.b32 	%r299, %r298, 2;
	add.s32 	%r300, %r252, %r299;
	atom.shared.add.u32 	%r301, [%r300], 1;
	shr.u32 	%r302, %r109, %r477;
	and.b32  	%r303, %r302, %r256;
	shl.b32 	%r304, %r303, 2;
	add.s32 	%r305, %r252, %r304;
	atom.shared.add.u32 	%r306, [%r305], 1;
	shr.u32 	%r307, %r108, %r477;
	and.b32  	%r308, %r307, %r256;
	shl.b32 	%r309, %r308, 2;
	add.s32 	%r310, %r252, %r309;
	atom.shared.add.u32 	%r311, [%r310], 1;
	shr.u32 	%r312, %r107, %r477;
	and.b32  	%r313, %r312, %r256;
	shl.b32 	%r314, %r313, 2;
	add.s32 	%r315, %r252, %r314;
	atom.shared.add.u32 	%r316, [%r315], 1;
	shr.u32 	%r317, %r106, %r477;
	and.b32  	%r318, %r317, %r256;
	shl.b32 	%r319, %r318, 2;
	add.s32 	%r320, %r252, %r319;
	atom.shared.add.u32 	%r321, [%r320], 1;
	shr.u32 	%r322, %r105, %r477;
	and.b32  	%r323, %r322, %r256;
	shl.b32 	%r324, %r323, 2;
	add.s32 	%r325, %r252, %r324;
	atom.shared.add.u32 	%r326, [%r325], 1;
	shr.u32 	%r327, %r104, %r477;
	and.b32  	%r328, %r327, %r256;
	shl.b32 	%r329, %r328, 2;
	add.s32 	%r330, %r252, %r329;
	atom.shared.add.u32 	%r331, [%r330], 1;
	shr.u32 	%r332, %r103, %r477;
	and.b32  	%r333, %r332, %r256;
	shl.b32 	%r334, %r333, 2;
	add.s32 	%r335, %r252, %r334;
	atom.shared.add.u32 	%r336, [%r335], 1;
	add.s32 	%r477, %r477, 8;
	add.s32 	%r476, %r476, 1;
	setp.lt.s32 	%p43, %r477, %r175;
	@%p43 bra 	$L__BB10_68;
$L__BB10_69:
	add.s64 	%rd136, %rd136, %rd4;
	setp.lt.u64 	%p44, %rd136, %rd9;
	@%p44 bra 	$L__BB10_32;
$L__BB10_70:
	bar.sync 	0;
	@%p1 bra 	$L__BB10_152;
	setp.lt.u32 	%p45, %r1, 7;
	mov.b32 	%r480, 0;
	@%p45 bra 	$L__BB10_90;
	mov.b32 	%r478, 0;
$L__BB10_73:
	.pragma "nounroll";
	shl.b32 	%r339, %r478, 10;
	add.s32 	%r124, %r6, %r339;
	ld.shared.u32 	%r125, [%r124];
	setp.eq.s32 	%p46, %r125, 0;
	@%p46 bra 	$L__BB10_75;
	cvt.u32.u64 	%r340, %rd5;
	shl.b32 	%r341, %r478, 8;
	add.s32 	%r342, %r341, %r340;
	mul.wide.u32 	%rd30, %r342, 8;
	add.s64 	%rd31, %rd2, %rd30;
	cvt.u64.u32 	%rd32, %r125;
	atom.global.add.u64 	%rd33, [%rd31], %rd32;
$L__BB10_75:
	ld.shared.u32 	%r126, [%r124+1024];
	setp.eq.s32 	%p47, %r126, 0;
	@%p47 bra 	$L__BB10_77;
	cvt.u32.u64 	%r343, %rd5;
	shl.b32 	%r344, %r478, 8;
	add.s32 	%r345, %r344, %r343;
	add.s32 	%r346, %r345, 256;
	mul.wide.u32 	%rd34, %r346, 8;
	add.s64 	%rd35, %rd2, %rd34;
	cvt.u64.u32 	%rd36, %r126;
	atom.global.add.u64 	%rd37, [%rd35], %rd36;
$L__BB10_77:
	ld.shared.u32 	%r127, [%r124+2048];
	setp.eq.s32 	%p48, %r127, 0;
	@%p48 bra 	$L__BB10_79;
	cvt.u32.u64 	%r347, %rd5;
	shl.b32 	%r348, %r478, 8;
	add.s32 	%r349, %r348, %r347;
	add.s32 	%r350, %r349, 512;
	mul.wide.u32 	%rd38, %r350, 8;
	add.s64 	%rd39, %rd2, %rd38;
	cvt.u64.u32 	%rd40, %r127;
	atom.global.add.u64 	%rd41, [%rd39], %rd40;
$L__BB10_79:
	ld.shared.u32 	%r128, [%r124+3072];
	setp.eq.s32 	%p49, %r128, 0;
	@%p49 bra 	$L__BB10_81;
	cvt.u32.u64 	%r351, %rd5;
	shl.b32 	%r352, %r478, 8;
	add.s32 	%r353, %r352, %r351;
	add.s32 	%r354, %r353, 768;
	mul.wide.u32 	%rd42, %r354, 8;
	add.s64 	%rd43, %rd2, %rd42;
	cvt.u64.u32 	%rd44, %r128;
	atom.global.add.u64 	%rd45, [%rd43], %rd44;
$L__BB10_81:
	ld.shared.u32 	%r129, [%r124+4096];
	setp.eq.s32 	%p50, %r129, 0;
	@%p50 bra 	$L__BB10_83;
	cvt.u32.u64 	%r355, %rd5;
	shl.b32 	%r356, %r478, 8;
	add.s32 	%r357, %r356, %r355;
	add.s32 	%r358, %r357, 1024;
	mul.wide.u32 	%rd46, %r358, 8;
	add.s64 	%rd47, %rd2, %rd46;
	cvt.u64.u32 	%rd48, %r129;
	atom.global.add.u64 	%rd49, [%rd47], %rd48;
$L__BB10_83:
	ld.shared.u32 	%r130, [%r124+5120];
	setp.eq.s32 	%p51, %r130, 0;
	@%p51 bra 	$L__BB10_85;
	cvt.u32.u64 	%r359, %rd5;
	shl.b32 	%r360, %r478, 8;
	add.s32 	%r361, %r360, %r359;
	add.s32 	%r362, %r361, 1280;
	mul.wide.u32 	%rd50, %r362, 8;
	add.s64 	%rd51, %rd2, %rd50;
	cvt.u64.u32 	%rd52, %r130;
	atom.global.add.u64 	%rd53, [%rd51], %rd52;
$L__BB10_85:
	ld.shared.u32 	%r131, [%r124+6144];
	setp.eq.s32 	%p52, %r131, 0;
	@%p52 bra 	$L__BB10_87;
	cvt.u32.u64 	%r363, %rd5;
	shl.b32 	%r364, %r478, 8;
	add.s32 	%r365, %r364, %r363;
	add.s32 	%r366, %r365, 1536;
	mul.wide.u32 	%rd54, %r366, 8;
	add.s64 	%rd55, %rd2, %rd54;
	cvt.u64.u32 	%rd56, %r131;
	atom.global.add.u64 	%rd57, [%rd55], %rd56;
$L__BB10_87:
	ld.shared.u32 	%r132, [%r124+7168];
	setp.eq.s32 	%p53, %r132, 0;
	@%p53 bra 	$L__BB10_89;
	cvt.u32.u64 	%r367, %rd5;
	shl.b32 	%r368, %r478, 8;
	add.s32 	%r369, %r368, %r367;
	add.s32 	%r370, %r369, 1792;
	mul.wide.u32 	%rd58, %r370, 8;
	add.s64 	%rd59, %rd2, %rd58;
	cvt.u64.u32 	%rd60, %r132;
	atom.global.add.u64 	%rd61, [%rd59], %rd60;
$L__BB10_89:
	add.s32 	%r478, %r478, 8;
	setp.ne.s32 	%p54, %r478, %r16;
	mov.u32 	%r480, %r16;
	@%p54 bra 	$L__BB10_73;
$L__BB10_90:
	add.s32 	%r135, %r5, -1;
	setp.eq.s32 	%p55, %r3, 0;
	@%p55 bra 	$L__BB10_111;
	setp.lt.u32 	%p56, %r4, 3;
	@%p56 bra 	$L__BB10_101;
	shl.b32 	%r371, %r480, 10;
	add.s32 	%r136, %r6, %r371;
	ld.shared.u32 	%r137, [%r136];
	setp.eq.s32 	%p57, %r137, 0;
	@%p57 bra 	$L__BB10_94;
	cvt.u32.u64 	%r372, %rd5;
	shl.b32 	%r373, %r480, 8;
	add.s32 	%r374, %r373, %r372;
	mul.wide.u32 	%rd62, %r374, 8;
	add.s64 	%rd63, %rd2, %rd62;
	cvt.u64.u32 	%rd64, %r137;
	atom.global.add.u64 	%rd65, [%rd63], %rd64;
$L__BB10_94:
	ld.shared.u32 	%r138, [%r136+1024];
	setp.eq.s32 	%p58, %r138, 0;
	@%p58 bra 	$L__BB10_96;
	cvt.u32.u64 	%r375, %rd5;
	shl.b32 	%r376, %r480, 8;
	add.s32 	%r377, %r376, %r375;
	add.s32 	%r378, %r377, 256;
	mul.wide.u32 	%rd66, %r378, 8;
	add.s64 	%rd67, %rd2, %rd66;
	cvt.u64.u32 	%rd68, %r138;
	atom.global.add.u64 	%rd69, [%rd67], %rd68;
$L__BB10_96:
	ld.shared.u32 	%r139, [%r136+2048];
	setp.eq.s32 	%p59, %r139, 0;
	@%p59 bra 	$L__BB10_98;
	cvt.u32.u64 	%r379, %rd5;
	shl.b32 	%r380, %r480, 8;
	add.s32 	%r381, %r380, %r379;
	add.s32 	%r382, %r381, 512;
	mul.wide.u32 	%rd70, %r382, 8;
	add.s64 	%rd71, %rd2, %rd70;
	cvt.u64.u32 	%rd72, %r139;
	atom.global.add.u64 	%rd73, [%rd71], %rd72;
$L__BB10_98:
	ld.shared.u32 	%r140, [%r136+3072];
	setp.eq.s32 	%p60, %r140, 0;
	@%p60 bra 	$L__BB10_100;
	cvt.u32.u64 	%r383, %rd5;
	shl.b32 	%r384, %r480, 8;
	add.s32 	%r385, %r384, %r383;
	add.s32 	%r386, %r385, 768;
	mul.wide.u32 	%rd74, %r386, 8;
	add.s64 	%rd75, %rd2, %rd74;
	cvt.u64.u32 	%rd76, %r140;
	atom.global.add.u64 	%rd77, [%rd75], %rd76;
$L__BB10_100:
	add.s32 	%r480, %r480, 4;
$L__BB10_101:
	setp.eq.s32 	%p61, %r5, 0;
	@%p61 bra 	$L__BB10_111;
	setp.eq.s32 	%p62, %r135, 0;
	@%p62 bra 	$L__BB10_108;
	shl.b32 	%r387, %r480, 10;
	add.s32 	%r143, %r6, %r387;
	ld.shared.u32 	%r144, [%r143];
	setp.eq.s32 	%p63, %r144, 0;
	@%p63 bra 	$L__BB10_105;
	cvt.u32.u64 	%r388, %rd5;
	shl.b32 	%r389, %r480, 8;
	add.s32 	%r390, %r389, %r388;
	mul.wide.u32 	%rd78, %r390, 8;
	add.s64 	%rd79, %rd2, %rd78;
	cvt.u64.u32 	%rd80, %r144;
	atom.global.add.u64 	%rd81, [%rd79], %rd80;
$L__BB10_105:
	ld.shared.u32 	%r145, [%r143+1024];
	setp.eq.s32 	%p64, %r145, 0;
	@%p64 bra 	$L__BB10_107;
	cvt.u32.u64 	%r391, %rd5;
	shl.b32 	%r392, %r480, 8;
	add.s32 	%r393, %r392, %r391;
	add.s32 	%r394, %r393, 256;
	mul.wide.u32 	%rd82, %r394, 8;
	add.s64 	%rd83, %rd2, %rd82;
	cvt.u64.u32 	%rd84, %r145;
	atom.global.add.u64 	%rd85, [%rd83], %rd84;
$L__BB10_107:
	add.s32 	%r480, %r480, 2;
$L__BB10_108:
	setp.eq.s32 	%p65, %r17, 0;
	@%p65 bra 	$L__BB10_111;
	shl.b32 	%r395, %r480, 10;
	add.s32 	%r396, %r6, %r395;
	ld.shared.u32 	%r148, [%r396];
	setp.eq.s32 	%p66, %r148, 0;
	@%p66 bra 	$L__BB10_111;
	cvt.u32.u64 	%r397, %rd5;
	shl.b32 	%r398, %r480, 8;
	add.s32 	%r399, %r398, %r397;
	mul.wide.u32 	%rd86, %r399, 8;
	add.s64 	%rd87, %rd2, %rd86;
	cvt.u64.u32 	%rd88, %r148;
	atom.global.add.u64 	%rd89, [%rd87], %rd88;
$L__BB10_111:
	cvt.u32.u64 	%r400, %rd5;
	setp.gt.u32 	%p67, %r400, 127;
	@%p67 bra 	$L__BB10_152;
	setp.lt.u32 	%p68, %r1, 7;
	mov.b32 	%r484, 0;
	@%p68 bra 	$L__BB10_131;
	mov.b32 	%r482, 0;
$L__BB10_114:
	.pragma "nounroll";
	shl.b32 	%r404, %r482, 10;
	add.s32 	%r150, %r6, %r404;
	ld.shared.u32 	%r151, [%r150+512];
	setp.eq.s32 	%p69, %r151, 0;
	shl.b32 	%r405, %r482, 8;
	add.s32 	%r406, %r405, %r400;
	mul.wide.u32 	%rd90, %r406, 8;
	add.s64 	%rd15, %rd2, %rd90;
	@%p69 bra 	$L__BB10_116;
	cvt.u64.u32 	%rd91, %r151;
	atom.global.add.u64 	%rd92, [%rd15+1024], %rd91;
$L__BB10_116:
	ld.shared.u32 	%r152, [%r150+1536];
	setp.eq.s32 	%p70, %r152, 0;
	@%p70 bra 	$L__BB10_118;
	cvt.u64.u32 	%rd93, %r152;
	atom.global.add.u64 	%rd94, [%rd15+3072], %rd93;
$L__BB10_118:
	ld.shared.u32 	%r153, [%r150+2560];
	setp.eq.s32 	%p71, %r153, 0;
	@%p71 bra 	$L__BB10_120;
	cvt.u64.u32 	%rd95, %r153;
	atom.global.add.u64 	%rd96, [%rd15+5120], %rd95;
$L__BB10_120:
	ld.shared.u32 	%r154, [%r150+3584];
	setp.eq.s32 	%p72, %r154, 0;
	@%p72 bra 	$L__BB10_122;
	cvt.u64.u32 	%rd97, %r154;
	atom.global.add.u64 	%rd98, [%rd15+7168], %rd97;
$L__BB10_122:
	ld.shared.u32 	%r155, [%r150+4608];
	setp.eq.s32 	%p73, %r155, 0;
	@%p73 bra 	$L__BB10_124;
	cvt.u64.u32 	%rd99, %r155;
	atom.global.add.u64 	%rd100, [%rd15+9216], %rd99;
$L__BB10_124:
	ld.shared.u32 	%r156, [%r150+5632];
	setp.eq.s32 	%p74, %r156, 0;
	@%p74 bra 	$L__BB10_126;
	cvt.u64.u32 	%rd101, %r156;
	atom.global.add.u64 	%rd102, [%rd15+11264], %rd101;
$L__BB10_126:
	ld.shared.u32 	%r157, [%r150+6656];
	setp.eq.s32 	%p75, %r157, 0;
	@%p75 bra 	$L__BB10_128;
	cvt.u64.u32 	%rd103, %r157;
	atom.global.add.u64 	%rd104, [%rd15+13312], %rd103;
$L__BB10_128:
	ld.shared.u32 	%r158, [%r150+7680];
	setp.eq.s32 	%p76, %r158, 0;
	@%p76 bra 	$L__BB10_130;
	cvt.u64.u32 	%rd105, %r158;
	atom.global.add.u64 	%rd106, [%rd15+15360], %rd105;
$L__BB10_130:
	add.s32 	%r482, %r482, 8;
	setp.ne.s32 	%p77, %r482, %r16;
	mov.u32 	%r484, %r16;
	@%p77 bra 	$L__BB10_114;
$L__BB10_131:
	setp.eq.s32 	%p78, %r3, 0;
	@%p78 bra 	$L__BB10_152;
	setp.lt.u32 	%p79, %r4, 3;
	@%p79 bra 	$L__BB10_142;
	shl.b32 	%r407, %r484, 10;
	add.s32 	%r161, %r6, %r407;
	ld.shared.u32 	%r162, [%r161+512];
	setp.eq.s32 	%p80, %r162, 0;
	@%p80 bra 	$L__BB10_135;
	shl.b32 	%r409, %r484, 8;
	add.s32 	%r410, %r409, %r400;
	mul.wide.u32 	%rd107, %r410, 8;
	add.s64 	%rd108, %rd2, %rd107;
	cvt.u64.u32 	%rd109, %r162;
	atom.global.add.u64 	%rd110, [%rd108+1024], %rd109;
$L__BB10_135:
	ld.shared.u32 	%r163, [%r161+1536];
	setp.eq.s32 	%p81, %r163, 0;
	@%p81 bra 	$L__BB10_137;
	shl.b32 	%r412, %r484, 8;
	add.s32 	%r413, %r412, %r400;
	add.s32 	%r414, %r413, 256;
	mul.wide.u32 	%rd111, %r414, 8;
	add.s64 	%rd112, %rd2, %rd111;
	cvt.u64.u32 	%rd113, %r163;
	atom.global.add.u64 	%rd114, [%rd112+1024], %rd113;
$L__BB10_137:
	ld.shared.u32 	%r164, [%r161+2560];
	setp.eq.s32 	%p82, %r164, 0;
	@%p82 bra 	$L__BB10_139;
	shl.b32 	%r416, %r484, 8;
	add.s32 	%r417, %r416, %r400;
	add.s32 	%r418, %r417, 512;
	mul.wide.u32 	%rd115, %r418, 8;
	add.s64 	%rd116, %rd2, %rd115;
	cvt.u64.u32 	%rd117, %r164;
	atom.global.add.u64 	%rd118, [%rd116+1024], %rd117;
$L__BB10_139:
	ld.shared.u32 	%r165, [%r161+3584];
	setp.eq.s32 	%p83, %r165, 0;
	@%p83 bra 	$L__BB10_141;
	shl.b32 	%r420, %r484, 8;
	add.s32 	%r421, %r420, %r400;
	add.s32 	%r422, %r421, 768;
	mul.wide.u32 	%rd119, %r422, 8;
	add.s64 	%rd120, %rd2, %rd119;
	cvt.u64.u32 	%rd121, %r165;
	atom.global.add.u64 	%rd122, [%rd120+1024], %rd121;
$L__BB10_141:
	add.s32 	%r484, %r484, 4;
$L__BB10_142:
	setp.eq.s32 	%p84, %r5, 0;
	@%p84 bra 	$L__BB10_152;
	setp.eq.s32 	%p85, %r135, 0;
	@%p85 bra 	$L__BB10_149;
	shl.b32 	%r423, %r484, 10;
	add.s32 	%r168, %r6, %r423;
	ld.shared.u32 	%r169, [%r168+512];
	setp.eq.s32 	%p86, %r169, 0;
	@%p86 bra 	$L__BB10_146;
	shl.b32 	%r425, %r484, 8;
	add.s32 	%r426, %r425, %r400;
	mul.wide.u32 	%rd123, %r426, 8;
	add.s64 	%rd124, %rd2, %rd123;
	cvt.u64.u32 	%rd125, %r169;
	atom.global.add.u64 	%rd126, [%rd124+1024], %rd125;
$L__BB10_146:
	ld.shared.u32 	%r170, [%r168+1536];
	setp.eq.s32 	%p87, %r170, 0;
	@%p87 bra 	$L__BB10_148;
	shl.b32 	%r428, %r484, 8;
	add.s32 	%r429, %r428, %r400;
	add.s32 	%r430, %r429, 256;
	mul.wide.u32 	%rd127, %r430, 8;
	add.s64 	%rd128, %rd2, %rd127;
	cvt.u64.u32 	%rd129, %r170;
	atom.global.add.u64 	%rd130, [%rd128+1024], %rd129;
$L__BB10_148:
	add.s32 	%r484, %r484, 2;
$L__BB10_149:
	setp.eq.s32 	%p88, %r17, 0;
	@%p88 bra 	$L__BB10_152;
	shl.b32 	%r431, %r484, 10;
	add.s32 	%r432, %r6, %r431;
	ld.shared.u32 	%r173, [%r432+512];
	setp.eq.s32 	%p89, %r173, 0;
	@%p89 bra 	$L__BB10_152;
	shl.b32 	%r434, %r484, 8;
	add.s32 	%r435, %r434, %r400;
	mul.wide.u32 	%rd131, %r435, 8;
	add.s64 	%rd132, %rd2, %rd131;
	cvt.u64.u32 	%rd133, %r173;
	atom.global.add.u64 	%rd134, [%rd132+1024], %rd133;
$L__BB10_152:
	bar.sync 	0;
	add.s64 	%rd135, %rd135, 1;
	setp.ne.s64 	%p90, %rd135, %rd6;
	@%p90 bra 	$L__BB10_2;
$L__BB10_153:
	ret;

}
	// .globl	_ZN3cub18CUB_300001_SM_10006detail10radix_sort33DeviceRadixSortExclusiveSumKernelINS1_5radix10policy_hubIiNS0_8NullTypeEyE10Policy1000EyEEvPT0_
.visible .entry _ZN3cub18CUB_300001_SM_10006detail10radix_sort33DeviceRadixSortExclusiveSumKernelINS1_5radix10policy_hubIiNS0_8NullTypeEyE10Policy1000EyEEvPT0_(
	.param .u64 .ptr .align 1 _ZN3cub18CUB_300001_SM_10006detail10radix_sort33DeviceRadixSortExclusiveSumKernelINS1_5radix10policy_hubIiNS0_8NullTypeEyE10Policy1000EyEEvPT0__param_0
)
{
	.reg .pred 	%p<4>;
	.reg .b32 	%r<28>;
	.reg .b64 	%rd<54>;
	// demoted variable
	.shared .align 16 .b8 _ZZN3cub18CUB_300001_SM_10006detail10radix_sort33DeviceRadixSortExclusiveSumKernelINS1_5radix10policy_hubIiNS0_8NullTypeEyE10Policy1000EyEEvPT0_E12temp_storage[2336];
	ld.param.u64 	%rd5, [_ZN3cub18CUB_300001_SM_10006detail10radix_sort33DeviceRadixSortExclusiveSumKernelINS1_5radix10policy_hubIiNS0_8NullTypeEyE10Policy1000EyEEvPT0__param_0];
	cvta.to.global.u64 	%rd6, %rd5;
	mov.u32 	%r3, %ctaid.x;
	shl.b32 	%r4, %r3, 8;
	mov.u32 	%r1, %tid.x;
	setp.gt.u32 	%p1, %r1, 255;
	add.s32 	%r5, %r4, %r1;
	mul.wide.s32 	%rd7, %r5, 8;
	add.s64 	%rd1, %rd6, %rd7;
	@%p1 bra 	$L__BB11_2;
	ld.global.u64 	%rd53, [%rd1];
$L__BB11_2:
	shr.u32 	%r6, %r1, 3;
	add.s32 	%r7, %r6, %r1;
	shl.b32 	%r8, %r7, 3;
	mov.u32 	%r9, _ZZN3cub18CUB_300001_SM_10006detail10radix_sort33DeviceRadixSortExclusiveSumKernelINS1_5radix10policy_hubIiNS0_8NullTypeEyE10Policy1000EyEEvPT0_E12temp_storage;
	add.s32 	%r10, %r9, %r8;
	add.s32 	%r2, %r10, 16;
	st.shared.u64 	[%r10+16], %rd53;
	bar.sync 	0;
	setp.gt.u32 	%p2, %r1, 31;
	@%p2 bra 	$L__BB11_4;
	mad.lo.s32 	%r27, %r1, 72, %r9;
	ld.shared.u64 	%rd23, [%r27+16];
	ld.shared.u64 	%rd24, [%r27+24];
	ld.shared.u64 	%rd25, [%r27+32];
	ld.shared.u64 	%rd26, [%r27+40];
	ld.shared.u64 	%rd27, [%r27+48];
	ld.shared.u64 	%rd28, [%r27+56];
	ld.shared.u64 	%rd29, [%r27+64];
	ld.shared.u64 	%rd30, [%r27+72];
	add.s64 	%rd31, %rd24, %rd23;
	add.s64 	%rd32, %rd31, %rd25;
	add.s64 	%rd33, %rd32, %rd26;
	add.s64 	%rd34, %rd33, %rd27;
	add.s64 	%rd35, %rd34, %rd28;
	add.s64 	%rd36, %rd35, %rd29;
	add.s64 	%rd10, %rd36, %rd30;
	mov.b32 	%r11, 1;
	mov.b32 	%r24, 0;
	mov.b32 	%r25, -1;
	// begin inline asm
	{  .reg .u64 r0;  .reg .u32 lo;  .reg .u32 hi;  .reg .pred p;  mov.b64 {lo, hi}, %rd10;  shfl.sync.up.b32 lo|p, lo, %r11, %r24, %r25;  shfl.sync.up.b32 hi|p, hi, %r11, %r24, %r25;  mov.b64 r0, {lo, hi};  @p add.u64 r0, r0, %rd10;  mov.u64 %rd8, r0;}
	// end inline asm
	mov.b32 	%r14, 2;
	// begin inline asm
	{  .reg .u64 r0;  .reg .u32 lo;  .reg .u32 hi;  .reg .pred p;  mov.b64 {lo, hi}, %rd8;  shfl.sync.up.b32 lo|p, lo, %r14, %r24, %r25;  shfl.sync.up.b32 hi|p, hi, %r14, %r24, %r25;  mov.b64 r0, {lo, hi};  @p add.u64 r0, r0, %rd8;  mov.u64 %rd11, r0;}
	// end inline asm
	mov.b32 	%r17, 4;
	// begin inline asm
	{  .reg .u64 r0;  .reg .u32 lo;  .reg .u32 hi;  .reg .pred p;  mov.b64 {lo, hi}, %rd11;  shfl.sync.up.b32 lo|p, lo, %r17, %r24, %r25;  shfl.sync.up.b32 hi|p, hi, %r17, %r24, %r25;  mov.b64 r0, {lo, hi};  @p add.u64 r0, r0, %rd11;  mov.u64 %rd14, r0;}
	// end inline asm
	mov.b32 	%r20, 8;
	// begin inline asm
	{  .reg .u64 r0;  .reg .u32 lo;  .reg .u32 hi;  .reg .pred p;  mov.b64 {lo, hi}, %rd14;  shfl.sync.up.b32 lo|p, lo, %r20, %r24, %r25;  shfl.sync.up.b32 hi|p, hi, %r20, %r24, %r25;  mov.b64 r0, {lo, hi};  @p add.u64 r0, r0, %rd14;  mov.u64 %rd17, r0;}
	// end inline asm
	mov.b32 	%r23, 16;
	// begin inline asm
	{  .reg .u64 r0;  .reg .u32 lo;  .reg .u32 hi;  .reg .pred p;  mov.b64 {lo, hi}, %rd17;  shfl.sync.up.b32 lo|p, lo, %r23, %r24, %r25;  shfl.sync.up.b32 hi|p, hi, %r23, %r24, %r25;  mov.b64 r0, {lo, hi};  @p add.u64 r0, r0, %rd17;  mov.u64 %rd20, r0;}
	// end inline asm
	sub.s64 	%rd37, %rd20, %rd10;
	ld.shared.u64 	%rd38, [%r27+16];
	ld.shared.u64 	%rd39, [%r27+24];
	ld.shared.u64 	%rd40, [%r27+32];
	ld.shared.u64 	%rd41, [%r27+40];
	ld.shared.u64 	%rd42, [%r27+48];
	ld.shared.u64 	%rd43, [%r27+56];
	ld.shared.u64 	%rd44, [%r27+64];
	add.s64 	%rd45, %rd38, %rd37;
	add.s64 	%rd46, %rd39, %rd45;
	add.s64 	%rd47, %rd40, %rd46;
	add.s64 	%rd48, %rd41, %rd47;
	add.s64 	%rd49, %rd42, %rd48;
	add.s64 	%rd50, %rd43, %rd49;
	add.s64 	%rd51, %rd44, %rd50;
	st.shared.u64 	[%r27+16], %rd37;
	st.shared.u64 	[%r27+24], %rd45;
	st.shared.u64 	[%r27+32], %rd46;
	st.shared.u64 	[%r27+40], %rd47;
	st.shared.u64 	[%r27+48], %rd48;
	st.shared.u64 	[%r27+56], %rd49;
	st.shared.u64 	[%r27+64], %rd50;
	st.shared.u64 	[%r27+72], %rd51;
$L__BB11_4:
	setp.gt.u32 	%p3, %r1, 255;
	bar.sync 	0;
	@%p3 bra 	$L__BB11_6;
	ld.shared.u64 	%rd52, [%r2];
	st.global.u64 	[%rd1], %rd52;
$L__BB11_6:
	ret;

}
	// .globl	_ZN3cub18CUB_300001_SM_10006detail10radix_sort29DeviceRadixSortOnesweepKernelINS1_5radix10policy_hubIiNS0_8NullTypeEyE10Policy1000ELNS0_9SortOrderE0EiS6_yiiNS1_21identity_decomposer_tEEEvPT5_SC_PT3_PKSD_PT1_PKSH_PT2_PKSL_T4_iiT6_
.visible .entry _ZN3cub18CUB_300001_SM_10006detail10radix_sort29DeviceRadixSortOnesweepKernelINS1_5radix10policy_hubIiNS0_8NullTypeEyE10Policy1000ELNS0_9SortOrderE0EiS6_yiiNS1_21identity_decomposer_tEEEvPT5_SC_PT3_PKSD_PT1_PKSH_PT2_PKSL_T4_iiT6_(
	.param .u64 .ptr .align 1 _ZN3cub18CUB_300001_SM_10006detail10radix_sort29DeviceRadixSortOnesweepKernelINS1_5radix10policy_hubIiNS0_8NullTypeEyE10Policy1000ELNS0_9SortOrderE0EiS6_yiiNS1_21identity_decomposer_tEEEvPT5_SC_PT3_PKSD_PT1_PKSH_PT2_PKSL_T4_iiT6__param_0,
	.param .u64 .ptr .align 1 _ZN3cub18CUB_300001_SM_10006detail10radix_sort29DeviceRadixSortOnesweepKernelINS1_5radix10policy_hubIiNS0_8NullTypeEyE10Policy1000ELNS0_9SortOrderE0EiS6_yiiNS1_21identity_decomposer_tEEEvPT5_SC_PT3_PKSD_PT1_PKSH_PT2_PKSL_T4_iiT6__param_1,
	.param .u64 .ptr .align 1 _ZN3cub18CUB_300001_SM_10006detail10radix_sort29DeviceRadixSortOnesweepKernelINS1_5radix10policy_hubIiNS0_8NullTypeEyE10Policy1000ELNS0_9SortOrderE0EiS6_yiiNS1_21identity_decomposer_tEEEvPT5_SC_PT3_PKSD_PT1_PKSH_PT2_PKSL_T4_iiT6__param_2,
	.param .u64 .ptr .align 1 _ZN3cub18CUB_300001_SM_10006detail10radix_sort29DeviceRadixSortOnesweepKernelINS1_5radix10policy_hubIiNS0_8NullTypeEyE10Policy1000ELNS0_9SortOrderE0EiS6_yiiNS1_21identity_decomposer_tEEEvPT5_SC_PT3_PKSD_PT1_PKSH_PT2_PKSL_T4_iiT6__param_3,
	.param .u64 .ptr .align 1 _ZN3cub18CUB_300001_SM_10006detail10radix_sort29DeviceRadixSortOnesweepKernelINS1_5radix10policy_hubIiNS0_8NullTypeEyE10Policy1000ELNS0_9SortOrderE0EiS6_yiiNS1_21identity_decomposer_tEEEvPT5_SC_PT3_PKSD_PT1_PKSH_PT2_PKSL_T4_iiT6__param_4,
	.param .u64 .ptr .align 1 _ZN3cub18CUB_300001_SM_10006detail10radix_sort29DeviceRadixSortOnesweepKernelINS1_5radix10policy_hubIiNS0_8NullTypeEyE10Policy1000ELNS0_9SortOrderE0EiS6_yiiNS1_21identity_decomposer_tEEEvPT5_SC_PT3_PKSD_PT1_PKSH_PT2_PKSL_T4_iiT6__param_5,
	.param .u64 .ptr .align 1 _ZN3cub18CUB_300001_SM_10006detail10radix_sort29DeviceRadixSortOnesweepKernelINS1_5radix10policy_hubIiNS0_8NullTypeEyE10Policy1000ELNS0_9SortOrderE0EiS6_yiiNS1_21identity_decomposer_tEEEvPT5_SC_PT3_PKSD_PT1_PKSH_PT2_PKSL_T4_iiT6__param_6,
	.param .u64 .ptr .align 1 _ZN3cub18CUB_300001_SM_10006detail10radix_sort29DeviceRadixSortOnesweepKernelINS1_5radix10policy_hubIiNS0_8NullTypeEyE10Policy1000ELNS0_9SortOrderE0EiS6_yiiNS1_21identity_decomposer_tEEEvPT5_SC_PT3_PKSD_PT1_PKSH_PT2_PKSL_T4_iiT6__param_7,
	.param .u32 _ZN3cub18CUB_300001_SM_10006detail10radix_sort29DeviceRadixSortOnesweepKernelINS1_5radix10policy_hubIiNS0_8NullTypeEyE10Policy1000ELNS0_9SortOrderE0EiS6_yiiNS1_21identity_decomposer_tEEEvPT5_SC_PT3_PKSD_PT1_PKSH_PT2_PKSL_T4_iiT6__param_8,
	.param .u32 _ZN3cub18CUB_300001_SM_10006detail10radix_sort29DeviceRadixSortOnesweepKernelINS1_5radix10policy_hubIiNS0_8NullTypeEyE10Policy1000ELNS0_9SortOrderE0EiS6_yiiNS1_21identity_decomposer_tEEEvPT5_SC_PT3_PKSD_PT1_PKSH_PT2_PKSL_T4_iiT6__param_9,
	.param .u32 _ZN3cub18CUB_300001_SM_10006detail10radix_sort29DeviceRadixSortOnesweepKernelINS1_5radix10policy_hubIiNS0_8NullTypeEyE10Policy1000ELNS0_9SortOrderE0EiS6_yiiNS1_21identity_decomposer_tEEEvPT5_SC_PT3_PKSD_PT1_PKSH_PT2_PKSL_T4_iiT6__param_10,
	.param .align 1 .b8 _ZN3cub18CUB_300001_SM_10006detail10radix_sort29DeviceRadixSortOnesweepKernelINS1_5radix10policy_hubIiNS0_8NullTypeEyE10Policy1000ELNS0_9SortOrderE0EiS6_yiiNS1_21identity_decomposer_tEEEvPT5_SC_PT3_PKSD_PT1_PKSH_PT2_PKSL_T4_iiT6__param_11[1]
)
.maxntid 384
{
	.reg .pred 	%p<142>;
	.reg .b32 	%r<1806>;
	.reg .b64 	%rd<239>;
	// demoted variable
	.shared .align 16 .b8 _ZZN3cub18CUB_300001_SM_10006detail10radix_sort29DeviceRadixSortOnesweepKernelINS1_5radix10policy_hubIiNS0_8NullTypeEyE10Policy1000ELNS0_9SortOrderE0EiS6_yiiNS1_21identity_decomposer_tEEEvPT5_SC_PT3_PKSD_PT1_PKSH_PT2_PKSL_T4_iiT6_E1s[31232];
	ld.param.u64 	%rd21, [_ZN3cub18CUB_300001_SM_10006detail10radix_sort29DeviceRadixSortOnesweepKernelINS1_5radix10policy_hubIiNS0_8NullTypeEyE10Policy1000ELNS0_9SortOrderE0EiS6_yiiNS1_21identity_decomposer_tEEEvPT5_SC_PT3_PKSD_PT1_PKSH_PT2_PKSL_T4_iiT6__param_1];
	ld.param.u64 	%rd24, [_ZN3cub18CUB_300001_SM_10006detail10radix_sort29DeviceRadixSortOnesweepKernelINS1_5radix10policy_hubIiNS0_8NullTypeEyE10Policy1000ELNS0_9SortOrderE0EiS6_yiiNS1_21identity_decomposer_tEEEvPT5_SC_PT3_PKSD_PT1_PKSH_PT2_PKSL_T4_iiT6__param_4];
	ld.param.u64 	%rd25, [_ZN3cub18CUB_300001_SM_10006detail10radix_sort29DeviceRadixSortOnesweepKernelINS1_5radix10policy_hubIiNS0_8NullTypeEyE10Policy1000ELNS0_9SortOrderE0EiS6_yiiNS1_21identity_decomposer_tEEEvPT5_SC_PT3_PKSD_PT1_PKSH_PT2_PKSL_T4_iiT6__param_5];
	ld.param.u32 	%r293, [_ZN3cub18CUB_300001_SM_10006detail10radix_sort29DeviceRadixSortOnesweepKernelINS1_5radix10policy_hubIiNS0_8NullTypeEyE10Policy1000ELNS0_9SortOrderE0EiS6_yiiNS1_21identity_decomposer_tEEEvPT5_SC_PT3_PKSD_PT1_PKSH_PT2_PKSL_T4_iiT6__param_9];
	ld.param.u32 	%r294, [_ZN3cub18CUB_300001_SM_10006detail10radix_sort29DeviceRadixSortOnesweepKernelINS1_5radix10policy_hubIiNS0_8NullTypeEyE10Policy1000ELNS0_9SortOrderE0EiS6_yiiNS1_21identity_decomposer_tEEEvPT5_SC_PT3_PKSD_PT1_PKSH_PT2_PKSL_T4_iiT6__param_10];
	cvta.to.global.u64 	%rd1, %rd24;
	cvta.to.global.u64 	%rd2, %rd25;
	mov.u32 	%r1, %tid.x;
	// begin inline asm
	mov.u32 %r295, %laneid;
	// end inline asm
	setp.ne.s32 	%p1, %r1, 0;
	@%p1 bra 	$L__BB12_2;
	cvta.to.global.u64 	%rd26, %rd21;
	atom.global.add.u32 	%r296, [%rd26], 1;
	st.shared.u32 	[_ZZN3cub18CUB_300001_SM_10006detail10radix_sort29DeviceRadixSortOnesweepKernelINS1_5radix10policy_hubIiNS0_8NullTypeEyE10Policy1000ELNS0_9SortOrderE0EiS6_yiiNS1_21identity_decomposer_tEEEvPT5_SC_PT3_PKSD_PT1_PKSH_PT2_PKSL_T4_iiT6_E1s+29184], %r296;
$L__BB12_2:
	ld.param.u32 	%r1706, [_ZN3cub18CUB_300001_SM_10006detail10radix_sort29DeviceRadixSortOnesweepKernelINS1_5radix10policy_hubIiNS0_8NullTypeEyE10Policy1000ELNS0_9SortOrderE0EiS6_yiiNS1_21identity_decomposer_tEEEvPT5_SC_PT3_PKSD_PT1_PKSH_PT2_PKSL_T4_iiT6__param_8];
	bar.sync 	0;
	ld.shared.u32 	%r3, [_ZZN3cub18CUB_300001_SM_10006detail10radix_sort29DeviceRadixSortOnesweepKernelINS1_5radix10policy_hubIiNS0_8NullTypeEyE10Policy1000ELNS0_9SortOrderE0EiS6_yiiNS1_21identity_decomposer_tEEEvPT5_SC_PT3_PKSD_PT1_PKSH_PT2_PKSL_T4_iiT6_E1s+29184];
	mul.lo.s32 	%r297, %r3, 7296;
	add.s32 	%r4, %r297, 7296;
	setp.gt.s32 	%p2, %r4, %r1706;
	cvt.s64.s32 	%rd3, %r297;
	@%p2 bra 	$L__BB12_4;
	and.b32  	%r298, %r1, 31;
	and.b32  	%r299, %r1, 992;
	mul.lo.s32 	%r300, %r299, 19;
	or.b32  	%r301, %r300, %r298;
	cvt.u64.u32 	%rd27, %r301;
	add.s64 	%rd28, %rd27, %rd3;
	shl.b64 	%rd29, %rd28, 2;
	add.s64 	%rd30, %rd2, %rd29;
	ld.global.u32 	%r1732, [%rd30];
	ld.global.u32 	%r1733, [%rd30+128];
	ld.global.u32 	%r1734, [%rd30+256];
	ld.global.u32 	%r1735, [%rd30+384];
	ld.global.u32 	%r1736, [%rd30+512];
	ld.global.u32 	%r1737, [%rd30+640];
	ld.global.u32 	%r1738, [%rd30+768];
	ld.global.u32 	%r1739, [%rd30+896];
	ld.global.u32 	%r1740, [%rd30+1024];
	ld.global.u32 	%r1741, [%rd30+1152];
	ld.global.u32 	%r1742, [%rd30+1280];
	ld.global.u32 	%r1743, [%rd30+1408];
	ld.global.u32 	%r1744, [%rd30+1536];
	ld.global.u32 	%r1745, [%rd30+1664];
	ld.global.u32 	%r1746, [%rd30+1792];
	ld.global.u32 	%r1747, [%rd30+1920];
	ld.global.u32 	%r1748, [%rd30+2048];
	ld.global.u32 	%r1749, [%rd30+2176];
	ld.global.u32 	%r1750, [%rd30+2304];
	bra.uni 	$L__BB12_42;
$L__BB12_4:
	ld.param.u32 	%r1707, [_ZN3cub18CUB_300001_SM_10006detail10radix_sort29DeviceRadixSortOnesweepKernelINS1_5radix10policy_hubIiNS0_8NullTypeEyE10Policy1000ELNS0_9SortOrderE0EiS6_yiiNS1_21identity_decomposer_tEEEvPT5_SC_PT3_PKSD_PT1_PKSH_PT2_PKSL_T4_iiT6__param_8];
	cvt.u32.u64 	%r303, %rd3;
	sub.s32 	%r24, %r1707, %r303;
	and.b32  	%r304, %r1, 31;
	and.b32  	%r305, %r1, 992;
	mul.lo.s32 	%r306, %r305, 19;
	or.b32  	%r25, %r306, %r304;
	setp.ge.s32 	%p3, %r25, %r24;
	cvt.u64.u32 	%rd31, %r25;
	add.s64 	%rd32, %rd31, %rd3;
	shl.b64 	%rd33, %rd32, 2;
	add.s64 	%rd4, %rd2, %rd33;
	mov.b32 	%r1732, 2147483647;
	@%p3 bra 	$L__BB12_6;
	ld.global.u32 	%r1732, [%rd4];
$L__BB12_6:
	add.s32 	%r308, %r25, 32;
	setp.ge.s32 	%p4, %r308, %r24;
	mov.b32 	%r1733, 2147483647;
	@%p4 bra 	$L__BB12_8;
	ld.global.u32 	%r1733, [%rd4+128];
$L__BB12_8:
	add.s32 	%r310, %r25, 64;
	setp.ge.s32 	%p5, %r310, %r24;
	mov.b32 	%r1734, 2147483647;
	@%p5 bra 	$L__BB12_10;
	ld.global.u32 	%r1734, [%rd4+256];
$L__BB12_10:
	add.s32 	%r312, %r25, 96;
	setp.ge.s32 	%p6, %r312, %r24;
	mov.b32 	%r1735, 2147483647;
	@%p6 bra 	$L__BB12_12;
	ld.global.u32 	%r1735, [%rd4+384];
$L__BB12_12:
	add.s32 	%r314, %r25, 128;
	setp.ge.s32 	%p7, %r314, %r24;
	mov.b32 	%r1736, 2147483647;
	@%p7 bra 	$L__BB12_14;
	ld.global.u32 	%r1736, [%rd4+512];
$L__BB12_14:
	add.s32 	%r316, %r25, 160;
	setp.ge.s32 	%p8, %r316, %r24;
	mov.b32 	%r1737, 2147483647;
	@%p8 bra 	$L__BB12_16;
	ld.global.u32 	%r1737, [%rd4+640];
$L__BB12_16:
	add.s32 	%r318, %r25, 192;
	setp.ge.s32 	%p9, %r318, %r24;
	mov.b32 	%r1738, 2147483647;
	@%p9 bra 	$L__BB12_18;
	ld.global.u32 	%r1738, [%rd4+768];
$L__BB12_18:
	add.s32 	%r320, %r25, 224;
	setp.ge.s32 	%p10, %r320, %r24;
	mov.b32 	%r1739, 2147483647;
	@%p10 bra 	$L__BB12_20;
	ld.global.u32 	%r1739, [%rd4+896];
$L__BB12_20:
	add.s32 	%r322, %r25, 256;
	setp.ge.s32 	%p11, %r322, %r24;
	mov.b32 	%r1740, 2147483647;
	@%p11 bra 	$L__BB12_22;
	ld.global.u32 	%r1740, [%rd4+1024];
$L__BB12_22:
	add.s32 	%r324, %r25, 288;
	setp.ge.s32 	%p12, %r324, %r24;
	mov.b32 	%r1741, 2147483647;
	@%p12 bra 	$L__BB12_24;
	ld.global.u32 	%r1741, [%rd4+1152];
$L__BB12_24:
	add.s32 	%r326, %r25, 320;
	setp.ge.s32 	%p13, %r326, %r24;
	mov.b32 	%r1742, 2147483647;
	@%p13 bra 	$L__BB12_26;
	ld.global.u32 	%r1742, [%rd4+1280];
$L__BB12_26:
	add.s32 	%r328, %r25, 352;
	setp.ge.s32 	%p14, %r328, %r24;
	mov.b32 	%r1743, 2147483647;
	@%p14 bra 	$L__BB12_28;
	ld.global.u32 	%r1743, [%rd4+1408];
$L__BB12_28:
	add.s32 	%r330, %r25, 384;
	setp.ge.s32 	%p15, %r330, %r24;
	mov.b32 	%r1744, 2147483647;
	@%p15 bra 	$L__BB12_30;
	ld.global.u32 	%r1744, [%rd4+1536];
$L__BB12_30:
	add.s32 	%r332, %r25, 416;
	setp.ge.s32 	%p16, %r332, %r24;
	mov.b32 	%r1745, 2147483647;
	@%p16 bra 	$L__BB12_32;
	ld.global.u32 	%r1745, [%rd4+1664];
$L__BB12_32:
	add.s32 	%r334, %r25, 448;
	setp.ge.s32 	%p17, %r334, %r24;
	mov.b32 	%r1746, 2147483647;
	@%p17 bra 	$L__BB12_34;
	ld.global.u32 	%r1746, [%rd4+1792];
$L__BB12_34:
	add.s32 	%r336, %r25, 480;
	setp.ge.s32 	%p18, %r336, %r24;
	mov.b32 	%r1747, 2147483647;
	@%p18 bra 	$L__BB12_36;
	ld.global.u32 	%r1747, [%rd4+1920];
$L__BB12_36:
	add.s32 	%r338, %r25, 512;
	setp.ge.s32 	%p19, %r338, %r24;
	mov.b32 	%r1748, 2147483647;
	@%p19 bra 	$L__BB12_38;
	ld.global.u32 	%r1748, [%rd4+2048];
$L__BB12_38:
	add.s32 	%r340, %r25, 544;
	setp.ge.s32 	%p20, %r340, %r24;
	mov.b32 	%r1749, 2147483647;
	@%p20 bra 	$L__BB12_40;
	ld.global.u32 	%r1749, [%rd4+2176];
$L__BB12_40:
	add.s32 	%r342, %r25, 576;
	setp.ge.s32 	%p21, %r342, %r24;
	mov.b32 	%r1750, 2147483647;
	@%p21 bra 	$L__BB12_42;
	ld.global.u32 	%r1750, [%rd4+2304];
$L__BB12_42:
	mov.b32 	%r343, -1;
	shl.b32 	%r344, %r343, %r294;
	not.b32 	%r82, %r344;
	shr.u32 	%r83, %r1, 5;
	shl.b32 	%r345, %r83, 10;
	mov.u32 	%r346, _ZZN3cub18CUB_300001_SM_10006detail10radix_sort29DeviceRadixSortOnesweepKernelINS1_5radix10policy_hubIiNS0_8NullTypeEyE10Policy1000ELNS0_9SortOrderE0EiS6_yiiNS1_21identity_decomposer_tEEEvPT5_SC_PT3_PKSD_PT1_PKSH_PT2_PKSL_T4_iiT6_E1s;
	add.s32 	%r84, %r346, %r345;
	setp.gt.s32 	%p22, %r295, 255;
	@%p22 bra 	$L__BB12_55;
	max.s32 	%r347, %r295, 224;
	sub.s32 	%r348, %r347, %r295;
	add.s32 	%r349, %r348, 31;
	shr.u32 	%r350, %r349, 5;
	add.s32 	%r85, %r350, 1;
	and.b32  	%r86, %r85, 15;
	setp.lt.u32 	%p23, %r349, 480;
	mov.u32 	%r1754, %r295;
	@%p23 bra 	$L__BB12_46;
	and.b32  	%r351, %r85, 268435440;
	neg.s32 	%r1752, %r351;
	shl.b32 	%r353, %r295, 2;
	add.s32 	%r354, %r345, %r353;
	add.s32 	%r356, %r354, %r346;
	add.s32 	%r1751, %r356, 1024;
	mov.u32 	%r1754, %r295;
$L__BB12_45:
	.pragma "nounroll";
	mov.b32 	%r357, 0;
	st.shared.u32 	[%r1751+-1024], %r357;
	st.shared.u32 	[%r1751+-896], %r357;
	st.shared.u32 	[%r1751+-768], %r357;
	st.shared.u32 	[%r1751+-640], %r357;
	st.shared.u32 	[%r1751+-512], %r357;
	st.shared.u32 	[%r1751+-384], %r357;
	st.shared.u32 	[%r1751+-256], %r357;
	st.shared.u32 	[%r1751+-128], %r357;
	st.shared.u32 	[%r1751], %r357;
	st.shared.u32 	[%r1751+128], %r357;
	st.shared.u32 	[%r1751+256], %r357;
	st.shared.u32 	[%r1751+384], %r357;
	st.shared.u32 	[%r1751+512], %r357;
	st.shared.u32 	[%r1751+640], %r357;
	st.shared.u32 	[%r1751+768], %r357;
	st.shared.u32 	[%r1751+896], %r357;
	add.s32 	%r1754, %r1754, 512;
	add.s32 	%r1752, %r1752, 16;
	add.s32 	%r1751, %r1751, 2048;
	setp.ne.s32 	%p24, %r1752, 0;
	@%p24 bra 	$L__BB12_45;
$L__BB12_46:
	setp.eq.s32 	%p25, %r86, 0;
	@%p25 bra 	$L__BB12_55;
	and.b32  	%r96, %r85, 7;
	setp.lt.u32 	%p26, %r86, 8;
	@%p26 bra 	$L__BB12_49;
	shl.b32 	%r358, %r1754, 2;
	add.s32 	%r359, %r84, %r358;
	mov.b32 	%r360, 0;
	st.shared.u32 	[%r359], %r360;
	st.shared.u32 	[%r359+128], %r360;
	st.shared.u32 	[%r359+256], %r360;
	st.shared.u32 	[%r359+384], %r360;
	st.shared.u32 	[%r359+512], %r360;
	st.shared.u32 	[%r359+640], %r360;
	st.shared.u32 	[%r359+768], %r360;
	st.shared.u32 	[%r359+896], %r360;
	add.s32 	%r1754, %r1754, 256;
$L__BB12_49:
	setp.eq.s32 	%p27, %r96, 0;
	@%p27 bra 	$L__BB12_55;
	and.b32  	%r99, %r85, 3;
	setp.lt.u32 	%p28, %r96, 4;
	@%p28 bra 	$L__BB12_52;
	shl.b32 	%r361, %r1754, 2;
	add.s32 	%r362, %r84, %r361;
	mov.b32 	%r363, 0;
	st.shared.u32 	[%r362], %r363;
	st.shared.u32 	[%r362+128], %r363;
	st.shared.u32 	[%r362+256], %r363;
	st.shared.u32 	[%r362+384], %r363;
	add.s32 	%r1754, %r1754, 128;
$L__BB12_52:
	setp.eq.s32 	%p29, %r99, 0;
	@%p29 bra 	$L__BB12_55;
	shl.b32 	%r365, %r1754, 2;
	add.s32 	%r366, %r345, %r365;
	add.s32 	%r1758, %r346, %r366;
	neg.s32 	%r1757, %r99;
$L__BB12_54:
	.pragma "nounroll";
	mov.b32 	%r368, 0;
	st.shared.u32 	[%r1758], %r368;
	add.s32 	%r1758, %r1758, 128;
	add.s32 	%r1757, %r1757, 1;
	setp.ne.s32 	%p30, %r1757, 0;
	@%p30 bra 	$L__BB12_54;
$L__BB12_55:
	bar.warp.sync 	-1;
	xor.b32  	%r370, %r1732, -2147483648;
	shr.u32 	%r371, %r370, %r293;
	and.b32  	%r108, %r371, %r82;
	shl.b32 	%r372, %r108, 2;
	add.s32 	%r373, %r84, %r372;
	atom.shared.add.u32 	%r374, [%r373], 1;
	xor.b32  	%r375, %r1733, -2147483648;
	shr.u32 	%r376, %r375, %r293;
	and.b32  	%r377, %r376, %r82;
	shl.b32 	%r378, %r377, 2;
	add.s32 	%r379, %r84, %r378;
	atom.shared.add.u32 	%r380, [%r379], 1;
	xor.b32  	%r381, %r1734, -2147483648;
	shr.u32 	%r382, %r381, %r293;
	and.b32  	%r383, %r382, %r82;
	shl.b32 	%r384, %r383, 2;
	add.s32 	%r385, %r84, %r384;
	atom.shared.add.u32 	%r386, [%r385], 1;
	xor.b32  	%r387, %r1735, -2147483648;
	shr.u32 	%r388, %r387, %r293;
	and.b32  	%r389, %r388, %r82;
	shl.b32 	%r390, %r389, 2;
	add.s32 	%r391, %r84, %r390;
	atom.shared.add.u32 	%r392, [%r391], 1;
	xor.b32  	%r393, %r1736, -2147483648;
	shr.u32 	%r394, %r393, %r293;
	and.b32  	%r395, %r394, %r82;
	shl.b32 	%r396, %r395, 2;
	add.s32 	%r397, %r84, %r396;
	atom.shared.add.u32 	%r398, [%r397], 1;
	xor.b32  	%r399, %r1737, -2147483648;
	shr.u32 	%r400, %r399, %r293;
	and.b32  	%r401, %r400, %r82;
	shl.b32 	%r402, %r401, 2;
	add.s32 	%r403, %r84, %r402;
	atom.shared.add.u32 	%r404, [%r403], 1;
	xor.b32  	%r405, %r1738, -2147483648;
	shr.u32 	%r406, %r405, %r293;
	and.b32  	%r407, %r406, %r82;
	shl.b32 	%r408, %r407, 2;
	add.s32 	%r409, %r84, %r408;
	atom.shared.add.u32 	%r410, [%r409], 1;
	xor.b32  	%r1771, %r1739, -2147483648;
	shr.u32 	%r411, %r1771, %r293;
	and.b32  	%r412, %r411, %r82;
	shl.b32 	%r413, %r412, 2;
	add.s32 	%r414, %r84, %r413;
	atom.shared.add.u32 	%r415, [%r414], 1;
	xor.b32  	%r1772, %r1740, -2147483648;
	shr.u32 	%r416, %r1772, %r293;
	and.b32  	%r417, %r416, %r82;
	shl.b32 	%r418, %r417, 2;
	add.s32 	%r419, %r84, %r418;
	atom.shared.add.u32 	%r420, [%r419], 1;
	xor.b32  	%r421, %r1741, -2147483648;
	shr.u32 	%r422, %r421, %r293;
	and.b32  	%r423, %r422, %r82;
	shl.b32 	%r424, %r423, 2;
	add.s32 	%r425, %r84, %r424;
	atom.shared.add.u32 	%r426, [%r425], 1;
	xor.b32  	%r427, %r1742, -2147483648;
	shr.u32 	%r428, %r427, %r293;
	and.b32  	%r429, %r428, %r82;
	shl.b32 	%r430, %r429, 2;
	add.s32 	%r431, %r84, %r430;
	atom.shared.add.u32 	%r432, [%r431], 1;
	xor.b32  	%r433, %r1743, -2147483648;
	shr.u32 	%r434, %r433, %r293;
	and.b32  	%r435, %r434, %r82;
	shl.b32 	%r436, %r435, 2;
	add.s32 	%r437, %r84, %r436;
	atom.shared.add.u32 	%r438, [%r437], 1;
	xor.b32  	%r439, %r1744, -2147483648;
	shr.u32 	%r440, %r439, %r293;
	and.b32  	%r441, %r440, %r82;
	shl.b32 	%r442, %r441, 2;
	add.s32 	%r443, %r84, %r442;
	atom.shared.add.u32 	%r444, [%r443], 1;
	xor.b32  	%r445, %r1745, -2147483648;
	shr.u32 	%r446, %r445, %r293;
	and.b32  	%r447, %r446, %r82;
	shl.b32 	%r448, %r447, 2;
	add.s32 	%r449, %r84, %r448;
	atom.shared.add.u32 	%r450, [%r449], 1;
	xor.b32  	%r451, %r1746, -2147483648;
	shr.u32 	%r452, %r451, %r293;
	and.b32  	%r453, %r452, %r82;
	shl.b32 	%r454, %r453, 2;
	add.s32 	%r455, %r84, %r454;
	atom.shared.add.u32 	%r456, [%r455], 1;
	xor.b32  	%r457, %r1747, -2147483648;
	shr.u32 	%r458, %r457, %r293;
	and.b32  	%r459, %r458, %r82;
	shl.b32 	%r460, %r459, 2;
	add.s32 	%r461, %r84, %r460;
	atom.shared.add.u32 	%r462, [%r461], 1;
	xor.b32  	%r463, %r1748, -2147483648;
	shr.u32 	%r464, %r463, %r293;
	and.b32  	%r465, %r464, %r82;
	shl.b32 	%r466, %r465, 2;
	add.s32 	%r467, %r84, %r466;
	atom.shared.add.u32 	%r468, [%r467], 1;
	xor.b32  	%r469, %r1749, -2147483648;
	shr.u32 	%r470, %r469, %r293;
	and.b32  	%r471, %r470, %r82;
	shl.b32 	%r472, %r471, 2;
	add.s32 	%r473, %r84, %r472;
	atom.shared.add.u32 	%r474, [%r473], 1;
	xor.b32  	%r475, %r1750, -2147483648;
	shr.u32 	%r476, %r475, %r293;
	and.b32  	%r477, %r476, %r82;
	shl.b32 	%r478, %r477, 2;
	add.s32 	%r479, %r84, %r478;
	atom.shared.add.u32 	%r480, [%r479], 1;
	bar.sync 	0;
	setp.gt.u32 	%p31, %r1, 255;
	shl.b32 	%r481, %r1, 2;
	add.s32 	%r111, %r346, %r481;
	mov.b32 	%r1759, 0;
	@%p31 bra 	$L__BB12_57;
	ld.shared.u32 	%r483, [%r111];
	mov.b32 	%r484, 0;
	st.shared.u32 	[%r111], %r484;
	ld.shared.u32 	%r485, [%r111+1024];
	st.shared.u32 	[%r111+1024], %r483;
	add.s32 	%r486, %r485, %r483;
	ld.shared.u32 	%r487, [%r111+2048];
	st.shared.u32 	[%r111+2048], %r486;
	add.s32 	%r488, %r487, %r486;
	ld.shared.u32 	%r489, [%r111+3072];
	st.shared.u32 	[%r111+3072], %r488;
	add.s32 	%r490, %r489, %r488;
	ld.shared.u32 	%r491, [%r111+4096];
	st.shared.u32 	[%r111+4096], %r490;
	add.s32 	%r492, %r491, %r490;
	ld.shared.u32 	%r493, [%r111+5120];
	st.shared.u32 	[%r111+5120], %r492;
	add.s32 	%r494, %r493, %r492;
	ld.shared.u32 	%r495, [%r111+6144];
	st.shared.u32 	[%r111+6144], %r494;
	add.s32 	%r496, %r495, %r494;
	ld.shared.u32 	%r497, [%r111+7168];
	st.shared.u32 	[%r111+7168], %r496;
	add.s32 	%r498, %r497, %r496;
	ld.shared.u32 	%r499, [%r111+8192];
	st.shared.u32 	[%r111+8192], %r498;
	add.s32 	%r500, %r499, %r498;
	ld.shared.u32 	%r501, [%r111+9216];
	st.shared.u32 	[%r111+9216], %r500;
	add.s32 	%r502, %r501, %r500;
	ld.shared.u32 	%r503, [%r111+10240];
	st.shared.u32 	[%r111+10240], %r502;
	add.s32 	%r504, %r503, %r502;
	ld.shared.u32 	%r505, [%r111+11264];
	st.shared.u32 	[%r111+11264], %r504;
	add.s32 	%r1759, %r505, %r504;
$L__BB12_57:
	ld.param.u64 	%rd228, [_ZN3cub18CUB_300001_SM_10006detail10radix_sort29DeviceRadixSortOnesweepKernelINS1_5radix10policy_hubIiNS0_8NullTypeEyE10Policy1000ELNS0_9SortOrderE0EiS6_yiiNS1_21identity_decomposer_tEEEvPT5_SC_PT3_PKSD_PT1_PKSH_PT2_PKSL_T4_iiT6__param_0];
	setp.gt.u32 	%p32, %r1, 255;
	shl.b32 	%r506, %r3, 8;
	add.s32 	%r507, %r506, %r1;
	cvta.to.global.u64 	%rd5, %rd228;
	mul.wide.s32 	%rd34, %r507, 4;
	add.s64 	%rd6, %rd5, %rd34;
	@%p32 bra 	$L__BB12_59;
	or.b32  	%r508, %r1759, 1073741824;
	st.volatile.global.u32 	[%rd6], %r508;
$L__BB12_59:
	ld.param.u64 	%rd235, [_ZN3cub18CUB_300001_SM_10006detail10radix_sort29DeviceRadixSortOnesweepKernelINS1_5radix10policy_hubIiNS0_8NullTypeEyE10Policy1000ELNS0_9SortOrderE0EiS6_yiiNS1_21identity_decomposer_tEEEvPT5_SC_PT3_PKSD_PT1_PKSH_PT2_PKSL_T4_iiT6__param_3];
	xor.b32  	%r1773, %r1741, -2147483648;
	xor.b32  	%r1774, %r1742, -2147483648;
	xor.b32  	%r1765, %r1733, -2147483648;
	xor.b32  	%r1766, %r1734, -2147483648;
	xor.b32  	%r1777, %r1745, -2147483648;
	xor.b32  	%r1778, %r1746, -2147483648;
	xor.b32  	%r1764, %r1732, -2147483648;
	xor.b32  	%r1779, %r1747, -2147483648;
	xor.b32  	%r1780, %r1748, -2147483648;
	xor.b32  	%r1768, %r1736, -2147483648;
	xor.b32  	%r1767, %r1735, -2147483648;
	xor.b32  	%r1775, %r1743, -2147483648;
	xor.b32  	%r1782, %r1750, -2147483648;
	xor.b32  	%r1781, %r1749, -2147483648;
	xor.b32  	%r1769, %r1737, -2147483648;
	xor.b32  	%r1776, %r1744, -2147483648;
	xor.b32  	%r1770, %r1738, -2147483648;
	setp.lt.u32 	%p33, %r1, 256;
	setp.eq.s32 	%p34, %r1759, 7296;
	and.pred  	%p35, %p33, %p34;
	selp.u32 	%r509, 1, 0, %p35;
	{ 
	.reg .pred 	%p1; 
	.reg .pred 	%p2; 
	setp.ne.u32 	%p1, %r509, 0; 
	bar.red.or.pred 	%p2, 0, %p1; 
	selp.u32 	%r510, 1, 0, %p2; 
	}
	setp.eq.s32 	%p36, %r510, 0;
	cvt.u64.u32 	%rd7, %r1;
	cvta.to.global.u64 	%rd35, %rd235;
	mul.wide.u32 	%rd36, %r1, 8;
	add.s64 	%rd8, %rd35, %rd36;
	@%p36 bra 	$L__BB12_111;
	setp.gt.u32 	%p37, %r1, 255;
	setp.gt.u32 	%p38, %r1, %r108;
	selp.b32 	%r131, 7296, 0, %p38;
	shl.b32 	%r511, %r1, 3;
	mov.u32 	%r512, _ZZN3cub18CUB_300001_SM_10006detail10radix_sort29DeviceRadixSortOnesweepKernelINS1_5radix10policy_hubIiNS0_8NullTypeEyE10Policy1000ELNS0_9SortOrderE0EiS6_yiiNS1_21identity_decomposer_tEEEvPT5_SC_PT3_PKSD_PT1_PKSH_PT2_PKSL_T4_iiT6_E1s;
	add.s32 	%r513, %r512, %r511;
	add.s32 	%r132, %r513, 29184;
	@%p37 bra 	$L__BB12_68;
	ld.global.u64 	%rd37, [%rd8];
	cvt.u64.u32 	%rd38, %r131;
	sub.s64 	%rd237, %rd37, %rd38;
	st.shared.u64 	[%r132], %rd237;
	setp.lt.s32 	%p39, %r3, 1;
	mov.u32 	%r1763, %r1759;
	@%p39 bra 	$L__BB12_67;
	mov.b32 	%r1761, -1;
	mov.u32 	%r1760, %r3;
	mov.u32 	%r1763, %r1759;
$L__BB12_63:
	add.s32 	%r136, %r1760, -1;
	shl.b32 	%r515, %r136, 8;
	add.s32 	%r516, %r515, %r1;
	mul.wide.s32 	%rd39, %r516, 4;
	add.s64 	%rd10, %rd5, %rd39;
$L__BB12_64:
	membar.cta;
	ld.volatile.global.u32 	%r137, [%rd10];
	setp.eq.s32 	%p40, %r137, 0;
	@%p40 bra 	$L__BB12_64;
	and.b32  	%r517, %r137, 1073741823;
	add.s32 	%r1763, %r517, %r1763;
	setp.gt.s32 	%p41, %r137, -1;
	vote.sync.ballot.b32 	%r1761, %p41, %r1761;
	setp.gt.u32 	%p43, %r1760, 1;
	and.pred  	%p44, %p41, %p43;
	mov.u32 	%r1760, %r136;
	@%p44 bra 	$L__BB12_63;
	ld.shared.u64 	%rd237, [%r132];
$L__BB12_67:
	or.b32  	%r518, %r1763, -2147483648;
	st.volatile.global.u32 	[%rd6], %r518;
	sub.s32 	%r519, %r1763, %r1759;
	cvt.s64.s32 	%rd40, %r519;
	add.s64 	%rd41, %rd237, %rd40;
	st.shared.u64 	[%r132], %rd41;
$L__BB12_68:
	ld.param.u32 	%r1708, [_ZN3cub18CUB_300001_SM_10006detail10radix_sort29DeviceRadixSortOnesweepKernelINS1_5radix10policy_hubIiNS0_8NullTypeEyE10Policy1000ELNS0_9SortOrderE0EiS6_yiiNS1_21identity_decomposer_tEEEvPT5_SC_PT3_PKSD_PT1_PKSH_PT2_PKSL_T4_iiT6__param_8];
	ld.param.u64 	%rd231, [_ZN3cub18CUB_300001_SM_10006detail10radix_sort29DeviceRadixSortOnesweepKernelINS1_5radix10policy_hubIiNS0_8NullTypeEyE10Policy1000ELNS0_9SortOrderE0EiS6_yiiNS1_21identity_decomposer_tEEEvPT5_SC_PT3_PKSD_PT1_PKSH_PT2_PKSL_T4_iiT6__param_2];
	setp.gt.u32 	%p45, %r1, 255;
	setp.lt.s32 	%p46, %r4, %r1708;
	setp.eq.s64 	%p47, %rd231, 0;
	or.pred  	%p48, %p47, %p46;
	or.pred  	%p49, %p45, %p48;
	@%p49 bra 	$L__BB12_70;
	ld.param.u64 	%rd232, [_ZN3cub18CUB_300001_SM_10006detail10radix_sort29DeviceRadixSortOnesweepKernelINS1_5radix10policy_hubIiNS0_8NullTypeEyE10Policy1000ELNS0_9SortOrderE0EiS6_yiiNS1_21identity_decomposer_tEEEvPT5_SC_PT3_PKSD_PT1_PKSH_PT2_PKSL_T4_iiT6__param_2];
	ld.shared.u64 	%rd42, [%r132];
	cvt.u64.u32 	%rd43, %r131;
	cvt.s64.s32 	%rd44, %r1759;
	add.s64 	%rd45, %rd43, %rd44;
	add.s64 	%rd46, %rd45, %rd42;
	cvta.to.global.u64 	%rd47, %rd232;
	shl.b64 	%rd48, %rd7, 3;
	add.s64 	%rd49, %rd47, %rd48;
	st.global.u64 	[%rd49], %rd46;
$L__BB12_70:
	ld.param.u32 	%r1709, [_ZN3cub18CUB_300001_SM_10006detail10radix_sort29DeviceRadixSortOnesweepKernelINS1_5radix10policy_hubIiNS0_8NullTypeEyE10Policy1000ELNS0_9SortOrderE0EiS6_yiiNS1_21identity_decomposer_tEEEvPT5_SC_PT3_PKSD_PT1_PKSH_PT2_PKSL_T4_iiT6__param_8];
	setp.gt.s32 	%p50, %r4, %r1709;
	bar.sync 	0;
	shl.b32 	%r520, %r108, 3;
	add.s32 	%r522, %r512, %r520;
	ld.shared.u64 	%rd13, [%r522+29184];
	@%p50 bra 	$L__BB12_72;
	and.b32  	%r523, %r1, 31;
	and.b32  	%r524, %r1, 992;
	mul.lo.s32 	%r525, %r524, 19;
	or.b32  	%r526, %r525, %r523;
	cvt.u64.u32 	%rd50, %r526;
	add.s64 	%rd51, %rd13, %rd50;
	shl.b64 	%rd52, %rd51, 2;
	add.s64 	%rd53, %rd1, %rd52;
	st.global.u32 	[%rd53], %r1732;
	st.global.u32 	[%rd53+128], %r1733;
	st.global.u32 	[%rd53+256], %r1734;
	st.global.u32 	[%rd53+384], %r1735;
	st.global.u32 	[%rd53+512], %r1736;
	st.global.u32 	[%rd53+640], %r1737;
	st.global.u32 	[%rd53+768], %r1738;
	st.global.u32 	[%rd53+896], %r1739;
	st.global.u32 	[%rd53+1024], %r1740;
	st.global.u32 	[%rd53+1152], %r1741;
	st.global.u32 	[%rd53+1280], %r1742;
	st.global.u32 	[%rd53+1408], %r1743;
	st.global.u32 	[%rd53+1536], %r1744;
	st.global.u32 	[%rd53+1664], %r1745;
	st.global.u32 	[%rd53+1792], %r1746;
	st.global.u32 	[%rd53+1920], %r1747;
	st.global.u32 	[%rd53+2048], %r1748;
	st.global.u32 	[%rd53+2176], %r1749;
	st.global.u32 	[%rd53+2304], %r1750;
	bra.uni 	$L__BB12_110;
$L__BB12_72:
	ld.param.u32 	%r1710, [_ZN3cub18CUB_300001_SM_10006detail10radix_sort29DeviceRadixSortOnesweepKernelINS1_5radix10policy_hubIiNS0_8NullTypeEyE10Policy1000ELNS0_9SortOrderE0EiS6_yiiNS1_21identity_decomposer_tEEEvPT5_SC_PT3_PKSD_PT1_PKSH_PT2_PKSL_T4_iiT6__param_8];
	mad.lo.s32 	%r141, %r3, -7296, %r1710;
	and.b32  	%r527, %r1, 31;
	and.b32  	%r528, %r1, 992;
	mul.lo.s32 	%r529, %r528, 19;
	or.b32  	%r142, %r529, %r527;
	setp.ge.s32 	%p51, %r142, %r141;
	cvt.u64.u32 	%rd54, %r142;
	add.s64 	%rd55, %rd13, %rd54;
	shl.b64 	%rd56, %rd55, 2;
	add.s64 	%rd14, %rd1, %rd56;
	@%p51 bra 	$L__BB12_74;
	st.global.u32 	[%rd14], %r1732;
$L__BB12_74:
	add.s32 	%r530, %r142, 32;
	setp.ge.s32 	%p52, %r530, %r141;
	@%p52 bra 	$L__BB12_76;
	st.global.u32 	[%rd14+128], %r1733;
$L__BB12_76:
	add.s32 	%r531, %r142, 64;
	setp.ge.s32 	%p53, %r531, %r141;
	@%p53 bra 	$L__BB12_78;
	st.global.u32 	[%rd14+256], %r1734;
$L__BB12_78:
	add.s32 	%r532, %r142, 96;
	setp.ge.s32 	%p54, %r532, %r141;
	@%p54 bra 	$L__BB12_80;
	st.global.u32 	[%rd14+384], %r1735;
$L__BB12_80:
	add.s32 	%r533, %r142, 128;
	setp.ge.s32 	%p55, %r533, %r141;
	@%p55 bra 	$L__BB12_82;
	st.global.u32 	[%rd14+512], %r1736;
$L__BB12_82:
	add.s32 	%r534, %r142, 160;
	setp.ge.s32 	%p56, %r534, %r141;
	@%p56 bra 	$L__BB12_84;
	st.global.u32 	[%rd14+640], %r1737;
$L__BB12_84:
	add.s32 	%r535, %r142, 192;
	setp.ge.s32 	%p57, %r535, %r141;
	@%p57 bra 	$L__BB12_86;
	st.global.u32 	[%rd14+768], %r1738;
$L__BB12_86:
	add.s32 	%r536, %r142, 224;
	setp.ge.s32 	%p58, %r536, %r141;
	@%p58 bra 	$L__BB12_88;
	st.global.u32 	[%rd14+896], %r1739;
$L__BB12_88:
	add.s32 	%r537, %r142, 256;
	setp.ge.s32 	%p59, %r537, %r141;
	@%p59 bra 	$L__BB12_90;
	st.global.u32 	[%rd14+1024], %r1740;
$L__BB12_90:
	add.s32 	%r538, %r142, 288;
	setp.ge.s32 	%p60, %r538, %r141;
	@%p60 bra 	$L__BB12_92;
	st.global.u32 	[%rd14+1152], %r1741;
$L__BB12_92:
	add.s32 	%r539, %r142, 320;
	setp.ge.s32 	%p61, %r539, %r141;
	@%p61 bra 	$L__BB12_94;
	st.global.u32 	[%rd14+1280], %r1742;
$L__BB12_94:
	add.s32 	%r540, %r142, 352;
	setp.ge.s32 	%p62, %r540, %r141;
	@%p62 bra 	$L__BB12_96;
	st.global.u32 	[%rd14+1408], %r1743;
$L__BB12_96:
	add.s32 	%r541, %r142, 384;
	setp.ge.s32 	%p63, %r541, %r141;
	@%p63 bra 	$L__BB12_98;
	st.global.u32 	[%rd14+1536], %r1744;
$L__BB12_98:
	add.s32 	%r542, %r142, 416;
	setp.ge.s32 	%p64, %r542, %r141;
	@%p64 bra 	$L__BB12_100;
	st.global.u32 	[%rd14+1664], %r1745;
$L__BB12_100:
	add.s32 	%r543, %r142, 448;
	setp.ge.s32 	%p65, %r543, %r141;
	@%p65 bra 	$L__BB12_102;
	st.global.u32 	[%rd14+1792], %r1746;
$L__BB12_102:
	add.s32 	%r544, %r142, 480;
	setp.ge.s32 	%p66, %r544, %r141;
	@%p66 bra 	$L__BB12_104;
	st.global.u32 	[%rd14+1920], %r1747;
$L__BB12_104:
	add.s32 	%r545, %r142, 512;
	setp.ge.s32 	%p67, %r545, %r141;
	@%p67 bra 	$L__BB12_106;
	st.global.u32 	[%rd14+2048], %r1748;
$L__BB12_106:
	add.s32 	%r546, %r142, 544;
	setp.ge.s32 	%p68, %r546, %r141;
	@%p68 bra 	$L__BB12_108;
	st.global.u32 	[%rd14+2176], %r1749;
$L__BB12_108:
	add.s32 	%r547, %r142, 576;
	setp.ge.s32 	%p69, %r547, %r141;
	@%p69 bra 	$L__BB12_110;
	st.global.u32 	[%rd14+2304], %r1750;
$L__BB12_110:
	// begin inline asm
	exit;
	// end inline asm
	mov.u32 	%r1764, %r1732;
	mov.u32 	%r1765, %r1733;
	mov.u32 	%r1766, %r1734;
	mov.u32 	%r1767, %r1735;
	mov.u32 	%r1768, %r1736;
	mov.u32 	%r1769, %r1737;
	mov.u32 	%r1770, %r1738;
	mov.u32 	%r1771, %r1739;
	mov.u32 	%r1772, %r1740;
	mov.u32 	%r1773, %r1741;
	mov.u32 	%r1774, %r1742;
	mov.u32 	%r1775, %r1743;
	mov.u32 	%r1776, %r1744;
	mov.u32 	%r1777, %r1745;
	mov.u32 	%r1778, %r1746;
	mov.u32 	%r1779, %r1747;
	mov.u32 	%r1780, %r1748;
	mov.u32 	%r1781, %r1749;
	mov.u32 	%r1782, %r1750;
$L__BB12_111:
	mul.hi.u32 	%r548, %r1, 357913942;
	add.s32 	%r549, %r548, %r1;
	shl.b32 	%r550, %r549, 2;
	mov.u32 	%r551, _ZZN3cub18CUB_300001_SM_10006detail10radix_sort29DeviceRadixSortOnesweepKernelINS1_5radix10policy_hubIiNS0_8NullTypeEyE10Policy1000ELNS0_9SortOrderE0EiS6_yiiNS1_21identity_decomposer_tEEEvPT5_SC_PT3_PKSD_PT1_PKSH_PT2_PKSL_T4_iiT6_E1s;
	add.s32 	%r552, %r551, %r550;
	add.s32 	%r162, %r552, 13328;
	st.shared.u32 	[%r552+13328], %r1759;
	bar.sync 	0;
	setp.gt.u32 	%p70, %r1, 31;
	@%p70 bra 	$L__BB12_113;
	mad.lo.s32 	%r584, %r1, 52, %r551;
	ld.shared.u32 	%r585, [%r584+13328];
	ld.shared.u32 	%r586, [%r584+13332];
	ld.shared.u32 	%r587, [%r584+13336];
	ld.shared.u32 	%r588, [%r584+13340];
	ld.shared.u32 	%r589, [%r584+13344];
	ld.shared.u32 	%r590, [%r584+13348];
	ld.shared.u32 	%r591, [%r584+13352];
	ld.shared.u32 	%r592, [%r584+13356];
	ld.shared.u32 	%r593, [%r584+13360];
	ld.shared.u32 	%r594, [%r584+13364];
	ld.shared.u32 	%r595, [%r584+13368];
	ld.shared.u32 	%r596, [%r584+13372];
	add.s32 	%r597, %r586, %r585;
	add.s32 	%r598, %r597, %r587;
	add.s32 	%r599, %r598, %r588;
	add.s32 	%r600, %r599, %r589;
	add.s32 	%r601, %r600, %r590;
	add.s32 	%r602, %r601, %r591;
	add.s32 	%r603, %r602, %r592;
	add.s32 	%r604, %r603, %r593;
	add.s32 	%r605, %r604, %r594;
	add.s32 	%r606, %r605, %r595;
	add.s32 	%r557, %r606, %r596;
	mov.b32 	%r555, 1;
	mov.b32 	%r580, 0;
	mov.b32 	%r582, -1;
	// begin inline asm
	{  .reg .s32 r0;  .reg .pred p;  shfl.sync.up.b32 r0|p, %r557, %r555, %r580, %r582;  @p add.s32 r0, r0, %r557;  mov.s32 %r553, r0;}
	// end inline asm
	mov.b32 	%r561, 2;
	// begin inline asm
	{  .reg .s32 r0;  .reg .pred p;  shfl.sync.up.b32 r0|p, %r553, %r561, %r580, %r582;  @p add.s32 r0, r0, %r553;  mov.s32 %r559, r0;}
	// end inline asm
	mov.b32 	%r567, 4;
	// begin inline asm
	{  .reg .s32 r0;  .reg .pred p;  shfl.sync.up.b32 r0|p, %r559, %r567, %r580, %r582;  @p add.s32 r0, r0, %r559;  mov.s32 %r565, r0;}
	// end inline asm
	mov.b32 	%r573, 8;
	// begin inline asm
	{  .reg .s32 r0;  .reg .pred p;  shfl.sync.up.b32 r0|p, %r565, %r573, %r580, %r582;  @p add.s32 r0, r0, %r565;  mov.s32 %r571, r0;}
	// end inline asm
	mov.b32 	%r579, 16;
	// begin inline asm
	{  .reg .s32 r0;  .reg .pred p;  shfl.sync.up.b32 r0|p, %r571, %r579, %r580, %r582;  @p add.s32 r0, r0, %r571;  mov.s32 %r577, r0;}
	// end inline asm
	sub.s32 	%r607, %r577, %r557;
	add.s32 	%r608, %r585, %r607;
	add.s32 	%r609, %r586, %r608;
	add.s32 	%r610, %r587, %r609;
	add.s32 	%r611, %r588, %r610;
	add.s32 	%r612, %r589, %r611;
	add.s32 	%r613, %r590, %r612;
	add.s32 	%r614, %r591, %r613;
	add.s32 	%r615, %r592, %r614;
	add.s32 	%r616, %r593, %r615;
	add.s32 	%r617, %r594, %r616;
	add.s32 	%r618, %r595, %r617;
	st.shared.u32 	[%r584+13328], %r607;
	st.shared.u32 	[%r584+13332], %r608;
	st.shared.u32 	[%r584+13336], %r609;
	st.shared.u32 	[%r584+13340], %r610;
	st.shared.u32 	[%r584+13344], %r611;
	st.shared.u32 	[%r584+13348], %r612;
	st.shared.u32 	[%r584+13352], %r613;
	st.shared.u32 	[%r584+13356], %r614;
	st.shared.u32 	[%r584+13360], %r615;
	st.shared.u32 	[%r584+13364], %r616;
	st.shared.u32 	[%r584+13368], %r617;
	st.shared.u32 	[%r584+13372], %r618;
$L__BB12_113:
	setp.gt.u32 	%p71, %r1, 255;
	bar.sync 	0;
	ld.shared.u32 	%r163, [%r162];
	@%p71 bra 	$L__BB12_115;
	shl.b32 	%r619, %r1, 2;
	add.s32 	%r621, %r551, %r619;
	ld.shared.u32 	%r622, [%r621];
	add.s32 	%r623, %r622, %r163;
	st.shared.u32 	[%r621], %r623;
	ld.shared.u32 	%r624, [%r621+1024];
	add.s32 	%r625, %r624, %r163;
	st.shared.u32 	[%r621+1024], %r625;
	ld.shared.u32 	%r626, [%r621+2048];
	add.s32 	%r627, %r626, %r163;
	st.shared.u32 	[%r621+2048], %r627;
	ld.shared.u32 	%r628, [%r621+3072];
	add.s32 	%r629, %r628, %r163;
	st.shared.u32 	[%r621+3072], %r629;
	ld.shared.u32 	%r630, [%r621+4096];
	add.s32 	%r631, %r630, %r163;
	st.shared.u32 	[%r621+4096], %r631;
	ld.shared.u32 	%r632, [%r621+5120];
	add.s32 	%r633, %r632, %r163;
	st.shared.u32 	[%r621+5120], %r633;
	ld.shared.u32 	%r634, [%r621+6144];
	add.s32 	%r635, %r634, %r163;
	st.shared.u32 	[%r621+6144], %r635;
	ld.shared.u32 	%r636, [%r621+7168];
	add.s32 	%r637, %r636, %r163;
	st.shared.u32 	[%r621+7168], %r637;
	ld.shared.u32 	%r638, [%r621+8192];
	add.s32 	%r639, %r638, %r163;
	st.shared.u32 	[%r621+8192], %r639;
	ld.shared.u32 	%r640, [%r621+9216];
	add.s32 	%r641, %r640, %r163;
	st.shared.u32 	[%r621+9216], %r641;
	ld.shared.u32 	%r642, [%r621+10240];
	add.s32 	%r643, %r642, %r163;
	st.shared.u32 	[%r621+10240], %r643;
	ld.shared.u32 	%r644, [%r621+11264];
	add.s32 	%r645, %r644, %r163;
	st.shared.u32 	[%r621+11264], %r645;
$L__BB12_115:
	shl.b32 	%r672, %r1, 5;
	and.b32  	%r673, %r672, 31744;
	add.s32 	%r164, %r551, %r673;
	bar.sync 	0;
	// begin inline asm
	mov.u32 %r646, %lanemask_le;
	// end inline asm
	shr.u32 	%r675, %r1764, %r293;
	and.b32  	%r669, %r675, %r82;
	mov.b32 	%r649, 1;
	// begin inline asm
	{
    .reg .pred p;
    and.b32 %r647, %r669, %r649;    setp.ne.u32 p, %r647, 0;
    vote.ballot.sync.b32 %r647, p, 0xffffffff;
    @!p not.b32 %r647, %r647;
}

	// end inline asm
	mov.b32 	%r652, 2;
	// begin inline asm
	{
    .reg .pred p;
    and.b32 %r650, %r669, %r652;    setp.ne.u32 p, %r650, 0;
    vote.ballot.sync.b32 %r650, p, 0xffffffff;
    @!p not.b32 %r650, %r650;
}

	// end inline asm
	and.b32  	%r676, %r650, %r647;
	mov.b32 	%r655, 4;
	// begin inline asm
	{
    .reg .pred p;
    and.b32 %r653, %r669, %r655;    setp.ne.u32 p, %r653, 0;
    vote.ballot.sync.b32 %r653, p, 0xffffffff;
    @!p not.b32 %r653, %r653;
}

	// end inline asm
	and.b32  	%r677, %r653, %r676;
	mov.b32 	%r658, 8;
	// begin inline asm
	{
    .reg .pred p;
    and.b32 %r656, %r669, %r658;    setp.ne.u32 p, %r656, 0;
    vote.ballot.sync.b32 %r656, p, 0xffffffff;
    @!p not.b32 %r656, %r656;
}

	// end inline asm
	and.b32  	%r678, %r656, %r677;
	mov.b32 	%r661, 16;
	// begin inline asm
	{
    .reg .pred p;
    and.b32 %r659, %r669, %r661;    setp.ne.u32 p, %r659, 0;
    vote.ballot.sync.b32 %r659, p, 0xffffffff;
    @!p not.b32 %r659, %r659;
}

	// end inline asm
	and.b32  	%r679, %r659, %r678;
	mov.b32 	%r664, 32;
	// begin inline asm
	{
    .reg .pred p;
    and.b32 %r662, %r669, %r664;    setp.ne.u32 p, %r662, 0;
    vote.ballot.sync.b32 %r662, p, 0xffffffff;
    @!p not.b32 %r662, %r662;
}

	// end inline asm
	and.b32  	%r680, %r662, %r679;
	mov.b32 	%r667, 64;
	// begin inline asm
	{
    .reg .pred p;
    and.b32 %r665, %r669, %r667;    setp.ne.u32 p, %r665, 0;
    vote.ballot.sync.b32 %r665, p, 0xffffffff;
    @!p not.b32 %r665, %r665;
}

	// end inline asm
	and.b32  	%r681, %r665, %r680;
	mov.b32 	%r670, 128;
	// begin inline asm
	{
    .reg .pred p;
    and.b32 %r668, %r669, %r670;    setp.ne.u32 p, %r668, 0;
    vote.ballot.sync.b32 %r668, p, 0xffffffff;
    @!p not.b32 %r668, %r668;
}

	// end inline asm
	and.b32  	%r682, %r668, %r681;
	clz.b32 	%r683, %r682;
	sub.s32 	%r167, 31, %r683;
	and.b32  	%r684, %r646, %r682;
	popc.b32 	%r168, %r684;
	setp.ne.s32 	%p72, %r295, %r167;
	mov.b32 	%r1783, 0;
	@%p72 bra 	$L__BB12_117;
	shl.b32 	%r685, %r669, 2;
	add.s32 	%r686, %r164, %r685;
	atom.shared.add.u32 	%r1783, [%r686], %r168;
$L__BB12_117:
	shfl.sync.idx.b32	%r712|%p73, %r1783, %r167, 31, -1;
	add.s32 	%r171, %r168, %r712;
	shr.u32 	%r713, %r1765, %r293;
	and.b32  	%r709, %r713, %r82;
	mov.b32 	%r689, 1;
	// begin inline asm
	{
    .reg .pred p;
    and.b32 %r687, %r709, %r689;    setp.ne.u32 p, %r687, 0;
    vote.ballot.sync.b32 %r687, p, 0xffffffff;
    @!p not.b32 %r687, %r687;
}

	// end inline asm
	mov.b32 	%r692, 2;
	// begin inline asm
	{
    .reg .pred p;
    and.b32 %r690, %r709, %r692;    setp.ne.u32 p, %r690, 0;
    vote.ballot.sync.b32 %r690, p, 0xffffffff;
    @!p not.b32 %r690, %r690;
}

	// end inline asm
	and.b32  	%r714, %r690, %r687;
	mov.b32 	%r695, 4;
	// begin inline asm
	{
    .reg .pred p;
    and.b32 %r693, %r709, %r695;    setp.ne.u32 p, %r693, 0;
    vote.ballot.sync.b32 %r693, p, 0xffffffff;
    @!p not.b32 %r693, %r693;
}

	// end inline asm
	and.b32  	%r715, %r693, %r714;
	mov.b32 	%r698, 8;
	// begin inline asm
	{
    .reg .pred p;
    and.b32 %r696, %r709, %r698;    setp.ne.u32 p, %r696, 0;
    vote.ballot.sync.b32 %r696, p, 0xffffffff;
    @!p not.b32 %r696, %r696;
}

	// end inline asm
	and.b32  	%r716, %r696, %r715;
	mov.b32 	%r701, 16;
	// begin inline asm
	{
    .reg .pred p;
    and.b32 %r699, %r709, %r701;    setp.ne.u32 p, %r699, 0;
    vote.ballot.sync.b32 %r699, p, 0xffffffff;
    @!p not.b32 %r699, %r699;
}

	// end inline asm
	and.b32  	%r717, %r699, %r716;
	mov.b32 	%r704, 32;
	// begin inline asm
	{
    .reg .pred p;
    and.b32 %r702, %r709, %r704;    setp.ne.u32 p, %r702, 0;
    vote.ballot.sync.b32 %r702, p, 0xffffffff;
    @!p not.b32 %r702, %r702;
}

	// end inline asm
	and.b32  	%r718, %r702, %r717;
	mov.b32 	%r707, 64;
	// begin inline asm
	{
    .reg .pred p;
    and.b32 %r705, %r709, %r707;    setp.ne.u32 p, %r705, 0;
    vote.ballot.sync.b32 %r705, p, 0xffffffff;
    @!p not.b32 %r705, %r705;
}

	// end inline asm
	and.b32  	%r719, %r705, %r718;
	mov.b32 	%r710, 128;
	// begin inline asm
	{
    .reg .pred p;
    and.b32 %r708, %r709, %r710;    setp.ne.u32 p, %r708, 0;
    vote.ballot.sync.b32 %r708, p, 0xffffffff;
    @!p not.b32 %r708, %r708;
}

	// end inline asm
	and.b32  	%r720, %r708, %r719;
	clz.b32 	%r721, %r720;
	sub.s32 	%r173, 31, %r721;
	and.b32  	%r722, %r646, %r720;
	popc.b32 	%r174, %r722;
	setp.ne.s32 	%p74, %r295, %r173;
	mov.b32 	%r1784, 0;
	@%p74 bra 	$L__BB12_119;
	shl.b32 	%r723, %r709, 2;
	add.s32 	%r724, %r164, %r723;
	atom.shared.add.u32 	%r1784, [%r724], %r174;
$L__BB12_119:
	shfl.sync.idx.b32	%r750|%p75, %r1784, %r173, 31, -1;
	add.s32 	%r177, %r174, %r750;
	shr.u32 	%r751, %r1766, %r293;
	and.b32  	%r747, %r751, %r82;
	mov.b32 	%r727, 1;
	// begin inline asm
	{
    .reg .pred p;
    and.b32 %r725, %r747, %r727;    setp.ne.u32 p, %r725, 0;
    vote.ballot.sync.b32 %r725, p, 0xffffffff;
    @!p not.b32 %r725, %r725;
}

	// end inline asm
	mov.b32 	%r730, 2;
	// begin inline asm
	{
    .reg .pred p;
    and.b32 %r728, %r747, %r730;    setp.ne.u32 p, %r728, 0;
    vote.ballot.sync.b32 %r728, p, 0xffffffff;
    @!p not.b32 %r728, %r728;
}

	// end inline asm
	and.b32  	%r752, %r728, %r725;
	mov.b32 	%r733, 4;
	// begin inline asm
	{
    .reg .pred p;
    and.b32 %r731, %r747, %r733;    setp.ne.u32 p, %r731, 0;
    vote.ballot.sync.b32 %r731, p, 0xffffffff;
    @!p not.b32 %r731, %r731;
}

	// end inline asm
	and.b32  	%r753, %r731, %r752;
	mov.b32 	%r736, 8;
	// begin inline asm
	{
    .reg .pred p;
    and.b32 %r734, %r747, %r736;    setp.ne.u32 p, %r734, 0;
    vote.ballot.sync.b32 %r734, p, 0xffffffff;
    @!p not.b32 %r734, %r734;
}

	// end inline asm
	and.b32  	%r754, %r734, %r753;
	mov.b32 	%r739, 16;
	// begin inline asm
	{
    .reg .pred p;
    and.b32 %r737, %r747, %r739;    setp.ne.u32 p, %r737, 0;
    vote.ballot.sync.b32 %r737, p, 0xffffffff;
    @!p not.b32 %r737, %r737;
}

	// end inline asm
	and.b32  	%r755, %r737, %r754;
	mov.b32 	%r742, 32;
	// begin inline asm
	{
    .reg .pred p;
    and.b32 %r740, %r747, %r742;    setp.ne.u32 p, %r740, 0;
    vote.ballot.sync.b32 %r740, p, 0xffffffff;
    @!p not.b32 %r740, %r740;
}

	// end inline asm
	and.b32  	%r756, %r740, %r755;
	mov.b32 	%r745, 64;
	// begin inline asm
	{
    .reg .pred p;
    and.b32 %r743, %r747, %r745;    setp.ne.u32 p, %r743, 0;
    vote.ballot.sync.b32 %r743, p, 0xffffffff;
    @!p not.b32 %r743, %r743;
}

	// end inline asm
	and.b32  	%r757, %r743, %r756;
	mov.b32 	%r748, 128;
	// begin inline asm
	{
    .reg .pred p;
    and.b32 %r746, %r747, %r748;    setp.ne.u32 p, %r746, 0;
    vote.ballot.sync.b32 %r746, p, 0xffffffff;
    @!p not.b32 %r746, %r746;
}

	// end inline asm
	and.b32  	%r758, %r746, %r757;
	clz.b32 	%r759, %r758;
	sub.s32 	%r179, 31, %r759;
	and.b32  	%r760, %r646, %r758;
	popc.b32 	%r180, %r760;
	setp.ne.s32 	%p76, %r295, %r179;
	mov.b32 	%r1785, 0;
	@%p76 bra 	$L__BB12_121;
	shl.b32 	%r761, %r747, 2;
	add.s32 	%r762, %r164, %r761;
	atom.shared.add.u32 	%r1785, [%r762], %r180;
$L__BB12_121:
	shfl.sync.idx.b32	%r788|%p77, %r1785, %r179, 31, -1;
	add.s32 	%r183, %r180, %r788;
	shr.u32 	%r789, %r1767, %r293;
	and.b32  	%r785, %r789, %r82;
	mov.b32 	%r765, 1;
	// begin inline asm
	{
    .reg .pred p;
    and.b32 %r763, %r785, %r765;    setp.ne.u32 p, %r763, 0;
    vote.ballot.sync.b32 %r763, p, 0xffffffff;
    @!p not.b32 %r763, %r763;
}

	// end inline asm
	mov.b32 	%r768, 2;
	// begin inline asm
	{
    .reg .pred p;
    and.b32 %r766, %r785, %r768;    setp.ne.u32 p, %r766, 0;
    vote.ballot.sync.b32 %r766, p, 0xffffffff;
    @!p not.b32 %r766, %r766;
}

	// end inline asm
	and.b32  	%r790, %r766, %r763;
	mov.b32 	%r771, 4;
	// begin inline asm
	{
    .reg .pred p;
    and.b32 %r769, %r785, %r771;    setp.ne.u32 p, %r769, 0;
    vote.ballot.sync.b32 %r769, p, 0xffffffff;
    @!p not.b32 %r769, %r769;
}

	// end inline asm
	and.b32  	%r791, %r769, %r790;
	mov.b32 	%r774, 8;
	// begin inline asm
	{
    .reg .pred p;
    and.b32 %r772, %r785, %r774;    setp.ne.u32 p, %r772, 0;
    vote.ballot.sync.b32 %r772, p, 0xffffffff;
    @!p not.b32 %r772, %r772;
}

	// end inline asm
	and.b32  	%r792, %r772, %r791;
	mov.b32 	%r777, 16;
	// begin inline asm
	{
    .reg .pred p;
    and.b32 %r775, %r785, %r777;    setp.ne.u32 p, %r775, 0;
    vote.ballot.sync.b32 %r775, p, 0xffffffff;
    @!p not.b32 %r775, %r775;
}

	// end inline asm
	and.b32  	%r793, %r775, %r792;
	mov.b32 	%r780, 32;
	// begin inline asm
	{
    .reg .pred p;
    and.b32 %r778, %r785, %r780;    setp.ne.u32 p, %r778, 0;
    vote.ballot.sync.b32 %r778, p, 0xffffffff;
    @!p not.b32 %r778, %r778;
}

	// end inline asm
	and.b32  	%r794, %r778, %r793;
	mov.b32 	%r783, 64;
	// begin inline asm
	{
    .reg .pred p;
    and.b32 %r781, %r785, %r783;    setp.ne.u32 p, %r781, 0;
    vote.ballot.sync.b32 %r781, p, 0xffffffff;
    @!p not.b32 %r781, %r781;
}

	// end inline asm
	and.b32  	%r795, %r781, %r794;
	mov.b32 	%r786, 128;
	// begin inline asm
	{
    .reg .pred p;
    and.b32 %r784, %r785, %r786;    setp.ne.u32 p, %r784, 0;
    vote.ballot.sync.b32 %r784, p, 0xffffffff;
    @!p not.b32 %r784, %r784;
}

	// end inline asm
	and.b32  	%r796, %r784, %r795;
	clz.b32 	%r797, %r796;
	sub.s32 	%r185, 31, %r797;
	and.b32  	%r798, %r646, %r796;
	popc.b32 	%r186, %r798;
	setp.ne.s32 	%p78, %r295, %r185;
	mov.b32 	%r1786, 0;
	@%p78 bra 	$L__BB12_123;
	shl.b32 	%r799, %r785, 2;
	add.s32 	%r800, %r164, %r799;
	atom.shared.add.u32 	%r1786, [%r800], %r186;
$L__BB12_123:
	shfl.sync.idx.b32	%r826|%p79, %r1786, %r185, 31, -1;
	add.s32 	%r189, %r186, %r826;
	shr.u32 	%r827, %r1768, %r293;
	and.b32  	%r823, %r827, %r82;
	mov.b32 	%r803, 1;
	// begin inline asm
	{
    .reg .pred p;
    and.b32 %r801, %r823, %r803;    setp.ne.u32 p, %r801, 0;
    vote.ballot.sync.b32 %r801, p, 0xffffffff;
    @!p not.b32 %r801, %r801;
}

	// end inline asm
	mov.b32 	%r806, 2;
	// begin inline asm
	{
    .reg .pred p;
    and.b32 %r804, %r823, %r806;    setp.ne.u32 p, %r804, 0;
    vote.ballot.sync.b32 %r804, p, 0xffffffff;
    @!p not.b32 %r804, %r804;
}

	// end inline asm
	and.b32  	%r828, %r804, %r801;
	mov.b32 	%r809, 4;
	// begin inline asm
	{
    .reg .pred p;
    and.b32 %r807, %r823, %r809;    setp.ne.u32 p, %r807, 0;
    vote.ballot.sync.b32 %r807, p, 0xffffffff;
    @!p not.b32 %r807, %r807;
}

	// end inline asm
	and.b32  	%r829, %r807, %r828;
	mov.b32 	%r812, 8;
	// begin inline asm
	{
    .reg .pred p;
    and.b32 %r810, %r823, %r812;    setp.ne.u32 p, %r810, 0;
    vote.ballot.sync.b32 %r810, p, 0xffffffff;
    @!p not.b32 %r810, %r810;
}

	// end inline asm
	and.b32  	%r830, %r810, %r829;
	mov.b32 	%r815, 16;
	// begin inline asm
	{
    .reg .pred p;
    and.b32 %r813, %r823, %r815;    setp.ne.u32 p, %r813, 0;
    vote.ballot.sync.b32 %r813, p, 0xffffffff;
    @!p not.b32 %r813, %r813;
}

	// end inline asm
	and.b32  	%r831, %r813, %r830;
	mov.b32 	%r818, 32;
	// begin inline asm
	{
    .reg .pred p;
    and.b32 %r816, %r823, %r818;    setp.ne.u32 p, %r816, 0;
    vote.ballot.sync.b32 %r816, p, 0xffffffff;
    @!p not.b32 %r816, %r816;
}

	// end inline asm
	and.b32  	%r832, %r816, %r831;
	mov.b32 	%r821, 64;
	// begin inline asm
	{
    .reg .pred p;
    and.b32 %r819, %r823, %r821;    setp.ne.u32 p, %r819, 0;
    vote.ballot.sync.b32 %r819, p, 0xffffffff;
    @!p not.b32 %r819, %r819;
}

	// end inline asm
	and.b32  	%r833, %r819, %r832;
	mov.b32 	%r824, 128;
	// begin inline asm
	{
    .reg .pred p;
    and.b32 %r822, %r823, %r824;    setp.ne.u32 p, %r822, 0;
    vote.ballot.sync.b32 %r822, p, 0xffffffff;
    @!p not.b32 %r822, %r822;
}

	// end inline asm
	and.b32  	%r834, %r822, %r833;
	clz.b32 	%r835, %r834;
	sub.s32 	%r191, 31, %r835;
	and.b32  	%r836, %r646, %r834;
	popc.b32 	%r192, %r836;
	setp.ne.s32 	%p80, %r295, %r191;
	mov.b32 	%r1787, 0;
	@%p80 bra 	$L__BB12_125;
	shl.b32 	%r837, %r823, 2;
	add.s32 	%r838, %r164, %r837;
	atom.shared.add.u32 	%r1787, [%r838], %r192;
$L__BB12_125:
	shfl.sync.idx.b32	%r864|%p81, %r1787, %r191, 31, -1;
	add.s32 	%r195, %r192, %r864;
	shr.u32 	%r865, %r1769, %r293;
	and.b32  	%r861, %r865, %r82;
	mov.b32 	%r841, 1;
	// begin inline asm
	{
    .reg .pred p;
    and.b32 %r839, %r861, %r841;    setp.ne.u32 p, %r839, 0;
    vote.ballot.sync.b32 %r839, p, 0xffffffff;
    @!p not.b32 %r839, %r839;
}

	// end inline asm
	mov.b32 	%r844, 2;
	// begin inline asm
	{
    .reg .pred p;
    and.b32 %r842, %r861, %r844;    setp.ne.u32 p, %r842, 0;
    vote.ballot.sync.b32 %r842, p, 0xffffffff;
    @!p not.b32 %r842, %r842;
}

	// end inline asm
	and.b32  	%r866, %r842, %r839;
	mov.b32 	%r847, 4;
	// begin inline asm
	{
    .reg .pred p;
    and.b32 %r845, %r861, %r847;    setp.ne.u32 p, %r845, 0;
    vote.ballot.sync.b32 %r845, p, 0xffffffff;
    @!p not.b32 %r845, %r845;
}

	// end inline asm
	and.b32  	%r867, %r845, %r866;
	mov.b32 	%r850, 8;
	// begin inline asm
	{
    .reg .pred p;
    and.b32 %r848, %r861, %r850;    setp.ne.u32 p, %r848, 0;
    vote.ballot.sync.b32 %r848, p, 0xffffffff;
    @!p not.b32 %r848, %r848;
}

	// end inline asm
	and.b32  	%r868, %r848, %r867;
	mov.b32 	%r853, 16;
	// begin inline asm
	{
    .reg .pred p;
    and.b32 %r851, %r861, %r853;    setp.ne.u32 p, %r851, 0;
    vote.ballot.sync.b32 %r851, p, 0xffffffff;
    @!p not.b32 %r851, %r851;
}

	// end inline asm
	and.b32  	%r869, %r851, %r868;
	mov.b32 	%r856, 32;
	// begin inline asm
	{
    .reg .pred p;
    and.b32 %r854, %r861, %r856;    setp.ne.u32 p, %r854, 0;
    vote.ballot.sync.b32 %r854, p, 0xffffffff;
    @!p not.b32 %r854, %r854;
}

	// end inline asm
	and.b32  	%r870, %r854, %r869;
	mov.b32 	%r859, 64;
	// begin inline asm
	{
    .reg .pred p;
    and.b32 %r857, %r861, %r859;    setp.ne.u32 p, %r857, 0;
    vote.ballot.sync.b32 %r857, p, 0xffffffff;
    @!p not.b32 %r857, %r857;
}

	// end inline asm
	and.b32  	%r871, %r857, %r870;
	mov.b32 	%r862, 128;
	// begin inline asm
	{
    .reg .pred p;
    and.b32 %r860, %r861, %r862;    setp.ne.u32 p, %r860, 0;
    vote.ballot.sync.b32 %r860, p, 0xffffffff;
    @!p not.b32 %r860, %r860;
}

	// end inline asm
	and.b32  	%r872, %r860, %r871;
	clz.b32 	%r873, %r872;
	sub.s32 	%r197, 31, %r873;
	and.b32  	%r874, %r646, %r872;
	popc.b32 	%r198, %r874;
	setp.ne.s32 	%p82, %r295, %r197;
	mov.b32 	%r1788, 0;
	@%p82 bra 	$L__BB12_127;
	shl.b32 	%r875, %r861, 2;
	add.s32 	%r876, %r164, %r875;
	atom.shared.add.u32 	%r1788, [%r876], %r198;
$L__BB12_127:
	shfl.sync.idx.b32	%r902|%p83, %r1788, %r197, 31, -1;
	add.s32 	%r201, %r198, %r902;
	shr.u32 	%r903, %r1770, %r293;
	and.b32  	%r899, %r903, %r82;
	mov.b32 	%r879, 1;
	// begin inline asm
	{
    .reg .pred p;
    and.b32 %r877, %r899, %r879;    setp.ne.u32 p, %r877, 0;
    vote.ballot.sync.b32 %r877, p, 0xffffffff;
    @!p not.b32 %r877, %r877;
}

	// end inline asm
	mov.b32 	%r882, 2;
	// begin inline asm
	{
    .reg .pred p;
    and.b32 %r880, %r899, %r882;    setp.ne.u32 p, %r880, 0;
    vote.ballot.sync.b32 %r880, p, 0xffffffff;
    @!p not.b32 %r880, %r880;
}

	// end inline asm
	and.b32  	%r904, %r880, %r877;
	mov.b32 	%r885, 4;
	// begin inline asm
	{
    .reg .pred p;
    and.b32 %r883, %r899, %r885;    setp.ne.u32 p, %r883, 0;
    vote.ballot.sync.b32 %r883, p, 0xffffffff;
    @!p not.b32 %r883, %r883;
}

	// end inline asm
	and.b32  	%r905, %r883, %r904;
	mov.b32 	%r888, 8;
	// begin inline asm
	{
    .reg .pred p;
    and.b32 %r886, %r899, %r888;    setp.ne.u32 p, %r886, 0;
    vote.ballot.sync.b32 %r886, p, 0xffffffff;
    @!p not.b32 %r886, %r886;
}

	// end inline asm
	and.b32  	%r906, %r886, %r905;
	mov.b32 	%r891, 16;
	// begin inline asm
	{
    .reg .pred p;
    and.b32 %r889, %r899, %r891;    setp.ne.u32 p, %r889, 0;
    vote.ballot.sync.b32 %r889, p, 0xffffffff;
    @!p not.b32 %r889, %r889;
}

	// end inline asm
	and.b32  	%r907, %r889, %r906;
	mov.b32 	%r894, 32;
	// begin inline asm
	{
    .reg .pred p;
    and.b32 %r892, %r899, %r894;    setp.ne.u32 p, %r892, 0;
    vote.ballot.sync.b32 %r892, p, 0xffffffff;
    @!p not.b32 %r892, %r892;
}

	// end inline asm
	and.b32  	%r908, %r892, %r907;
	mov.b32 	%r897, 64;
	// begin inline asm
	{
    .reg .pred p;
    and.b32 %r895, %r899, %r897;    setp.ne.u32 p, %r895, 0;
    vote.ballot.sync.b32 %r895, p, 0xffffffff;
    @!p not.b32 %r895, %r895;
}

	// end inline asm
	and.b32  	%r909, %r895, %r908;
	mov.b32 	%r900, 128;
	// begin inline asm
	{
    .reg .pred p;
    and.b32 %r898, %r899, %r900;    setp.ne.u32 p, %r898, 0;
    vote.ballot.sync.b32 %r898, p, 0xffffffff;
    @!p not.b32 %r898, %r898;
}

	// end inline asm
	and.b32  	%r910, %r898, %r909;
	clz.b32 	%r911, %r910;
	sub.s32 	%r203, 31, %r911;
	and.b32  	%r912, %r646, %r910;
	popc.b32 	%r204, %r912;
	setp.ne.s32 	%p84, %r295, %r203;
	mov.b32 	%r1789, 0;
	@%p84 bra 	$L__BB12_129;
	shl.b32 	%r913, %r899, 2;
	add.s32 	%r914, %r164, %r913;
	atom.shared.add.u32 	%r1789, [%r914], %r204;
$L__BB12_129:
	shfl.sync.idx.b32	%r940|%p85, %r1789, %r203, 31, -1;
	add.s32 	%r207, %r204, %r940;
	shr.u32 	%r941, %r1771, %r293;
	and.b32  	%r937, %r941, %r82;
	mov.b32 	%r917, 1;
	// begin inline asm
	{
    .reg .pred p;
    and.b32 %r915, %r937, %r917;    setp.ne.u32 p, %r915, 0;
    vote.ballot.sync.b32 %r915, p, 0xffffffff;
    @!p not.b32 %r915, %r915;
}

	// end inline asm
	mov.b32 	%r920, 2;
	// begin inline asm
	{
    .reg .pred p;
    and.b32 %r918, %r937, %r920;    setp.ne.u32 p, %r918, 0;
    vote.ballot.sync.b32 %r918, p, 0xffffffff;
    @!p not.b32 %r918, %r918;
}

	// end inline asm
	and.b32  	%r942, %r918, %r915;
	mov.b32 	%r923, 4;
	// begin inline asm
	{
    .reg .pred p;
    and.b32 %r921, %r937, %r923;    setp.ne.u32 p, %r921, 0;
    vote.ballot.sync.b32 %r921, p, 0xffffffff;
    @!p not.b32 %r921, %r921;
}

	// end inline asm
	and.b32  	%r943, %r921, %r942;
	mov.b32 	%r926, 8;
	// begin inline asm
	{
    .reg .pred p;
    and.b32 %r924, %r937, %r926;    setp.ne.u32 p, %r924, 0;
    vote.ballot.sync.b32 %r924, p, 0xffffffff;
    @!p not.b32 %r924, %r924;
}

	// end inline asm
	and.b32  	%r944, %r924, %r943;
	mov.b32 	%r929, 16;
	// begin inline asm
	{
    .reg .pred p;
    and.b32 %r927, %r937, %r929;    setp.ne.u32 p, %r927, 0;
    vote.ballot.sync.b32 %r927, p, 0xffffffff;
    @!p not.b32 %r927, %r927;
}

	// end inline asm
	and.b32  	%r945, %r927, %r944;
	mov.b32 	%r932, 32;
	// begin inline asm
	{
    .reg .pred p;
    and.b32 %r930, %r937, %r932;    setp.ne.u32 p, %r930, 0;
    vote.ballot.sync.b32 %r930, p, 0xffffffff;
    @!p not.b32 %r930, %r930;
}

	// end inline asm
	and.b32  	%r946, %r930, %r945;
	mov.b32 	%r935, 64;
	// begin inline asm
	{
    .reg .pred p;
    and.b32 %r933, %r937, %r935;    setp.ne.u32 p, %r933, 0;
    vote.ballot.sync.b32 %r933, p, 0xffffffff;
    @!p not.b32 %r933, %r933;
}

	// end inline asm
	and.b32  	%r947, %r933, %r946;
	mov.b32 	%r938, 128;
	// begin inline asm
	{
    .reg .pred p;
    and.b32 %r936, %r937, %r938;    setp.ne.u32 p, %r936, 0;
    vote.ballot.sync.b32 %r936, p, 0xffffffff;
    @!p not.b32 %r936, %r936;
}

	// end inline asm
	and.b32  	%r948, %r936, %r947;
	clz.b32 	%r949, %r948;
	sub.s32 	%r209, 31, %r949;
	and.b32  	%r950, %r646, %r948;
	popc.b32 	%r210, %r950;
	setp.ne.s32 	%p86, %r295, %r209;
	mov.b32 	%r1790, 0;
	@%p86 bra 	$L__BB12_131;
	shl.b32 	%r951, %r937, 2;
	add.s32 	%r952, %r164, %r951;
	atom.shared.add.u32 	%r1790, [%r952], %r210;
$L__BB12_131:
	shfl.sync.idx.b32	%r978|%p87, %r1790, %r209, 31, -1;
	add.s32 	%r213, %r210, %r978;
	shr.u32 	%r979, %r1772, %r293;
	and.b32  	%r975, %r979, %r82;
	mov.b32 	%r955, 1;
	// begin inline asm
	{
    .reg .pred p;
    and.b32 %r953, %r975, %r955;    setp.ne.u32 p, %r953, 0;
    vote.ballot.sync.b32 %r953, p, 0xffffffff;
    @!p not.b32 %r953, %r953;
}

	// end inline asm
	mov.b32 	%r958, 2;
	// begin inline asm
	{
    .reg .pred p;
    and.b32 %r956, %r975, %r958;    setp.ne.u32 p, %r956, 0;
    vote.ballot.sync.b32 %r956, p, 0xffffffff;
    @!p not.b32 %r956, %r956;
}

	// end inline asm
	and.b32  	%r980, %r956, %r953;
	mov.b32 	%r961, 4;
	// begin inline asm
	{
    .reg .pred p;
    and.b32 %r959, %r975, %r961;    setp.ne.u32 p, %r959, 0;
    vote.ballot.sync.b32 %r959, p, 0xffffffff;
    @!p not.b32 %r959, %r959;
}

	// end inline asm
	and.b32  	%r981, %r959, %r980;
	mov.b32 	%r964, 8;
	// begin inline asm
	{
    .reg .pred p;
    and.b32 %r962, %r975, %r964;    setp.ne.u32 p, %r962, 0;
    vote.ballot.sync.b32 %r962, p, 0xffffffff;
    @!p not.b32 %r962, %r962;
}

	// end inline asm
	and.b32  	%r982, %r962, %r981;
	mov.b32 	%r967, 16;
	// begin inline asm
	{
    .reg .pred p;
    and.b32 %r965, %r975, %r967;    setp.ne.u32 p, %r965, 0;
    vote.ballot.sync.b32 %r965, p, 0xffffffff;
    @!p not.b32 %r965, %r965;
}

	// end inline asm
	and.b32  	%r983, %r965, %r982;
	mov.b32 	%r970, 32;
	// begin inline asm
	{
    .reg .pred p;
    and.b32 %r968, %r975, %r970;    setp.ne.u32 p, %r968, 0;
    vote.ballot.sync.b32 %r968, p, 0xffffffff;
    @!p not.b32 %r968, %r968;
}

	// end inline asm
	and.b32  	%r984, %r968, %r983;
	mov.b32 	%r973, 64;
	// begin inline asm
	{
    .reg .pred p;
    and.b32 %r971, %r975, %r973;    setp.ne.u32 p, %r971, 0;
    vote.ballot.sync.b32 %r971, p, 0xffffffff;
    @!p not.b32 %r971, %r971;
}

	// end inline asm
	and.b32  	%r985, %r971, %r984;
	mov.b32 	%r976, 128;
	// begin inline asm
	{
    .reg .pred p;
    and.b32 %r974, %r975, %r976;    setp.ne.u32 p, %r974, 0;
    vote.ballot.sync.b32 %r974, p, 0xffffffff;
    @!p not.b32 %r974, %r974;
}

	// end inline asm
	and.b32  	%r986, %r974, %r985;
	clz.b32 	%r987, %r986;
	sub.s32 	%r215, 31, %r987;
	and.b32  	%r988, %r646, %r986;
	popc.b32 	%r216, %r988;
	setp.ne.s32 	%p88, %r295, %r215;
	mov.b32 	%r1791, 0;
	@%p88 bra 	$L__BB12_133;
	shl.b32 	%r989, %r975, 2;
	add.s32 	%r990, %r164, %r989;
	atom.shared.add.u32 	%r1791, [%r990], %r216;
$L__BB12_133:
	shfl.sync.idx.b32	%r1016|%p89, %r1791, %r215, 31, -1;
	add.s32 	%r219, %r216, %r1016;
	shr.u32 	%r1017, %r1773, %r293;
	and.b32  	%r1013, %r1017, %r82;
	mov.b32 	%r993, 1;
	// begin inline asm
	{
    .reg .pred p;
    and.b32 %r991, %r1013, %r993;    setp.ne.u32 p, %r991, 0;
    vote.ballot.sync.b32 %r991, p, 0xffffffff;
    @!p not.b32 %r991, %r991;
}

	// end inline asm
	mov.b32 	%r996, 2;
	// begin inline asm
	{
    .reg .pred p;
    and.b32 %r994, %r1013, %r996;    setp.ne.u32 p, %r994, 0;
    vote.ballot.sync.b32 %r994, p, 0xffffffff;
    @!p not.b32 %r994, %r994;
}

	// end inline asm
	and.b32  	%r1018, %r994, %r991;
	mov.b32 	%r999, 4;
	// begin inline asm
	{
    .reg .pred p;
    and.b32 %r997, %r1013, %r999;    setp.ne.u32 p, %r997, 0;
    vote.ballot.sync.b32 %r997, p, 0xffffffff;
    @!p not.b32 %r997, %r997;
}

	// end inline asm
	and.b32  	%r1019, %r997, %r1018;
	mov.b32 	%r1002, 8;
	// begin inline asm
	{
    .reg .pred p;
    and.b32 %r1000, %r1013, %r1002;    setp.ne.u32 p, %r1000, 0;
    vote.ballot.sync.b32 %r1000, p, 0xffffffff;
    @!p not.b32 %r1000, %r1000;
}

	// end inline asm
	and.b32  	%r1020, %r1000, %r1019;
	mov.b32 	%r1005, 16;
	// begin inline asm
	{
    .reg .pred p;
    and.b32 %r1003, %r1013, %r1005;    setp.ne.u32 p, %r1003, 0;
    vote.ballot.sync.b32 %r1003, p, 0xffffffff;
    @!p not.b32 %r1003, %r1003;
}

	// end inline asm
	and.b32  	%r1021, %r1003, %r1020;
	mov.b32 	%r1008, 32;
	// begin inline asm
	{
    .reg .pred p;
    and.b32 %r1006, %r1013, %r1008;    setp.ne.u32 p, %r1006, 0;
    vote.ballot.sync.b32 %r1006, p, 0xffffffff;
    @!p not.b32 %r1006, %r1006;
}

	// end inline asm
	and.b32  	%r1022, %r1006, %r1021;
	mov.b32 	%r1011, 64;
	// begin inline asm
	{
    .reg .pred p;
    and.b32 %r1009, %r1013, %r1011;    setp.ne.u32 p, %r1009, 0;
    vote.ballot.sync.b32 %r1009, p, 0xffffffff;
    @!p not.b32 %r1009, %r1009;
}

	// end inline asm
	and.b32  	%r1023, %r1009, %r1022;
	mov.b32 	%r1014, 128;
	// begin inline asm
	{
    .reg .pred p;
    and.b32 %r1012, %r1013, %r1014;    setp.ne.u32 p, %r1012, 0;
    vote.ballot.sync.b32 %r1012, p, 0xffffffff;
    @!p not.b32 %r1012, %r1012;
}

	// end inline asm
	and.b32  	%r1024, %r1012, %r1023;
	clz.b32 	%r1025, %r1024;
	sub.s32 	%r221, 31, %r1025;
	and.b32  	%r1026, %r646, %r1024;
	popc.b32 	%r222, %r1026;
	setp.ne.s32 	%p90, %r295, %r221;
	mov.b32 	%r1792, 0;
	@%p90 bra 	$L__BB12_135;
	shl.b32 	%r1027, %r1013, 2;
	add.s32 	%r1028, %r164, %r1027;
	atom.shared.add.u32 	%r1792, [%r1028], %r222;
$L__BB12_135:
	shfl.sync.idx.b32	%r1054|%p91, %r1792, %r221, 31, -1;
	add.s32 	%r225, %r222, %r1054;
	shr.u32 	%r1055, %r1774, %r293;
	and.b32  	%r1051, %r1055, %r82;
	mov.b32 	%r1031, 1;
	// begin inline asm
	{
    .reg .pred p;
    and.b32 %r1029, %r1051, %r1031;    setp.ne.u32 p, %r1029, 0;
    vote.ballot.sync.b32 %r1029, p, 0xffffffff;
    @!p not.b32 %r1029, %r1029;
}

	// end inline asm
	mov.b32 	%r1034, 2;
	// begin inline asm
	{
    .reg .pred p;
    and.b32 %r1032, %r1051, %r1034;    setp.ne.u32 p, %r1032, 0;
    vote.ballot.sync.b32 %r1032, p, 0xffffffff;
    @!p not.b32 %r1032, %r1032;
}

	// end inline asm
	and.b32  	%r1056, %r1032, %r1029;
	mov.b32 	%r1037, 4;
	// begin inline asm
	{
    .reg .pred p;
    and.b32 %r1035, %r1051, %r1037;    setp.ne.u32 p, %r1035, 0;
    vote.ballot.sync.b32 %r1035, p, 0xffffffff;
    @!p not.b32 %r1035, %r1035;
}

	// end inline asm
	and.b32  	%r1057, %r1035, %r1056;
	mov.b32 	%r1040, 8;
	// begin inline asm
	{
    .reg .pred p;
    and.b32 %r1038, %r1051, %r1040;    setp.ne.u32 p, %r1038, 0;
    vote.ballot.sync.b32 %r1038, p, 0xffffffff;
    @!p not.b32 %r1038, %r1038;
}

	// end inline asm
	and.b32  	%r1058, %r1038, %r1057;
	mov.b32 	%r1043, 16;
	// begin inline asm
	{
    .reg .pred p;
    and.b32 %r1041, %r1051, %r1043;    setp.ne.u32 p, %r1041, 0;
    vote.ballot.sync.b32 %r1041, p, 0xffffffff;
    @!p not.b32 %r1041, %r1041;
}

	// end inline asm
	and.b32  	%r1059, %r1041, %r1058;
	mov.b32 	%r1046, 32;
	// begin inline asm
	{
    .reg .pred p;
    and.b32 %r1044, %r1051, %r1046;    setp.ne.u32 p, %r1044, 0;
    vote.ballot.sync.b32 %r1044, p, 0xffffffff;
    @!p not.b32 %r1044, %r1044;
}

	// end inline asm
	and.b32  	%r1060, %r1044, %r1059;
	mov.b32 	%r1049, 64;
	// begin inline asm
	{
    .reg .pred p;
    and.b32 %r1047, %r1051, %r1049;    setp.ne.u32 p, %r1047, 0;
    vote.ballot.sync.b32 %r1047, p, 0xffffffff;
    @!p not.b32 %r1047, %r1047;
}

	// end inline asm
	and.b32  	%r1061, %r1047, %r1060;
	mov.b32 	%r1052, 128;
	// begin inline asm
	{
    .reg .pred p;
    and.b32 %r1050, %r1051, %r1052;    setp.ne.u32 p, %r1050, 0;
    vote.ballot.sync.b32 %r1050, p, 0xffffffff;
    @!p not.b32 %r1050, %r1050;
}

	// end inline asm
	and.b32  	%r1062, %r1050, %r1061;
	clz.b32 	%r1063, %r1062;
	sub.s32 	%r227, 31, %r1063;
	and.b32  	%r1064, %r646, %r1062;
	popc.b32 	%r228, %r1064;
	setp.ne.s32 	%p92, %r295, %r227;
	mov.b32 	%r1793, 0;
	@%p92 bra 	$L__BB12_137;
	shl.b32 	%r1065, %r1051, 2;
	add.s32 	%r1066, %r164, %r1065;
	atom.shared.add.u32 	%r1793, [%r1066], %r228;
$L__BB12_137:
	shfl.sync.idx.b32	%r1092|%p93, %r1793, %r227, 31, -1;
	add.s32 	%r231, %r228, %r1092;
	shr.u32 	%r1093, %r1775, %r293;
	and.b32  	%r1089, %r1093, %r82;
	mov.b32 	%r1069, 1;
	// begin inline asm
	{
    .reg .pred p;
    and.b32 %r1067, %r1089, %r1069;    setp.ne.u32 p, %r1067, 0;
    vote.ballot.sync.b32 %r1067, p, 0xffffffff;
    @!p not.b32 %r1067, %r1067;
}

	// end inline asm
	mov.b32 	%r1072, 2;
	// begin inline asm
	{
    .reg .pred p;
    and.b32 %r1070, %r1089, %r1072;    setp.ne.u32 p, %r1070, 0;
    vote.ballot.sync.b32 %r1070, p, 0xffffffff;
    @!p not.b32 %r1070, %r1070;
}

	// end inline asm
	and.b32  	%r1094, %r1070, %r1067;
	mov.b32 	%r1075, 4;
	// begin inline asm
	{
    .reg .pred p;
    and.b32 %r1073, %r1089, %r1075;    setp.ne.u32 p, %r1073, 0;
    vote.ballot.sync.b32 %r1073, p, 0xffffffff;
    @!p not.b32 %r1073, %r1073;
}

	// end inline asm
	and.b32  	%r1095, %r1073, %r1094;
	mov.b32 	%r1078, 8;
	// begin inline asm
	{
    .reg .pred p;
    and.b32 %r1076, %r1089, %r1078;    setp.ne.u32 p, %r1076, 0;
    vote.ballot.sync.b32 %r1076, p, 0xffffffff;
    @!p not.b32 %r1076, %r1076;
}

	// end inline asm
	and.b32  	%r1096, %r1076, %r1095;
	mov.b32 	%r1081, 16;
	// begin inline asm
	{
    .reg .pred p;
    and.b32 %r1079, %r1089, %r1081;    setp.ne.u32 p, %r1079, 0;
    vote.ballot.sync.b32 %r1079, p, 0xffffffff;
    @!p not.b32 %r1079, %r1079;
}

	// end inline asm
	and.b32  	%r1097, %r1079, %r1096;
	mov.b32 	%r1084, 32;
	// begin inline asm
	{
    .reg .pred p;
    and.b32 %r1082, %r1089, %r1084;    setp.ne.u32 p, %r1082, 0;
    vote.ballot.sync.b32 %r1082, p, 0xffffffff;
    @!p not.b32 %r1082, %r1082;
}

	// end inline asm
	and.b32  	%r1098, %r1082, %r1097;
	mov.b32 	%r1087, 64;
	// begin inline asm
	{
    .reg .pred p;
    and.b32 %r1085, %r1089, %r1087;    setp.ne.u32 p, %r1085, 0;
    vote.ballot.sync.b32 %r1085, p, 0xffffffff;
    @!p not.b32 %r1085, %r1085;
}

	// end inline asm
	and.b32  	%r1099, %r1085, %r1098;
	mov.b32 	%r1090, 128;
	// begin inline asm
	{
    .reg .pred p;
    and.b32 %r1088, %r1089, %r1090;    setp.ne.u32 p, %r1088, 0;
    vote.ballot.sync.b32 %r1088, p, 0xffffffff;
    @!p not.b32 %r1088, %r1088;
}

	// end inline asm
	and.b32  	%r1100, %r1088, %r1099;
	clz.b32 	%r1101, %r1100;
	sub.s32 	%r233, 31, %r1101;
	and.b32  	%r1102, %r646, %r1100;
	popc.b32 	%r234, %r1102;
	setp.ne.s32 	%p94, %r295, %r233;
	mov.b32 	%r1794, 0;
	@%p94 bra 	$L__BB12_139;
	shl.b32 	%r1103, %r1089, 2;
	add.s32 	%r1104, %r164, %r1103;
	atom.shared.add.u32 	%r1794, [%r1104], %r234;
$L__BB12_139:
	shfl.sync.idx.b32	%r1130|%p95, %r1794, %r233, 31, -1;
	add.s32 	%r237, %r234, %r1130;
	shr.u32 	%r1131, %r1776, %r293;
	and.b32  	%r1127, %r1131, %r82;
	mov.b32 	%r1107, 1;
	// begin inline asm
	{
    .reg .pred p;
    and.b32 %r1105, %r1127, %r1107;    setp.ne.u32 p, %r1105, 0;
    vote.ballot.sync.b32 %r1105, p, 0xffffffff;
    @!p not.b32 %r1105, %r1105;
}

	// end inline asm
	mov.b32 	%r1110, 2;
	// begin inline asm
	{
    .reg .pred p;
    and.b32 %r1108, %r1127, %r1110;    setp.ne.u32 p, %r1108, 0;
    vote.ballot.sync.b32 %r1108, p, 0xffffffff;
    @!p not.b32 %r1108, %r1108;
}

	// end inline asm
	and.b32  	%r1132, %r1108, %r1105;
	mov.b32 	%r1113, 4;
	// begin inline asm
	{
    .reg .pred p;
    and.b32 %r1111, %r1127, %r1113;    setp.ne.u32 p, %r1111, 0;
    vote.ballot.sync.b32 %r1111, p, 0xffffffff;
    @!p not.b32 %r1111, %r1111;
}

	// end inline asm
	and.b32  	%r1133, %r1111, %r1132;
	mov.b32 	%r1116, 8;
	// begin inline asm
	{
    .reg .pred p;
    and.b32 %r1114, %r1127, %r1116;    setp.ne.u32 p, %r1114, 0;
    vote.ballot.sync.b32 %r1114, p, 0xffffffff;
    @!p not.b32 %r1114, %r1114;
}

	// end inline asm
	and.b32  	%r1134, %r1114, %r1133;
	mov.b32 	%r1119, 16;
	// begin inline asm
	{
    .reg .pred p;
    and.b32 %r1117, %r1127, %r1119;    setp.ne.u32 p, %r1117, 0;
    vote.ballot.sync.b32 %r1117, p, 0xffffffff;
    @!p not.b32 %r1117, %r1117;
}

	// end inline asm
	and.b32  	%r1135, %r1117, %r1134;
	mov.b32 	%r1122, 32;
	// begin inline asm
	{
    .reg .pred p;
    and.b32 %r1120, %r1127, %r1122;    setp.ne.u32 p, %r1120, 0;
    vote.ballot.sync.b32 %r1120, p, 0xffffffff;
    @!p not.b32 %r1120, %r1120;
}

	// end inline asm
	and.b32  	%r1136, %r1120, %r1135;
	mov.b32 	%r1125, 64;
	// begin inline asm
	{
    .reg .pred p;
    and.b32 %r1123, %r1127, %r1125;    setp.ne.u32 p, %r1123, 0;
    vote.ballot.sync.b32 %r1123, p, 0xffffffff;
    @!p not.b32 %r1123, %r1123;
}

	// end inline asm
	and.b32  	%r1137, %r1123, %r1136;
	mov.b32 	%r1128, 128;
	// begin inline asm
	{
    .reg .pred p;
    and.b32 %r1126, %r1127, %r1128;    setp.ne.u32 p, %r1126, 0;
    vote.ballot.sync.b32 %r1126, p, 0xffffffff;
    @!p not.b32 %r1126, %r1126;
}

	// end inline asm
	and.b32  	%r1138, %r1126, %r1137;
	clz.b32 	%r1139, %r1138;
	sub.s32 	%r239, 31, %r1139;
	and.b32  	%r1140, %r646, %r1138;
	popc.b32 	%r240, %r1140;
	setp.ne.s32 	%p96, %r295, %r239;
	mov.b32 	%r1795, 0;
	@%p96 bra 	$L__BB12_141;
	shl.b32 	%r1141, %r1127, 2;
	add.s32 	%r1142, %r164, %r1141;
	atom.shared.add.u32 	%r1795, [%r1142], %r240;
$L__BB12_141:
	shfl.sync.idx.b32	%r1168|%p97, %r1795, %r239, 31, -1;
	add.s32 	%r243, %r240, %r1168;
	shr.u32 	%r1169, %r1777, %r293;
	and.b32  	%r1165, %r1169, %r82;
	mov.b32 	%r1145, 1;
	// begin inline asm
	{
    .reg .pred p;
    and.b32 %r1143, %r1165, %r1145;    setp.ne.u32 p, %r1143, 0;
    vote.ballot.sync.b32 %r1143, p, 0xffffffff;
    @!p not.b32 %r1143, %r1143;
}

	// end inline asm
	mov.b32 	%r1148, 2;
	// begin inline asm
	{
    .reg .pred p;
    and.b32 %r1146, %r1165, %r1148;    setp.ne.u32 p, %r1146, 0;
    vote.ballot.sync.b32 %r1146, p, 0xffffffff;
    @!p not.b32 %r1146, %r1146;
}

	// end inline asm
	and.b32  	%r1170, %r1146, %r1143;
	mov.b32 	%r1151, 4;
	// begin inline asm
	{
    .reg .pred p;
    and.b32 %r1149, %r1165, %r1151;    setp.ne.u32 p, %r1149, 0;
    vote.ballot.sync.b32 %r1149, p, 0xffffffff;
    @!p not.b32 %r1149, %r1149;
}

	// end inline asm
	and.b32  	%r1171, %r1149, %r1170;
	mov.b32 	%r1154, 8;
	// begin inline asm
	{
    .reg .pred p;
    and.b32 %r1152, %r1165, %r1154;    setp.ne.u32 p, %r1152, 0;
    vote.ballot.sync.b32 %r1152, p, 0xffffffff;
    @!p not.b32 %r1152, %r1152;
}

	// end inline asm
	and.b32  	%r1172, %r1152, %r1171;
	mov.b32 	%r1157, 16;
	// begin inline asm
	{
    .reg .pred p;
    and.b32 %r1155, %r1165, %r1157;    setp.ne.u32 p, %r1155, 0;
    vote.ballot.sync.b32 %r1155, p, 0xffffffff;
    @!p not.b32 %r1155, %r1155;
}

	// end inline asm
	and.b32  	%r1173, %r1155, %r1172;
	mov.b32 	%r1160, 32;
	// begin inline asm
	{
    .reg .pred p;
    and.b32 %r1158, %r1165, %r1160;    setp.ne.u32 p, %r1158, 0;
    vote.ballot.sync.b32 %r1158, p, 0xffffffff;
    @!p not.b32 %r1158, %r1158;
}

	// end inline asm
	and.b32  	%r1174, %r1158, %r1173;
	mov.b32 	%r1163, 64;
	// begin inline asm
	{
    .reg .pred p;
    and.b32 %r1161, %r1165, %r1163;    setp.ne.u32 p, %r1161, 0;
    vote.ballot.sync.b32 %r1161, p, 0xffffffff;
    @!p not.b32 %r1161, %r1161;
}

	// end inline asm
	and.b32  	%r1175, %r1161, %r1174;
	mov.b32 	%r1166, 128;
	// begin inline asm
	{
    .reg .pred p;
    and.b32 %r1164, %r1165, %r1166;    setp.ne.u32 p, %r1164, 0;
    vote.ballot.sync.b32 %r1164, p, 0xffffffff;
    @!p not.b32 %r1164, %r1164;
}

	// end inline asm
	and.b32  	%r1176, %r1164, %r1175;
	clz.b32 	%r1177, %r1176;
	sub.s32 	%r245, 31, %r1177;
	and.b32  	%r1178, %r646, %r1176;
	popc.b32 	%r246, %r1178;
	setp.ne.s32 	%p98, %r295, %r245;
	mov.b32 	%r1796, 0;
	@%p98 bra 	$L__BB12_143;
	shl.b32 	%r1179, %r1165, 2;
	add.s32 	%r1180, %r164, %r1179;
	atom.shared.add.u32 	%r1796, [%r1180], %r246;
$L__BB12_143:
	shfl.sync.idx.b32	%r1206|%p99, %r1796, %r245, 31, -1;
	add.s32 	%r249, %r246, %r1206;
	shr.u32 	%r1207, %r1778, %r293;
	and.b32  	%r1203, %r1207, %r82;
	mov.b32 	%r1183, 1;
	// begin inline asm
	{
    .reg .pred p;
    and.b32 %r1181, %r1203, %r1183;    setp.ne.u32 p, %r1181, 0;
    vote.ballot.sync.b32 %r1181, p, 0xffffffff;
    @!p not.b32 %r1181, %r1181;
}

	// end inline asm
	mov.b32 	%r1186, 2;
	// begin inline asm
	{
    .reg .pred p;
    and.b32 %r1184, %r1203, %r1186;    setp.ne.u32 p, %r1184, 0;
    vote.ballot.sync.b32 %r1184, p, 0xffffffff;
    @!p not.b32 %r1184, %r1184;
}

	// end inline asm
	and.b32  	%r1208, %r1184, %r1181;
	mov.b32 	%r1189, 4;
	// begin inline asm
	{
    .reg .pred p;
    and.b32 %r1187, %r1203, %r1189;    setp.ne.u32 p, %r1187, 0;
    vote.ballot.sync.b32 %r1187, p, 0xffffffff;
    @!p not.b32 %r1187, %r1187;
}

	// end inline asm
	and.b32  	%r1209, %r1187, %r1208;
	mov.b32 	%r1192, 8;
	// begin inline asm
	{
    .reg .pred p;
    and.b32 %r1190, %r1203, %r1192;    setp.ne.u32 p, %r1190, 0;
    vote.ballot.sync.b32 %r1190, p, 0xffffffff;
    @!p not.b32 %r1190, %r1190;
}

	// end inline asm
	and.b32  	%r1210, %r1190, %r1209;
	mov.b32 	%r1195, 16;
	// begin inline asm
	{
    .reg .pred p;
    and.b32 %r1193, %r1203, %r1195;    setp.ne.u32 p, %r1193, 0;
    vote.ballot.sync.b32 %r1193, p, 0xffffffff;
    @!p not.b32 %r1193, %r1193;
}

	// end inline asm
	and.b32  	%r1211, %r1193, %r1210;
	mov.b32 	%r1198, 32;
	// begin inline asm
	{
    .reg .pred p;
    and.b32 %r1196, %r1203, %r1198;    setp.ne.u32 p, %r1196, 0;
    vote.ballot.sync.b32 %r1196, p, 0xffffffff;
    @!p not.b32 %r1196, %r1196;
}

	// end inline asm
	and.b32  	%r1212, %r1196, %r1211;
	mov.b32 	%r1201, 64;
	// begin inline asm
	{
    .reg .pred p;
    and.b32 %r1199, %r1203, %r1201;    setp.ne.u32 p, %r1199, 0;
    vote.ballot.sync.b32 %r1199, p, 0xffffffff;
    @!p not.b32 %r1199, %r1199;
}

	// end inline asm
	and.b32  	%r1213, %r1199, %r1212;
	mov.b32 	%r1204, 128;
	// begin inline asm
	{
    .reg .pred p;
    and.b32 %r1202, %r1203, %r1204;    setp.ne.u32 p, %r1202, 0;
    vote.ballot.sync.b32 %r1202, p, 0xffffffff;
    @!p not.b32 %r1202, %r1202;
}

	// end inline asm
	and.b32  	%r1214, %r1202, %r1213;
	clz.b32 	%r1215, %r1214;
	sub.s32 	%r251, 31, %r1215;
	and.b32  	%r1216, %r646, %r1214;
	popc.b32 	%r252, %r1216;
	setp.ne.s32 	%p100, %r295, %r251;
	mov.b32 	%r1797, 0;
	@%p100 bra 	$L__BB12_145;
	shl.b32 	%r1217, %r1203, 2;
	add.s32 	%r1218, %r164, %r1217;
	atom.shared.add.u32 	%r1797, [%r1218], %r252;
$L__BB12_145:
	shfl.sync.idx.b32	%r1244|%p101, %r1797, %r251, 31, -1;
	add.s32 	%r255, %r252, %r1244;
	shr.u32 	%r1245, %r1779, %r293;
	and.b32  	%r1241, %r1245, %r82;
	mov.b32 	%r1221, 1;
	// begin inline asm
	{
    .reg .pred p;
    and.b32 %r1219, %r1241, %r1221;    setp.ne.u32 p, %r1219, 0;
    vote.ballot.sync.b32 %r1219, p, 0xffffffff;
    @!p not.b32 %r1219, %r1219;
}

	// end inline asm
	mov.b32 	%r1224, 2;
	// begin inline asm
	{
    .reg .pred p;
    and.b32 %r1222, %r1241, %r1224;    setp.ne.u32 p, %r1222, 0;
    vote.ballot.sync.b32 %r1222, p, 0xffffffff;
    @!p not.b32 %r1222, %r1222;
}

	// end inline asm
	and.b32  	%r1246, %r1222, %r1219;
	mov.b32 	%r1227, 4;
	// begin inline asm
	{
    .reg .pred p;
    and.b32 %r1225, %r1241, %r1227;    setp.ne.u32 p, %r1225, 0;
    vote.ballot.sync.b32 %r1225, p, 0xffffffff;
    @!p not.b32 %r1225, %r1225;
}

	// end inline asm
	and.b32  	%r1247, %r1225, %r1246;
	mov.b32 	%r1230, 8;
	// begin inline asm
	{
    .reg .pred p;
    and.b32 %r1228, %r1241, %r1230;    setp.ne.u32 p, %r1228, 0;
    vote.ballot.sync.b32 %r1228, p, 0xffffffff;
    @!p not.b32 %r1228, %r1228;
}

	// end inline asm
	and.b32  	%r1248, %r1228, %r1247;
	mov.b32 	%r1233, 16;
	// begin inline asm
	{
    .reg .pred p;
    and.b32 %r1231, %r1241, %r1233;    setp.ne.u32 p, %r1231, 0;
    vote.ballot.sync.b32 %r1231, p, 0xffffffff;
    @!p not.b32 %r1231, %r1231;
}

	// end inline asm
	and.b32  	%r1249, %r1231, %r1248;
	mov.b32 	%r1236, 32;
	// begin inline asm
	{
    .reg .pred p;
    and.b32 %r1234, %r1241, %r1236;    setp.ne.u32 p, %r1234, 0;
    vote.ballot.sync.b32 %r1234, p, 0xffffffff;
    @!p not.b32 %r1234, %r1234;
}

	// end inline asm
	and.b32  	%r1250, %r1234, %r1249;
	mov.b32 	%r1239, 64;
	// begin inline asm
	{
    .reg .pred p;
    and.b32 %r1237, %r1241, %r1239;    setp.ne.u32 p, %r1237, 0;
    vote.ballot.sync.b32 %r1237, p, 0xffffffff;
    @!p not.b32 %r1237, %r1237;
}

	// end inline asm
	and.b32  	%r1251, %r1237, %r1250;
	mov.b32 	%r1242, 128;
	// begin inline asm
	{
    .reg .pred p;
    and.b32 %r1240, %r1241, %r1242;    setp.ne.u32 p, %r1240, 0;
    vote.ballot.sync.b32 %r1240, p, 0xffffffff;
    @!p not.b32 %r1240, %r1240;
}

	// end inline asm
	and.b32  	%r1252, %r1240, %r1251;
	clz.b32 	%r1253, %r1252;
	sub.s32 	%r257, 31, %r1253;
	and.b32  	%r1254, %r646, %r1252;
	popc.b32 	%r258, %r1254;
	setp.ne.s32 	%p102, %r295, %r257;
	mov.b32 	%r1798, 0;
	@%p102 bra 	$L__BB12_147;
	shl.b32 	%r1259, %r1241, 2;
	add.s32 	%r1260, %r164, %r1259;
	atom.shared.add.u32 	%r1798, [%r1260], %r258;
$L__BB12_147:
	shfl.sync.idx.b32	%r1286|%p103, %r1798, %r257, 31, -1;
	add.s32 	%r261, %r258, %r1286;
	shr.u32 	%r1287, %r1780, %r293;
	and.b32  	%r1283, %r1287, %r82;
	mov.b32 	%r1263, 1;
	// begin inline asm
	{
    .reg .pred p;
    and.b32 %r1261, %r1283, %r1263;    setp.ne.u32 p, %r1261, 0;
    vote.ballot.sync.b32 %r1261, p, 0xffffffff;
    @!p not.b32 %r1261, %r1261;
}

	// end inline asm
	mov.b32 	%r1266, 2;
	// begin inline asm
	{
    .reg .pred p;
    and.b32 %r1264, %r1283, %r1266;    setp.ne.u32 p, %r1264, 0;
    vote.ballot.sync.b32 %r1264, p, 0xffffffff;
    @!p not.b32 %r1264, %r1264;
}

	// end inline asm
	and.b32  	%r1288, %r1264, %r1261;
	mov.b32 	%r1269, 4;
	// begin inline asm
	{
    .reg .pred p;
    and.b32 %r1267, %r1283, %r1269;    setp.ne.u32 p, %r1267, 0;
    vote.ballot.sync.b32 %r1267, p, 0xffffffff;
    @!p not.b32 %r1267, %r1267;
}

	// end inline asm
	and.b32  	%r1289, %r1267, %r1288;
	mov.b32 	%r1272, 8;
	// begin inline asm
	{
    .reg .pred p;
    and.b32 %r1270, %r1283, %r1272;    setp.ne.u32 p, %r1270, 0;
    vote.ballot.sync.b32 %r1270, p, 0xffffffff;
    @!p not.b32 %r1270, %r1270;
}

	// end inline asm
	and.b32  	%r1290, %r1270, %r1289;
	mov.b32 	%r1275, 16;
	// begin inline asm
	{
    .reg .pred p;
    and.b32 %r1273, %r1283, %r1275;    setp.ne.u32 p, %r1273, 0;
    vote.ballot.sync.b32 %r1273, p, 0xffffffff;
    @!p not.b32 %r1273, %r1273;
}

	// end inline asm
	and.b32  	%r1291, %r1273, %r1290;
	mov.b32 	%r1278, 32;
	// begin inline asm
	{
    .reg .pred p;
    and.b32 %r1276, %r1283, %r1278;    setp.ne.u32 p, %r1276, 0;
    vote.ballot.sync.b32 %r1276, p, 0xffffffff;
    @!p not.b32 %r1276, %r1276;
}

	// end inline asm
	and.b32  	%r1292, %r1276, %r1291;
	mov.b32 	%r1281, 64;
	// begin inline asm
	{
    .reg .pred p;
    and.b32 %r1279, %r1283, %r1281;    setp.ne.u32 p, %r1279, 0;
    vote.ballot.sync.b32 %r1279, p, 0xffffffff;
    @!p not.b32 %r1279, %r1279;
}

	// end inline asm
	and.b32  	%r1293, %r1279, %r1292;
	mov.b32 	%r1284, 128;
	// begin inline asm
	{
    .reg .pred p;
    and.b32 %r1282, %r1283, %r1284;    setp.ne.u32 p, %r1282, 0;
    vote.ballot.sync.b32 %r1282, p, 0xffffffff;
    @!p not.b32 %r1282, %r1282;
}

	// end inline asm
	and.b32  	%r1294, %r1282, %r1293;
	clz.b32 	%r1295, %r1294;
	sub.s32 	%r263, 31, %r1295;
	and.b32  	%r1296, %r646, %r1294;
	popc.b32 	%r264, %r1296;
	setp.ne.s32 	%p104, %r295, %r263;
	mov.b32 	%r1799, 0;
	@%p104 bra 	$L__BB12_149;
	shl.b32 	%r1301, %r1283, 2;
	add.s32 	%r1302, %r164, %r1301;
	atom.shared.add.u32 	%r1799, [%r1302], %r264;
$L__BB12_149:
	shfl.sync.idx.b32	%r1328|%p105, %r1799, %r263, 31, -1;
	add.s32 	%r267, %r264, %r1328;
	shr.u32 	%r1329, %r1781, %r293;
	and.b32  	%r1325, %r1329, %r82;
	mov.b32 	%r1305, 1;
	// begin inline asm
	{
    .reg .pred p;
    and.b32 %r1303, %r1325, %r1305;    setp.ne.u32 p, %r1303, 0;
    vote.ballot.sync.b32 %r1303, p, 0xffffffff;
    @!p not.b32 %r1303, %r1303;
}

	// end inline asm
	mov.b32 	%r1308, 2;
	// begin inline asm
	{
    .reg .pred p;
    and.b32 %r1306, %r1325, %r1308;    setp.ne.u32 p, %r1306, 0;
    vote.ballot.sync.b32 %r1306, p, 0xffffffff;
    @!p not.b32 %r1306, %r1306;
}

	// end inline asm
	and.b32  	%r1330, %r1306, %r1303;
	mov.b32 	%r1311, 4;
	// begin inline asm
	{
    .reg .pred p;
    and.b32 %r1309, %r1325, %r1311;    setp.ne.u32 p, %r1309, 0;
    vote.ballot.sync.b32 %r1309, p, 0xffffffff;
    @!p not.b32 %r1309, %r1309;
}

	// end inline asm
	and.b32  	%r1331, %r1309, %r1330;
	mov.b32 	%r1314, 8;
	// begin inline asm
	{
    .reg .pred p;
    and.b32 %r1312, %r1325, %r1314;    setp.ne.u32 p, %r1312, 0;
    vote.ballot.sync.b32 %r1312, p, 0xffffffff;
    @!p not.b32 %r1312, %r1312;
}

	// end inline asm
	and.b32  	%r1332, %r1312, %r1331;
	mov.b32 	%r1317, 16;
	// begin inline asm
	{
    .reg .pred p;
    and.b32 %r1315, %r1325, %r1317;    setp.ne.u32 p, %r1315, 0;
    vote.ballot.sync.b32 %r1315, p, 0xffffffff;
    @!p not.b32 %r1315, %r1315;
}

	// end inline asm
	and.b32  	%r1333, %r1315, %r1332;
	mov.b32 	%r1320, 32;
	// begin inline asm
	{
    .reg .pred p;
    and.b32 %r1318, %r1325, %r1320;    setp.ne.u32 p, %r1318, 0;
    vote.ballot.sync.b32 %r1318, p, 0xffffffff;
    @!p not.b32 %r1318, %r1318;
}

	// end inline asm
	and.b32  	%r1334, %r1318, %r1333;
	mov.b32 	%r1323, 64;
	// begin inline asm
	{
    .reg .pred p;
    and.b32 %r1321, %r1325, %r1323;    setp.ne.u32 p, %r1321, 0;
    vote.ballot.sync.b32 %r1321, p, 0xffffffff;
    @!p not.b32 %r1321, %r1321;
}

	// end inline asm
	and.b32  	%r1335, %r1321, %r1334;
	mov.b32 	%r1326, 128;
	// begin inline asm
	{
    .reg .pred p;
    and.b32 %r1324, %r1325, %r1326;    setp.ne.u32 p, %r1324, 0;
    vote.ballot.sync.b32 %r1324, p, 0xffffffff;
    @!p not.b32 %r1324, %r1324;
}

	// end inline asm
	and.b32  	%r1336, %r1324, %r1335;
	clz.b32 	%r1337, %r1336;
	sub.s32 	%r269, 31, %r1337;
	and.b32  	%r1338, %r646, %r1336;
	popc.b32 	%r270, %r1338;
	setp.ne.s32 	%p106, %r295, %r269;
	mov.b32 	%r1800, 0;
	@%p106 bra 	$L__BB12_151;
	shl.b32 	%r1339, %r1, 5;
	and.b32  	%r1340, %r1339, 31744;
	add.s32 	%r1342, %r551, %r1340;
	shl.b32 	%r1343, %r1325, 2;
	add.s32 	%r1344, %r1342, %r1343;
	atom.shared.add.u32 	%r1800, [%r1344], %r270;
$L__BB12_151:
	shfl.sync.idx.b32	%r1370|%p107, %r1800, %r269, 31, -1;
	add.s32 	%r273, %r270, %r1370;
	shr.u32 	%r1371, %r1782, %r293;
	and.b32  	%r1367, %r1371, %r82;
	mov.b32 	%r1347, 1;
	// begin inline asm
	{
    .reg .pred p;
    and.b32 %r1345, %r1367, %r1347;    setp.ne.u32 p, %r1345, 0;
    vote.ballot.sync.b32 %r1345, p, 0xffffffff;
    @!p not.b32 %r1345, %r1345;
}

	// end inline asm
	mov.b32 	%r1350, 2;
	// begin inline asm
	{
    .reg .pred p;
    and.b32 %r1348, %r1367, %r1350;    setp.ne.u32 p, %r1348, 0;
    vote.ballot.sync.b32 %r1348, p, 0xffffffff;
    @!p not.b32 %r1348, %r1348;
}

	// end inline asm
	and.b32  	%r1372, %r1348, %r1345;
	mov.b32 	%r1353, 4;
	// begin inline asm
	{
    .reg .pred p;
    and.b32 %r1351, %r1367, %r1353;    setp.ne.u32 p, %r1351, 0;
    vote.ballot.sync.b32 %r1351, p, 0xffffffff;
    @!p not.b32 %r1351, %r1351;
}

	// end inline asm
	and.b32  	%r1373, %r1351, %r1372;
	mov.b32 	%r1356, 8;
	// begin inline asm
	{
    .reg .pred p;
    and.b32 %r1354, %r1367, %r1356;    setp.ne.u32 p, %r1354, 0;
    vote.ballot.sync.b32 %r1354, p, 0xffffffff;
    @!p not.b32 %r1354, %r1354;
}

	// end inline asm
	and.b32  	%r1374, %r1354, %r1373;
	mov.b32 	%r1359, 16;
	// begin inline asm
	{
    .reg .pred p;
    and.b32 %r1357, %r1367, %r1359;    setp.ne.u32 p, %r1357, 0;
    vote.ballot.sync.b32 %r1357, p, 0xffffffff;
    @!p not.b32 %r1357, %r1357;
}

	// end inline asm
	and.b32  	%r1375, %r1357, %r1374;
	mov.b32 	%r1362, 32;
	// begin inline asm
	{
    .reg .pred p;
    and.b32 %r1360, %r1367, %r1362;    setp.ne.u32 p, %r1360, 0;
    vote.ballot.sync.b32 %r1360, p, 0xffffffff;
    @!p not.b32 %r1360, %r1360;
}

	// end inline asm
	and.b32  	%r1376, %r1360, %r1375;
	mov.b32 	%r1365, 64;
	// begin inline asm
	{
    .reg .pred p;
    and.b32 %r1363, %r1367, %r1365;    setp.ne.u32 p, %r1363, 0;
    vote.ballot.sync.b32 %r1363, p, 0xffffffff;
    @!p not.b32 %r1363, %r1363;
}

	// end inline asm
	and.b32  	%r1377, %r1363, %r1376;
	mov.b32 	%r1368, 128;
	// begin inline asm
	{
    .reg .pred p;
    and.b32 %r1366, %r1367, %r1368;    setp.ne.u32 p, %r1366, 0;
    vote.ballot.sync.b32 %r1366, p, 0xffffffff;
    @!p not.b32 %r1366, %r1366;
}

	// end inline asm
	and.b32  	%r1378, %r1366, %r1377;
	clz.b32 	%r1379, %r1378;
	sub.s32 	%r275, 31, %r1379;
	and.b32  	%r1380, %r646, %r1378;
	popc.b32 	%r276, %r1380;
	setp.ne.s32 	%p108, %r295, %r275;
	mov.b32 	%r1801, 0;
	@%p108 bra 	$L__BB12_153;
	shl.b32 	%r1385, %r1367, 2;
	add.s32 	%r1386, %r164, %r1385;
	atom.shared.add.u32 	%r1801, [%r1386], %r276;
$L__BB12_153:
	setp.gt.u32 	%p109, %r1, 255;
	shfl.sync.idx.b32	%r1387|%p110, %r1801, %r275, 31, -1;
	add.s32 	%r1388, %r276, %r1387;
	bar.sync 	0;
	shl.b32 	%r1389, %r171, 2;
	add.s32 	%r1391, %r551, %r1389;
	st.shared.u32 	[%r1391+-4], %r1764;
	shl.b32 	%r1392, %r177, 2;
	add.s32 	%r1393, %r551, %r1392;
	st.shared.u32 	[%r1393+-4], %r1765;
	shl.b32 	%r1394, %r183, 2;
	add.s32 	%r1395, %r551, %r1394;
	st.shared.u32 	[%r1395+-4], %r1766;
	shl.b32 	%r1396, %r189, 2;
	add.s32 	%r1397, %r551, %r1396;
	st.shared.u32 	[%r1397+-4], %r1767;
	shl.b32 	%r1398, %r195, 2;
	add.s32 	%r1399, %r551, %r1398;
	st.shared.u32 	[%r1399+-4], %r1768;
	shl.b32 	%r1400, %r201, 2;
	add.s32 	%r1401, %r551, %r1400;
	st.shared.u32 	[%r1401+-4], %r1769;
	shl.b32 	%r1402, %r207, 2;
	add.s32 	%r1403, %r551, %r1402;
	st.shared.u32 	[%r1403+-4], %r1770;
	shl.b32 	%r1404, %r213, 2;
	add.s32 	%r1405, %r551, %r1404;
	st.shared.u32 	[%r1405+-4], %r1771;
	shl.b32 	%r1406, %r219, 2;
	add.s32 	%r1407, %r551, %r1406;
	st.shared.u32 	[%r1407+-4], %r1772;
	shl.b32 	%r1408, %r225, 2;
	add.s32 	%r1409, %r551, %r1408;
	st.shared.u32 	[%r1409+-4], %r1773;
	shl.b32 	%r1410, %r231, 2;
	add.s32 	%r1411, %r551, %r1410;
	st.shared.u32 	[%r1411+-4], %r1774;
	shl.b32 	%r1412, %r237, 2;
	add.s32 	%r1413, %r551, %r1412;
	st.shared.u32 	[%r1413+-4], %r1775;
	shl.b32 	%r1414, %r243, 2;
	add.s32 	%r1415, %r551, %r1414;
	st.shared.u32 	[%r1415+-4], %r1776;
	shl.b32 	%r1416, %r249, 2;
	add.s32 	%r1417, %r551, %r1416;
	st.shared.u32 	[%r1417+-4], %r1777;
	shl.b32 	%r1418, %r255, 2;
	add.s32 	%r1419, %r551, %r1418;
	st.shared.u32 	[%r1419+-4], %r1778;
	shl.b32 	%r1420, %r261, 2;
	add.s32 	%r1421, %r551, %r1420;
	st.shared.u32 	[%r1421+-4], %r1779;
	shl.b32 	%r1422, %r267, 2;
	add.s32 	%r1423, %r551, %r1422;
	st.shared.u32 	[%r1423+-4], %r1780;
	shl.b32 	%r1424, %r273, 2;
	add.s32 	%r1425, %r551, %r1424;
	st.shared.u32 	[%r1425+-4], %r1781;
	shl.b32 	%r1426, %r1388, 2;
	add.s32 	%r1427, %r551, %r1426;
	st.shared.u32 	[%r1427+-4], %r1782;
	shl.b32 	%r1428, %r1, 3;
	add.s32 	%r1429, %r551, %r1428;
	add.s32 	%r279, %r1429, 29184;
	@%p109 bra 	$L__BB12_161;
	ld.param.u64 	%rd236, [_ZN3cub18CUB_300001_SM_10006detail10radix_sort29DeviceRadixSortOnesweepKernelINS1_5radix10policy_hubIiNS0_8NullTypeEyE10Policy1000ELNS0_9SortOrderE0EiS6_yiiNS1_21identity_decomposer_tEEEvPT5_SC_PT3_PKSD_PT1_PKSH_PT2_PKSL_T4_iiT6__param_3];
	cvta.to.global.u64 	%rd57, %rd236;
	shl.b64 	%rd58, %rd7, 3;
	add.s64 	%rd59, %rd57, %rd58;
	ld.global.u64 	%rd60, [%rd59];
	cvt.s64.s32 	%rd61, %r163;
	sub.s64 	%rd238, %rd60, %rd61;
	st.shared.u64 	[%r279], %rd238;
	setp.lt.s32 	%p111, %r3, 1;
	mov.u32 	%r1805, %r1759;
	@%p111 bra 	$L__BB12_160;
	mov.b32 	%r1803, -1;
	mov.u32 	%r1802, %r3;
	mov.u32 	%r1805, %r1759;
$L__BB12_156:
	ld.param.u64 	%rd229, [_ZN3cub18CUB_300001_SM_10006detail10radix_sort29DeviceRadixSortOnesweepKernelINS1_5radix10policy_hubIiNS0_8NullTypeEyE10Policy1000ELNS0_9SortOrderE0EiS6_yiiNS1_21identity_decomposer_tEEEvPT5_SC_PT3_PKSD_PT1_PKSH_PT2_PKSL_T4_iiT6__param_0];
	add.s32 	%r283, %r1802, -1;
	shl.b32 	%r1431, %r283, 8;
	add.s32 	%r1432, %r1431, %r1;
	cvta.to.global.u64 	%rd62, %rd229;
	mul.wide.s32 	%rd63, %r1432, 4;
	add.s64 	%rd16, %rd62, %rd63;
$L__BB12_157:
	membar.cta;
	ld.volatile.global.u32 	%r284, [%rd16];
	setp.eq.s32 	%p112, %r284, 0;
	@%p112 bra 	$L__BB12_157;
	and.b32  	%r1433, %r284, 1073741823;
	add.s32 	%r1805, %r1433, %r1805;
	setp.gt.s32 	%p113, %r284, -1;
	vote.sync.ballot.b32 	%r1803, %p113, %r1803;
	setp.gt.u32 	%p115, %r1802, 1;
	and.pred  	%p116, %p113, %p115;
	mov.u32 	%r1802, %r283;
	@%p116 bra 	$L__BB12_156;
	ld.shared.u64 	%rd238, [%r279];
$L__BB12_160:
	ld.param.u64 	%rd230, [_ZN3cub18CUB_300001_SM_10006detail10radix_sort29DeviceRadixSortOnesweepKernelINS1_5radix10policy_hubIiNS0_8NullTypeEyE10Policy1000ELNS0_9SortOrderE0EiS6_yiiNS1_21identity_decomposer_tEEEvPT5_SC_PT3_PKSD_PT1_PKSH_PT2_PKSL_T4_iiT6__param_0];
	or.b32  	%r1434, %r1805, -2147483648;
	cvta.to.global.u64 	%rd64, %rd230;
	shl.b32 	%r1435, %r3, 8;
	add.s32 	%r1436, %r1435, %r1;
	mul.wide.s32 	%rd65, %r1436, 4;
	add.s64 	%rd66, %rd64, %rd65;
	st.volatile.global.u32 	[%rd66], %r1434;
	sub.s32 	%r1437, %r1805, %r1759;
	cvt.s64.s32 	%rd67, %r1437;
	add.s64 	%rd68, %rd238, %rd67;
	st.shared.u64 	[%r279], %rd68;
$L__BB12_161:
	ld.param.u32 	%r1711, [_ZN3cub18CUB_300001_SM_10006detail10radix_sort29DeviceRadixSortOnesweepKernelINS1_5radix10policy_hubIiNS0_8NullTypeEyE10Policy1000ELNS0_9SortOrderE0EiS6_yiiNS1_21identity_decomposer_tEEEvPT5_SC_PT3_PKSD_PT1_PKSH_PT2_PKSL_T4_iiT6__param_8];
	ld.param.u64 	%rd233, [_ZN3cub18CUB_300001_SM_10006detail10radix_sort29DeviceRadixSortOnesweepKernelINS1_5radix10policy_hubIiNS0_8NullTypeEyE10Policy1000ELNS0_9SortOrderE0EiS6_yiiNS1_21identity_decomposer_tEEEvPT5_SC_PT3_PKSD_PT1_PKSH_PT2_PKSL_T4_iiT6__param_2];
	setp.gt.u32 	%p117, %r1, 255;
	mad.lo.s32 	%r288, %r3, 7296, 7296;
	setp.lt.s32 	%p118, %r288, %r1711;
	setp.eq.s64 	%p119, %rd233, 0;
	or.pred  	%p120, %p119, %p118;
	or.pred  	%p121, %p117, %p120;
	@%p121 bra 	$L__BB12_163;
	ld.param.u64 	%rd234, [_ZN3cub18CUB_300001_SM_10006detail10radix_sort29DeviceRadixSortOnesweepKernelINS1_5radix10policy_hubIiNS0_8NullTypeEyE10Policy1000ELNS0_9SortOrderE0EiS6_yiiNS1_21identity_decomposer_tEEEvPT5_SC_PT3_PKSD_PT1_PKSH_PT2_PKSL_T4_iiT6__param_2];
	ld.shared.u64 	%rd69, [%r279];
	cvt.s64.s32 	%rd70, %r1759;
	cvt.s64.s32 	%rd71, %r163;
	add.s64 	%rd72, %rd71, %rd70;
	add.s64 	%rd73, %rd72, %rd69;
	cvta.to.global.u64 	%rd74, %rd234;
	shl.b64 	%rd75, %rd7, 3;
	add.s64 	%rd76, %rd74, %rd75;
	st.global.u64 	[%rd76], %rd73;
$L__BB12_163:
	ld.param.u32 	%r1712, [_ZN3cub18CUB_300001_SM_10006detail10radix_sort29DeviceRadixSortOnesweepKernelINS1_5radix10policy_hubIiNS0_8NullTypeEyE10Policy1000ELNS0_9SortOrderE0EiS6_yiiNS1_21identity_decomposer_tEEEvPT5_SC_PT3_PKSD_PT1_PKSH_PT2_PKSL_T4_iiT6__param_8];
	shl.b32 	%r1438, %r1, 2;
	add.s32 	%r289, %r551, %r1438;
	setp.gt.s32 	%p122, %r288, %r1712;
	bar.sync 	0;
	@%p122 bra 	$L__BB12_165;
	ld.shared.u32 	%r1440, [%r289];
	shr.u32 	%r1441, %r1440, %r293;
	and.b32  	%r1442, %r1441, %r82;
	shl.b32 	%r1443, %r1442, 3;
	add.s32 	%r1445, %r551, 29184;
	add.s32 	%r1446, %r1445, %r1443;
	ld.shared.u64 	%rd77, [%r1446];
	add.s64 	%rd78, %rd77, %rd7;
	xor.b32  	%r1447, %r1440, -2147483648;
	shl.b64 	%rd79, %rd78, 2;
	add.s64 	%rd80, %rd1, %rd79;
	st.global.u32 	[%rd80], %r1447;
	bar.warp.sync 	-1;
	ld.shared.u32 	%r1448, [%r289+1536];
	shr.u32 	%r1449, %r1448, %r293;
	and.b32  	%r1450, %r1449, %r82;
	shl.b32 	%r1451, %r1450, 3;
	add.s32 	%r1452, %r1445, %r1451;
	ld.shared.u64 	%rd81, [%r1452];
	add.s64 	%rd82, %rd81, %rd7;
	xor.b32  	%r1453, %r1448, -2147483648;
	shl.b64 	%rd83, %rd82, 2;
	add.s64 	%rd84, %rd1, %rd83;
	st.global.u32 	[%rd84+1536], %r1453;
	bar.warp.sync 	-1;
	ld.shared.u32 	%r1454, [%r289+3072];
	shr.u32 	%r1455, %r1454, %r293;
	and.b32  	%r1456, %r1455, %r82;
	shl.b32 	%r1457, %r1456, 3;
	add.s32 	%r1458, %r1445, %r1457;
	ld.shared.u64 	%rd85, [%r1458];
	add.s64 	%rd86, %rd85, %rd7;
	xor.b32  	%r1459, %r1454, -2147483648;
	shl.b64 	%rd87, %rd86, 2;
	add.s64 	%rd88, %rd1, %rd87;
	st.global.u32 	[%rd88+3072], %r1459;
	bar.warp.sync 	-1;
	ld.shared.u32 	%r1460, [%r289+4608];
	shr.u32 	%r1461, %r1460, %r293;
	and.b32  	%r1462, %r1461, %r82;
	shl.b32 	%r1463, %r1462, 3;
	add.s32 	%r1464, %r1445, %r1463;
	ld.shared.u64 	%rd89, [%r1464];
	add.s64 	%rd90, %rd89, %rd7;
	xor.b32  	%r1465, %r1460, -2147483648;
	shl.b64 	%rd91, %rd90, 2;
	add.s64 	%rd92, %rd1, %rd91;
	st.global.u32 	[%rd92+4608], %r1465;
	bar.warp.sync 	-1;
	ld.shared.u32 	%r1466, [%r289+6144];
	shr.u32 	%r1467, %r1466, %r293;
	and.b32  	%r1468, %r1467, %r82;
	shl.b32 	%r1469, %r1468, 3;
	add.s32 	%r1470, %r1445, %r1469;
	ld.shared.u64 	%rd93, [%r1470];
	add.s64 	%rd94, %rd93, %rd7;
	xor.b32  	%r1471, %r1466, -2147483648;
	shl.b64 	%rd95, %rd94, 2;
	add.s64 	%rd96, %rd1, %rd95;
	st.global.u32 	[%rd96+6144], %r1471;
	bar.warp.sync 	-1;
	ld.shared.u32 	%r1472, [%r289+7680];
	shr.u32 	%r1473, %r1472, %r293;
	and.b32  	%r1474, %r1473, %r82;
	shl.b32 	%r1475, %r1474, 3;
	add.s32 	%r1476, %r1445, %r1475;
	ld.shared.u64 	%rd97, [%r1476];
	add.s64 	%rd98, %rd97, %rd7;
	xor.b32  	%r1477, %r1472, -2147483648;
	shl.b64 	%rd99, %rd98, 2;
	add.s64 	%rd100, %rd1, %rd99;
	st.global.u32 	[%rd100+7680], %r1477;
	bar.warp.sync 	-1;
	ld.shared.u32 	%r1478, [%r289+9216];
	shr.u32 	%r1479, %r1478, %r293;
	and.b32  	%r1480, %r1479, %r82;
	shl.b32 	%r1481, %r1480, 3;
	add.s32 	%r1482, %r1445, %r1481;
	ld.shared.u64 	%rd101, [%r1482];
	add.s64 	%rd102, %rd101, %rd7;
	xor.b32  	%r1483, %r1478, -2147483648;
	shl.b64 	%rd103, %rd102, 2;
	add.s64 	%rd104, %rd1, %rd103;
	st.global.u32 	[%rd104+9216], %r1483;
	bar.warp.sync 	-1;
	ld.shared.u32 	%r1484, [%r289+10752];
	shr.u32 	%r1485, %r1484, %r293;
	and.b32  	%r1486, %r1485, %r82;
	shl.b32 	%r1487, %r1486, 3;
	add.s32 	%r1488, %r1445, %r1487;
	ld.shared.u64 	%rd105, [%r1488];
	add.s64 	%rd106, %rd105, %rd7;
	xor.b32  	%r1489, %r1484, -2147483648;
	shl.b64 	%rd107, %rd106, 2;
	add.s64 	%rd108, %rd1, %rd107;
	st.global.u32 	[%rd108+10752], %r1489;
	bar.warp.sync 	-1;
	ld.shared.u32 	%r1490, [%r289+12288];
	shr.u32 	%r1491, %r1490, %r293;
	and.b32  	%r1492, %r1491, %r82;
	shl.b32 	%r1493, %r1492, 3;
	add.s32 	%r1494, %r1445, %r1493;
	ld.shared.u64 	%rd109, [%r1494];
	add.s64 	%rd110, %rd109, %rd7;
	xor.b32  	%r1495, %r1490, -2147483648;
	shl.b64 	%rd111, %rd110, 2;
	add.s64 	%rd112, %rd1, %rd111;
	st.global.u32 	[%rd112+12288], %r1495;
	bar.warp.sync 	-1;
	ld.shared.u32 	%r1496, [%r289+13824];
	shr.u32 	%r1497, %r1496, %r293;
	and.b32  	%r1498, %r1497, %r82;
	shl.b32 	%r1499, %r1498, 3;
	add.s32 	%r1500, %r1445, %r1499;
	ld.shared.u64 	%rd113, [%r1500];
	add.s64 	%rd114, %rd113, %rd7;
	xor.b32  	%r1501, %r1496, -2147483648;
	shl.b64 	%rd115, %rd114, 2;
	add.s64 	%rd116, %rd1, %rd115;
	st.global.u32 	[%rd116+13824], %r1501;
	bar.warp.sync 	-1;
	ld.shared.u32 	%r1502, [%r289+15360];
	shr.u32 	%r1503, %r1502, %r293;
	and.b32  	%r1504, %r1503, %r82;
	shl.b32 	%r1505, %r1504, 3;
	add.s32 	%r1506, %r1445, %r1505;
	ld.shared.u64 	%rd117, [%r1506];
	add.s64 	%rd118, %rd117, %rd7;
	xor.b32  	%r1507, %r1502, -2147483648;
	shl.b64 	%rd119, %rd118, 2;
	add.s64 	%rd120, %rd1, %rd119;
	st.global.u32 	[%rd120+15360], %r1507;
	bar.warp.sync 	-1;
	ld.shared.u32 	%r1508, [%r289+16896];
	shr.u32 	%r1509, %r1508, %r293;
	and.b32  	%r1510, %r1509, %r82;
	shl.b32 	%r1511, %r1510, 3;
	add.s32 	%r1512, %r1445, %r1511;
	ld.shared.u64 	%rd121, [%r1512];
	add.s64 	%rd122, %rd121, %rd7;
	xor.b32  	%r1513, %r1508, -2147483648;
	shl.b64 	%rd123, %rd122, 2;
	add.s64 	%rd124, %rd1, %rd123;
	st.global.u32 	[%rd124+16896], %r1513;
	bar.warp.sync 	-1;
	ld.shared.u32 	%r1514, [%r289+18432];
	shr.u32 	%r1515, %r1514, %r293;
	and.b32  	%r1516, %r1515, %r82;
	shl.b32 	%r1517, %r1516, 3;
	add.s32 	%r1518, %r1445, %r1517;
	ld.shared.u64 	%rd125, [%r1518];
	add.s64 	%rd126, %rd125, %rd7;
	xor.b32  	%r1519, %r1514, -2147483648;
	shl.b64 	%rd127, %rd126, 2;
	add.s64 	%rd128, %rd1, %rd127;
	st.global.u32 	[%rd128+18432], %r1519;
	bar.warp.sync 	-1;
	ld.shared.u32 	%r1520, [%r289+19968];
	shr.u32 	%r1521, %r1520, %r293;
	and.b32  	%r1522, %r1521, %r82;
	shl.b32 	%r1523, %r1522, 3;
	add.s32 	%r1524, %r1445, %r1523;
	ld.shared.u64 	%rd129, [%r1524];
	add.s64 	%rd130, %rd129, %rd7;
	xor.b32  	%r1525, %r1520, -2147483648;
	shl.b64 	%rd131, %rd130, 2;
	add.s64 	%rd132, %rd1, %rd131;
	st.global.u32 	[%rd132+19968], %r1525;
	bar.warp.sync 	-1;
	ld.shared.u32 	%r1526, [%r289+21504];
	shr.u32 	%r1527, %r1526, %r293;
	and.b32  	%r1528, %r1527, %r82;
	shl.b32 	%r1529, %r1528, 3;
	add.s32 	%r1530, %r1445, %r1529;
	ld.shared.u64 	%rd133, [%r1530];
	add.s64 	%rd134, %rd133, %rd7;
	xor.b32  	%r1531, %r1526, -2147483648;
	shl.b64 	%rd135, %rd134, 2;
	add.s64 	%rd136, %rd1, %rd135;
	st.global.u32 	[%rd136+21504], %r1531;
	bar.warp.sync 	-1;
	ld.shared.u32 	%r1532, [%r289+23040];
	shr.u32 	%r1533, %r1532, %r293;
	and.b32  	%r1534, %r1533, %r82;
	shl.b32 	%r1535, %r1534, 3;
	add.s32 	%r1536, %r1445, %r1535;
	ld.shared.u64 	%rd137, [%r1536];
	add.s64 	%rd138, %rd137, %rd7;
	xor.b32  	%r1537, %r1532, -2147483648;
	shl.b64 	%rd139, %rd138, 2;
	add.s64 	%rd140, %rd1, %rd139;
	st.global.u32 	[%rd140+23040], %r1537;
	bar.warp.sync 	-1;
	ld.shared.u32 	%r1538, [%r289+24576];
	shr.u32 	%r1539, %r1538, %r293;
	and.b32  	%r1540, %r1539, %r82;
	shl.b32 	%r1541, %r1540, 3;
	add.s32 	%r1542, %r1445, %r1541;
	ld.shared.u64 	%rd141, [%r1542];
	add.s64 	%rd142, %rd141, %rd7;
	xor.b32  	%r1543, %r1538, -2147483648;
	shl.b64 	%rd143, %rd142, 2;
	add.s64 	%rd144, %rd1, %rd143;
	st.global.u32 	[%rd144+24576], %r1543;
	bar.warp.sync 	-1;
	ld.shared.u32 	%r1544, [%r289+26112];
	shr.u32 	%r1545, %r1544, %r293;
	and.b32  	%r1546, %r1545, %r82;
	shl.b32 	%r1547, %r1546, 3;
	add.s32 	%r1548, %r1445, %r1547;
	ld.shared.u64 	%rd145, [%r1548];
	add.s64 	%rd146, %rd145, %rd7;
	xor.b32  	%r1549, %r1544, -2147483648;
	shl.b64 	%rd147, %rd146, 2;
	add.s64 	%rd148, %rd1, %rd147;
	st.global.u32 	[%rd148+26112], %r1549;
	bar.warp.sync 	-1;
	ld.shared.u32 	%r1550, [%r289+27648];
	shr.u32 	%r1551, %r1550, %r293;
	and.b32  	%r1552, %r1551, %r82;
	shl.b32 	%r1553, %r1552, 3;
	add.s32 	%r1554, %r1445, %r1553;
	ld.shared.u64 	%rd149, [%r1554];
	add.s64 	%rd150, %rd149, %rd7;
	xor.b32  	%r1555, %r1550, -2147483648;
	shl.b64 	%rd151, %rd150, 2;
	add.s64 	%rd152, %rd1, %rd151;
	st.global.u32 	[%rd152+27648], %r1555;
	bar.warp.sync 	-1;
	bra.uni 	$L__BB12_204;
$L__BB12_165:
	ld.param.u32 	%r1713, [_ZN3cub18CUB_300001_SM_10006detail10radix_sort29DeviceRadixSortOnesweepKernelINS1_5radix10policy_hubIiNS0_8NullTypeEyE10Policy1000ELNS0_9SortOrderE0EiS6_yiiNS1_21identity_decomposer_tEEEvPT5_SC_PT3_PKSD_PT1_PKSH_PT2_PKSL_T4_iiT6__param_8];
	mad.lo.s32 	%r290, %r3, -7296, %r1713;
	setp.ge.s32 	%p123, %r1, %r290;
	@%p123 bra 	$L__BB12_167;
	ld.shared.u32 	%r1556, [%r289];
	shr.u32 	%r1557, %r1556, %r293;
	and.b32  	%r1558, %r1557, %r82;
	shl.b32 	%r1559, %r1558, 3;
	add.s32 	%r1561, %r551, %r1559;
	ld.shared.u64 	%rd153, [%r1561+29184];
	xor.b32  	%r1562, %r1556, -2147483648;
	add.s64 	%rd154, %rd153, %rd7;
	shl.b64 	%rd155, %rd154, 2;
	add.s64 	%rd156, %rd1, %rd155;
	st.global.u32 	[%rd156], %r1562;
$L__BB12_167:
	bar.warp.sync 	-1;
	add.s32 	%r1563, %r1, 384;
	setp.ge.s32 	%p124, %r1563, %r290;
	@%p124 bra 	$L__BB12_169;
	ld.shared.u32 	%r1564, [%r289+1536];
	shr.u32 	%r1565, %r1564, %r293;
	and.b32  	%r1566, %r1565, %r82;
	shl.b32 	%r1567, %r1566, 3;
	add.s32 	%r1569, %r551, %r1567;
	ld.shared.u64 	%rd157, [%r1569+29184];
	xor.b32  	%r1570, %r1564, -2147483648;
	add.s64 	%rd158, %rd157, %rd7;
	shl.b64 	%rd159, %rd158, 2;
	add.s64 	%rd160, %rd1, %rd159;
	st.global.u32 	[%rd160+1536], %r1570;
$L__BB12_169:
	bar.warp.sync 	-1;
	add.s32 	%r1571, %r1, 768;
	setp.ge.s32 	%p125, %r1571, %r290;
	@%p125 bra 	$L__BB12_171;
	ld.shared.u32 	%r1572, [%r289+3072];
	shr.u32 	%r1573, %r1572, %r293;
	and.b32  	%r1574, %r1573, %r82;
	shl.b32 	%r1575, %r1574, 3;
	add.s32 	%r1577, %r551, %r1575;
	ld.shared.u64 	%rd161, [%r1577+29184];
	xor.b32  	%r1578, %r1572, -2147483648;
	add.s64 	%rd162, %rd161, %rd7;
	shl.b64 	%rd163, %rd162, 2;
	add.s64 	%rd164, %rd1, %rd163;
	st.global.u32 	[%rd164+3072], %r1578;
$L__BB12_171:
	bar.warp.sync 	-1;
	add.s32 	%r1579, %r1, 1152;
	setp.ge.s32 	%p126, %r1579, %r290;
	@%p126 bra 	$L__BB12_173;
	ld.shared.u32 	%r1580, [%r289+4608];
	shr.u32 	%r1581, %r1580, %r293;
	and.b32  	%r1582, %r1581, %r82;
	shl.b32 	%r1583, %r1582, 3;
	add.s32 	%r1585, %r551, %r1583;
	ld.shared.u64 	%rd165, [%r1585+29184];
	xor.b32  	%r1586, %r1580, -2147483648;
	add.s64 	%rd166, %rd165, %rd7;
	shl.b64 	%rd167, %rd166, 2;
	add.s64 	%rd168, %rd1, %rd167;
	st.global.u32 	[%rd168+4608], %r1586;
$L__BB12_173:
	bar.warp.sync 	-1;
	add.s32 	%r1587, %r1, 1536;
	setp.ge.s32 	%p127, %r1587, %r290;
	@%p127 bra 	$L__BB12_175;
	ld.shared.u32 	%r1588, [%r289+6144];
	shr.u32 	%r1589, %r1588, %r293;
	and.b32  	%r1590, %r1589, %r82;
	shl.b32 	%r1591, %r1590, 3;
	add.s32 	%r1593, %r551, %r1591;
	ld.shared.u64 	%rd169, [%r1593+29184];
	xor.b32  	%r1594, %r1588, -2147483648;
	add.s64 	%rd170, %rd169, %rd7;
	shl.b64 	%rd171, %rd170, 2;
	add.s64 	%rd172, %rd1, %rd171;
	st.global.u32 	[%rd172+6144], %r1594;
$L__BB12_175:
	bar.warp.sync 	-1;
	add.s32 	%r1595, %r1, 1920;
	setp.ge.s32 	%p128, %r1595, %r290;
	@%p128 bra 	$L__BB12_177;
	ld.shared.u32 	%r1596, [%r289+7680];
	shr.u32 	%r1597, %r1596, %r293;
	and.b32  	%r1598, %r1597, %r82;
	shl.b32 	%r1599, %r1598, 3;
	add.s32 	%r1601, %r551, %r1599;
	ld.shared.u64 	%rd173, [%r1601+29184];
	xor.b32  	%r1602, %r1596, -2147483648;
	add.s64 	%rd174, %rd173, %rd7;
	shl.b64 	%rd175, %rd174, 2;
	add.s64 	%rd176, %rd1, %rd175;
	st.global.u32 	[%rd176+7680], %r1602;
$L__BB12_177:
	bar.warp.sync 	-1;
	add.s32 	%r1603, %r1, 2304;
	setp.ge.s32 	%p129, %r1603, %r290;
	@%p129 bra 	$L__BB12_179;
	ld.shared.u32 	%r1604, [%r289+9216];
	shr.u32 	%r1605, %r1604, %r293;
	and.b32  	%r1606, %r1605, %r82;
	shl.b32 	%r1607, %r1606, 3;
	add.s32 	%r1609, %r551, %r1607;
	ld.shared.u64 	%rd177, [%r1609+29184];
	xor.b32  	%r1610, %r1604, -2147483648;
	add.s64 	%rd178, %rd177, %rd7;
	shl.b64 	%rd179, %rd178, 2;
	add.s64 	%rd180, %rd1, %rd179;
	st.global.u32 	[%rd180+9216], %r1610;
$L__BB12_179:
	bar.warp.sync 	-1;
	add.s32 	%r1611, %r1, 2688;
	setp.ge.s32 	%p130, %r1611, %r290;
	@%p130 bra 	$L__BB12_181;
	ld.shared.u32 	%r1612, [%r289+10752];
	shr.u32 	%r1613, %r1612, %r293;
	and.b32  	%r1614, %r1613, %r82;
	shl.b32 	%r1615, %r1614, 3;
	add.s32 	%r1617, %r551, %r1615;
	ld.shared.u64 	%rd181, [%r1617+29184];
	xor.b32  	%r1618, %r1612, -2147483648;
	add.s64 	%rd182, %rd181, %rd7;
	shl.b64 	%rd183, %rd182, 2;
	add.s64 	%rd184, %rd1, %rd183;
	st.global.u32 	[%rd184+10752], %r1618;
$L__BB12_181:
	bar.warp.sync 	-1;
	or.b32  	%r1619, %r1, 3072;
	setp.ge.s32 	%p131, %r1619, %r290;
	@%p131 bra 	$L__BB12_183;
	ld.shared.u32 	%r1620, [%r289+12288];
	shr.u32 	%r1621, %r1620, %r293;
	and.b32  	%r1622, %r1621, %r82;
	shl.b32 	%r1623, %r1622, 3;
	add.s32 	%r1625, %r551, %r1623;
	ld.shared.u64 	%rd185, [%r1625+29184];
	xor.b32  	%r1626, %r1620, -2147483648;
	add.s64 	%rd186, %rd185, %rd7;
	shl.b64 	%rd187, %rd186, 2;
	add.s64 	%rd188, %rd1, %rd187;
	st.global.u32 	[%rd188+12288], %r1626;
$L__BB12_183:
	bar.warp.sync 	-1;
	add.s32 	%r1627, %r1, 3456;
	setp.ge.s32 	%p132, %r1627, %r290;
	@%p132 bra 	$L__BB12_185;
	ld.shared.u32 	%r1628, [%r289+13824];
	shr.u32 	%r1629, %r1628, %r293;
	and.b32  	%r1630, %r1629, %r82;
	shl.b32 	%r1631, %r1630, 3;
	add.s32 	%r1633, %r551, %r1631;
	ld.shared.u64 	%rd189, [%r1633+29184];
	xor.b32  	%r1634, %r1628, -2147483648;
	add.s64 	%rd190, %rd189, %rd7;
	shl.b64 	%rd191, %rd190, 2;
	add.s64 	%rd192, %rd1, %rd191;
	st.global.u32 	[%rd192+13824], %r1634;
$L__BB12_185:
	bar.warp.sync 	-1;
	add.s32 	%r1635, %r1, 3840;
	setp.ge.s32 	%p133, %r1635, %r290;
	@%p133 bra 	$L__BB12_187;
	ld.shared.u32 	%r1636, [%r289+15360];
	shr.u32 	%r1637, %r1636, %r293;
	and.b32  	%r1638, %r1637, %r82;
	shl.b32 	%r1639, %r1638, 3;
	add.s32 	%r1641, %r551, %r1639;
	ld.shared.u64 	%rd193, [%r1641+29184];
	xor.b32  	%r1642, %r1636, -2147483648;
	add.s64 	%rd194, %rd193, %rd7;
	shl.b64 	%rd195, %rd194, 2;
	add.s64 	%rd196, %rd1, %rd195;
	st.global.u32 	[%rd196+15360], %r1642;
$L__BB12_187:
	bar.warp.sync 	-1;
	add.s32 	%r1643, %r1, 4224;
	setp.ge.s32 	%p134, %r1643, %r290;
	@%p134 bra 	$L__BB12_189;
	ld.shared.u32 	%r1644, [%r289+16896];
	shr.u32 	%r1645, %r1644, %r293;
	and.b32  	%r1646, %r1645, %r82;
	shl.b32 	%r1647, %r1646, 3;
	add.s32 	%r1649, %r551, %r1647;
	ld.shared.u64 	%rd197, [%r1649+29184];
	xor.b32  	%r1650, %r1644, -2147483648;
	add.s64 	%rd198, %rd197, %rd7;
	shl.b64 	%rd199, %rd198, 2;
	add.s64 	%rd200, %rd1, %rd199;
	st.global.u32 	[%rd200+16896], %r1650;
$L__BB12_189:
	bar.warp.sync 	-1;
	add.s32 	%r1651, %r1, 4608;
	setp.ge.s32 	%p135, %r1651, %r290;
	@%p135 bra 	$L__BB12_191;
	ld.shared.u32 	%r1652, [%r289+18432];
	shr.u32 	%r1653, %r1652, %r293;
	and.b32  	%r1654, %r1653, %r82;
	shl.b32 	%r1655, %r1654, 3;
	add.s32 	%r1657, %r551, %r1655;
	ld.shared.u64 	%rd201, [%r1657+29184];
	xor.b32  	%r1658, %r1652, -2147483648;
	add.s64 	%rd202, %rd201, %rd7;
	shl.b64 	%rd203, %rd202, 2;
	add.s64 	%rd204, %rd1, %rd203;
	st.global.u32 	[%rd204+18432], %r1658;
$L__BB12_191:
	bar.warp.sync 	-1;
	add.s32 	%r1659, %r1, 4992;
	setp.ge.s32 	%p136, %r1659, %r290;
	@%p136 bra 	$L__BB12_193;
	ld.shared.u32 	%r1660, [%r289+19968];
	shr.u32 	%r1661, %r1660, %r293;
	and.b32  	%r1662, %r1661, %r82;
	shl.b32 	%r1663, %r1662, 3;
	add.s32 	%r1665, %r551, %r1663;
	ld.shared.u64 	%rd205, [%r1665+29184];
	xor.b32  	%r1666, %r1660, -2147483648;
	add.s64 	%rd206, %rd205, %rd7;
	shl.b64 	%rd207, %rd206, 2;
	add.s64 	%rd208, %rd1, %rd207;
	st.global.u32 	[%rd208+19968], %r1666;
$L__BB12_193:
	bar.warp.sync 	-1;
	add.s32 	%r1667, %r1, 5376;
	setp.ge.s32 	%p137, %r1667, %r290;
	@%p137 bra 	$L__BB12_195;
	ld.shared.u32 	%r1668, [%r289+21504];
	shr.u32 	%r1669, %r1668, %r293;
	and.b32  	%r1670, %r1669, %r82;
	shl.b32 	%r1671, %r1670, 3;
	add.s32 	%r1673, %r551, %r1671;
	ld.shared.u64 	%rd209, [%r1673+29184];
	xor.b32  	%r1674, %r1668, -2147483648;
	add.s64 	%rd210, %rd209, %rd7;
	shl.b64 	%rd211, %rd210, 2;
	add.s64 	%rd212, %rd1, %rd211;
	st.global.u32 	[%rd212+21504], %r1674;
$L__BB12_195:
	bar.warp.sync 	-1;
	add.s32 	%r1675, %r1, 5760;
	setp.ge.s32 	%p138, %r1675, %r290;
	@%p138 bra 	$L__BB12_197;
	ld.shared.u32 	%r1676, [%r289+23040];
	shr.u32 	%r1677, %r1676, %r293;
	and.b32  	%r1678, %r1677, %r82;
	shl.b32 	%r1679, %r1678, 3;
	add.s32 	%r1681, %r551, %r1679;
	ld.shared.u64 	%rd213, [%r1681+29184];
	xor.b32  	%r1682, %r1676, -2147483648;
	add.s64 	%rd214, %rd213, %rd7;
	shl.b64 	%rd215, %rd214, 2;
	add.s64 	%rd216, %rd1, %rd215;
	st.global.u32 	[%rd216+23040], %r1682;
$L__BB12_197:
	bar.warp.sync 	-1;
	or.b32  	%r1683, %r1, 6144;
	setp.ge.s32 	%p139, %r1683, %r290;
	@%p139 bra 	$L__BB12_199;
	ld.shared.u32 	%r1684, [%r289+24576];
	shr.u32 	%r1685, %r1684, %r293;
	and.b32  	%r1686, %r1685, %r82;
	shl.b32 	%r1687, %r1686, 3;
	add.s32 	%r1689, %r551, %r1687;
	ld.shared.u64 	%rd217, [%r1689+29184];
	xor.b32  	%r1690, %r1684, -2147483648;
	add.s64 	%rd218, %rd217, %rd7;
	shl.b64 	%rd219, %rd218, 2;
	add.s64 	%rd220, %rd1, %rd219;
	st.global.u32 	[%rd220+24576], %r1690;
$L__BB12_199:
	bar.warp.sync 	-1;
	add.s32 	%r1691, %r1, 6528;
	setp.ge.s32 	%p140, %r1691, %r290;
	@%p140 bra 	$L__BB12_201;
	ld.shared.u32 	%r1692, [%r289+26112];
	shr.u32 	%r1693, %r1692, %r293;
	and.b32  	%r1694, %r1693, %r82;
	shl.b32 	%r1695, %r1694, 3;
	add.s32 	%r1697, %r551, %r1695;
	ld.shared.u64 	%rd221, [%r1697+29184];
	xor.b32  	%r1698, %r1692, -2147483648;
	add.s64 	%rd222, %rd221, %rd7;
	shl.b64 	%rd223, %rd222, 2;
	add.s64 	%rd224, %rd1, %rd223;
	st.global.u32 	[%rd224+26112], %r1698;
$L__BB12_201:
	bar.warp.sync 	-1;
	add.s32 	%r1699, %r1, 6912;
	ld.shared.u32 	%r291, [%r289+27648];
	shr.u32 	%r1700, %r291, %r293;
	and.b32  	%r1701, %r1700, %r82;
	shl.b32 	%r1702, %r1701, 3;
	add.s32 	%r1704, %r551, %r1702;
	ld.shared.u64 	%rd225, [%r1704+29184];
	add.s64 	%rd19, %rd225, %rd7;
	setp.ge.s32 	%p141, %r1699, %r290;
	@%p141 bra 	$L__BB12_203;
	xor.b32  	%r1705, %r291, -2147483648;
	shl.b64 	%rd226, %rd19, 2;
	add.s64 	%rd227, %rd1, %rd226;
	st.global.u32 	[%rd227+27648], %r1705;
$L__BB12_203:
	bar.warp.sync 	-1;
$L__BB12_204:
	ret;

}
	// .globl	_ZN3cub18CUB_300001_SM_10006detail10radix_sort31DeviceRadixSortSingleTileKernelINS1_5radix10policy_hubIxNS0_8NullTypeEyE10Policy1000ELNS0_9SortOrderE0ExS6_yNS1_21identity_decomposer_tEEEvPKT1_PSB_PKT2_PSF_T3_iiT4_
.visible .entry _ZN3cub18CUB_300001_SM_10006detail10radix_sort31DeviceRadixSortSingleTileKernelINS1_5radix10policy_hubIxNS0_8NullTypeEyE10Policy1000ELNS0_9SortOrderE0ExS6_yNS1_21identity_decomposer_tEEEvPKT1_PSB_PKT2_PSF_T3_iiT4_(
	.param .u64 .ptr .align 1 _ZN3cub18CUB_300001_SM_10006detail10radix_sort31DeviceRadixSortSingleTileKernelINS1_5radix10policy_hubIxNS0_8NullTypeEyE10Policy1000ELNS0_9SortOrderE0ExS6_yNS1_21identity_decomposer_tEEEvPKT1_PSB_PKT2_PSF_T3_iiT4__param_0,
	.param .u64 .ptr .align 1 _ZN3cub18CUB_300001_SM_10006detail10radix_sort31DeviceRadixSortSingleTileKernelINS1_5radix10policy_hubIxNS0_8NullTypeEyE10Policy1000ELNS0_9SortOrderE0ExS6_yNS1_21identity_decomposer_tEEEvPKT1_PSB_PKT2_PSF_T3_iiT4__param_1,
	.param .u64 .ptr .align 1 _ZN3cub18CUB_300001_SM_10006detail10radix_sort31DeviceRadixSortSingleTileKernelINS1_5radix10policy_hubIxNS0_8NullTypeEyE10Policy1000ELNS0_9SortOrderE0ExS6_yNS1_21identity_decomposer_tEEEvPKT1_PSB_PKT2_PSF_T3_iiT4__param_2,
	.param .u64 .ptr .align 1 _ZN3cub18CUB_300001_SM_10006detail10radix_sort31DeviceRadixSortSingleTileKernelINS1_5radix10policy_hubIxNS0_8NullTypeEyE10Policy1000ELNS0_9SortOrderE0ExS6_yNS1_21identity_decomposer_tEEEvPKT1_PSB_PKT2_PSF_T3_iiT4__param_3,
	.param .u64 _ZN3cub18CUB_300001_SM_10006detail10radix_sort31DeviceRadixSortSingleTileKernelINS1_5radix10policy_hubIxNS0_8NullTypeEyE10Policy1000ELNS0_9SortOrderE0ExS6_yNS1_21identity_decomposer_tEEEvPKT1_PSB_PKT2_PSF_T3_iiT4__param_4,
	.param .u32 _ZN3cub18CUB_300001_SM_10006detail10radix_sort31DeviceRadixSortSingleTileKernelINS1_5radix10policy_hubIxNS0_8NullTypeEyE10Policy1000ELNS0_9SortOrderE0ExS6_yNS1_21identity_decomposer_tEEEvPKT1_PSB_PKT2_PSF_T3_iiT4__param_5,
	.param .u32 _ZN3cub18CUB_300001_SM_10006detail10radix_sort31DeviceRadixSortSingleTileKernelINS1_5radix10policy_hubIxNS0_8NullTypeEyE10Policy1000ELNS0_9SortOrderE0ExS6_yNS1_21identity_decomposer_tEEEvPKT1_PSB_PKT2_PSF_T3_iiT4__param_6,
	.param .align 1 .b8 _ZN3cub18CUB_300001_SM_10006detail10radix_sort31DeviceRadixSortSingleTileKernelINS1_5radix10policy_hubIxNS0_8NullTypeEyE10Policy1000ELNS0_9SortOrderE0ExS6_yNS1_21identity_decomposer_tEEEvPKT1_PSB_PKT2_PSF_T3_iiT4__param_7[1]
)
.maxntid 256
.minnctapersm 1
{
	.reg .pred 	%p<32>;
	.reg .b16 	%rs<19>;
	.reg .b32 	%r<356>;
	.reg .b64 	%rd<131>;
	// demoted variable
	.shared .align 16 .b8 _ZZN3cub18CUB_300001_SM_10006detail10radix_sort31DeviceRadixSortSingleTileKernelINS1_5radix10policy_hubIxNS0_8NullTypeEyE10Policy1000ELNS0_9SortOrderE0ExS6_yNS1_21identity_decomposer_tEEEvPKT1_PSB_PKT2_PSF_T3_iiT4_E12temp_storage[33856];
	ld.param.u64 	%rd50, [_ZN3cub18CUB_300001_SM_10006detail10radix_sort31DeviceRadixSortSingleTileKernelINS1_5radix10policy_hubIxNS0_8NullTypeEyE10Policy1000ELNS0_9SortOrderE0ExS6_yNS1_21identity_decomposer_tEEEvPKT1_PSB_PKT2_PSF_T3_iiT4__param_0];
	ld.param.u64 	%rd47, [_ZN3cub18CUB_300001_SM_10006detail10radix_sort31DeviceRadixSortSingleTileKernelINS1_5radix10policy_hubIxNS0_8NullTypeEyE10Policy1000ELNS0_9SortOrderE0ExS6_yNS1_21identity_decomposer_tEEEvPKT1_PSB_PKT2_PSF_T3_iiT4__param_1];
	ld.param.u64 	%rd48, [_ZN3cub18CUB_300001_SM_10006detail10radix_sort31DeviceRadixSortSingleTileKernelINS1_5radix10policy_hubIxNS0_8NullTypeEyE10Policy1000ELNS0_9SortOrderE0ExS6_yNS1_21identity_decomposer_tEEEvPKT1_PSB_PKT2_PSF_T3_iiT4__param_4];
	ld.param.u32 	%r75, [_ZN3cub18CUB_300001_SM_10006detail10radix_sort31DeviceRadixSortSingleTileKernelINS1_5radix10policy_hubIxNS0_8NullTypeEyE10Policy1000ELNS0_9SortOrderE0ExS6_yNS1_21identity_decomposer_tEEEvPKT1_PSB_PKT2_PSF_T3_iiT4__param_5];
	ld.param.u32 	%r76, [_ZN3cub18CUB_300001_SM_10006detail10radix_sort31DeviceRadixSortSingleTileKernelINS1_5radix10policy_hubIxNS0_8NullTypeEyE10Policy1000ELNS0_9SortOrderE0ExS6_yNS1_21identity_decomposer_tEEEvPKT1_PSB_PKT2_PSF_T3_iiT4__param_6];
	cvta.to.global.u64 	%rd51, %rd50;
	cvt.u32.u64 	%r1, %rd48;
	mov.u32 	%r2, %tid.x;
	mul.lo.s32 	%r3, %r2, 9;
	setp.ge.s32 	%p1, %r3, %r1;
	mul.wide.u32 	%rd52, %r3, 8;
	add.s64 	%rd1, %rd51, %rd52;
	mov.b64 	%rd130, -1;
	@%p1 bra 	$L__BB13_2;
	ld.global.u64 	%rd53, [%rd1];
	xor.b64  	%rd130, %rd53, -9223372036854775808;
$L__BB13_2:
	add.s32 	%r77, %r3, 1;
	setp.ge.s32 	%p2, %r77, %r1;
	mov.b64 	%rd129, -1;
	@%p2 bra 	$L__BB13_4;
	ld.global.u64 	%rd55, [%rd1+8];
	xor.b64  	%rd129, %rd55, -9223372036854775808;
$L__BB13_4:
	add.s32 	%r78, %r3, 2;
	setp.ge.s32 	%p3, %r78, %r1;
	mov.b64 	%rd128, -1;
	@%p3 bra 	$L__BB13_6;
	ld.global.u64 	%rd57, [%rd1+16];
	xor.b64  	%rd128, %rd57, -9223372036854775808;
$L__BB13_6:
	add.s32 	%r79, %r3, 3;
	setp.ge.s32 	%p4, %r79, %r1;
	mov.b64 	%rd127, -1;
	@%p4 bra 	$L__BB13_8;
	ld.global.u64 	%rd59, [%rd1+24];
	xor.b64  	%rd127, %rd59, -9223372036854775808;
$L__BB13_8:
	add.s32 	%r80, %r3, 4;
	setp.ge.s32 	%p5, %r80, %r1;
	mov.b64 	%rd126, -1;
	@%p5 bra 	$L__BB13_10;
	ld.global.u64 	%rd61, [%rd1+32];
	xor.b64  	%rd126, %rd61, -9223372036854775808;
$L__BB13_10:
	add.s32 	%r81, %r3, 5;
	setp.ge.s32 	%p6, %r81, %r1;
	mov.b64 	%rd125, -1;
	@%p6 bra 	$L__BB13_12;
	ld.global.u64 	%rd63, [%rd1+40];
	xor.b64  	%rd125, %rd63, -9223372036854775808;
$L__BB13_12:
	add.s32 	%r82, %r3, 6;
	setp.ge.s32 	%p7, %r82, %r1;
	mov.b64 	%rd124, -1;
	@%p7 bra 	$L__BB13_14;
	ld.global.u64 	%rd65, [%rd1+48];
	xor.b64  	%rd124, %rd65, -9223372036854775808;
$L__BB13_14:
	add.s32 	%r83, %r3, 7;
	setp.ge.s32 	%p8, %r83, %r1;
	mov.b64 	%rd123, -1;
	@%p8 bra 	$L__BB13_16;
	ld.global.u64 	%rd67, [%rd1+56];
	xor.b64  	%rd123, %rd67, -9223372036854775808;
$L__BB13_16:
	add.s32 	%r84, %r3, 8;
	setp.ge.s32 	%p9, %r84, %r1;
	mov.b64 	%rd122, -1;
	@%p9 bra 	$L__BB13_18;
	ld.global.u64 	%rd69, [%rd1+64];
	xor.b64  	%rd122, %rd69, -9223372036854775808;
$L__BB13_18:
	bar.sync 	0;
	shr.u32 	%r4, %r2, 5;
	shl.b32 	%r86, %r2, 2;
	mov.u32 	%r87, _ZZN3cub18CUB_300001_SM_10006detail10radix_sort31DeviceRadixSortSingleTileKernelINS1_5radix10policy_hubIxNS0_8NullTypeEyE10Policy1000ELNS0_9SortOrderE0ExS6_yNS1_21identity_decomposer_tEEEvPKT1_PSB_PKT2_PSF_T3_iiT4_E12temp_storage;
	add.s32 	%r5, %r87, %r86;
	shl.b32 	%r88, %r2, 7;
	add.s32 	%r6, %r5, %r88;
	shl.b32 	%r89, %r4, 2;
	add.s32 	%r90, %r87, %r89;
	add.s32 	%r7, %r90, 33792;
	mad.lo.s32 	%r8, %r2, -60, %r6;
	add.s32 	%r353, %r75, 6;
	sub.s32 	%r352, %r76, %r75;
$L__BB13_19:
	add.s32 	%r101, %r353, -6;
	min.s32 	%r91, %r352, 6;
	mov.b32 	%r130, 0;
	st.shared.u32 	[%r5], %r130;
	st.shared.u32 	[%r5+1024], %r130;
	st.shared.u32 	[%r5+2048], %r130;
	st.shared.u32 	[%r5+3072], %r130;
	st.shared.u32 	[%r5+4096], %r130;
	st.shared.u32 	[%r5+5120], %r130;
	st.shared.u32 	[%r5+6144], %r130;
	st.shared.u32 	[%r5+7168], %r130;
	st.shared.u32 	[%r5+8192], %r130;
	st.shared.u32 	[%r5+9216], %r130;
	st.shared.u32 	[%r5+10240], %r130;
	st.shared.u32 	[%r5+11264], %r130;
	st.shared.u32 	[%r5+12288], %r130;
	st.shared.u32 	[%r5+13312], %r130;
	st.shared.u32 	[%r5+14336], %r130;
	st.shared.u32 	[%r5+15360], %r130;
	st.shared.u32 	[%r5+16384], %r130;
	st.shared.u32 	[%r5+17408], %r130;
	st.shared.u32 	[%r5+18432], %r130;
	st.shared.u32 	[%r5+19456], %r130;
	st.shared.u32 	[%r5+20480], %r130;
	st.shared.u32 	[%r5+21504], %r130;
	st.shared.u32 	[%r5+22528], %r130;
	st.shared.u32 	[%r5+23552], %r130;
	st.shared.u32 	[%r5+24576], %r130;
	st.shared.u32 	[%r5+25600], %r130;
	st.shared.u32 	[%r5+26624], %r130;
	st.shared.u32 	[%r5+27648], %r130;
	st.shared.u32 	[%r5+28672], %r130;
	st.shared.u32 	[%r5+29696], %r130;
	st.shared.u32 	[%r5+30720], %r130;
	st.shared.u32 	[%r5+31744], %r130;
	st.shared.u32 	[%r5+32768], %r130;
	mov.b64 	%rd71, 1;
	// begin inline asm
	shl.b64 %rd70, %rd71, %r91;
	// end inline asm
	add.s64 	%rd73, %rd70, -1;
	// begin inline asm
	shl.b64 %rd72, %rd73, %r130;
	// end inline asm
	// begin inline asm
	shr.b64 %rd74, %rd130, %r101;
	// end inline asm
	cvt.u32.u64 	%r133, %rd74;
	cvt.u32.u64 	%r134, %rd72;
	and.b32  	%r135, %r134, %r133;
	shl.b32 	%r136, %r135, 10;
	and.b32  	%r137, %r136, 31744;
	add.s32 	%r138, %r5, %r137;
	shr.u32 	%r139, %r135, 4;
	and.b32  	%r140, %r139, 268435454;
	add.s32 	%r14, %r138, %r140;
	ld.shared.u16 	%rs1, [%r14];
	add.s16 	%rs10, %rs1, 1;
	st.shared.u16 	[%r14], %rs10;
	// begin inline asm
	shr.b64 %rd76, %rd129, %r101;
	// end inline asm
	cvt.u32.u64 	%r141, %rd76;
	and.b32  	%r142, %r134, %r141;
	shl.b32 	%r143, %r142, 10;
	and.b32  	%r144, %r143, 31744;
	add.s32 	%r145, %r5, %r144;
	shr.u32 	%r146, %r142, 4;
	and.b32  	%r147, %r146, 268435454;
	add.s32 	%r15, %r145, %r147;
	ld.shared.u16 	%rs2, [%r15];
	add.s16 	%rs11, %rs2, 1;
	st.shared.u16 	[%r15], %rs11;
	// begin inline asm
	shr.b64 %rd78, %rd128, %r101;
	// end inline asm
	cvt.u32.u64 	%r148, %rd78;
	and.b32  	%r149, %r134, %r148;
	shl.b32 	%r150, %r149, 10;
	and.b32  	%r151, %r150, 31744;
	add.s32 	%r152, %r5, %r151;
	shr.u32 	%r153, %r149, 4;
	and.b32  	%r154, %r153, 268435454;
	add.s32 	%r16, %r152, %r154;
	ld.shared.u16 	%rs3, [%r16];
	add.s16 	%rs12, %rs3, 1;
	st.shared.u16 	[%r16], %rs12;
	// begin inline asm
	shr.b64 %rd80, %rd127, %r101;
	// end inline asm
	cvt.u32.u64 	%r155, %rd80;
	and.b32  	%r156, %r134, %r155;
	shl.b32 	%r157, %r156, 10;
	and.b32  	%r158, %r157, 31744;
	add.s32 	%r159, %r5, %r158;
	shr.u32 	%r160, %r156, 4;
	and.b32  	%r161, %r160, 268435454;
	add.s32 	%r17, %r159, %r161;
	ld.shared.u16 	%rs4, [%r17];
	add.s16 	%rs13, %rs4, 1;
	st.shared.u16 	[%r17], %rs13;
	// begin inline asm
	shr.b64 %rd82, %rd126, %r101;
	// end inline asm
	cvt.u32.u64 	%r162, %rd82;
	and.b32  	%r163, %r134, %r162;
	shl.b32 	%r164, %r163, 10;
	and.b32  	%r165, %r164, 31744;
	add.s32 	%r166, %r5, %r165;
	shr.u32 	%r167, %r163, 4;
	and.b32  	%r168, %r167, 268435454;
	add.s32 	%r18, %r166, %r168;
	ld.shared.u16 	%rs5, [%r18];
	add.s16 	%rs14, %rs5, 1;
	st.shared.u16 	[%r18], %rs14;
	// begin inline asm
	shr.b64 %rd84, %rd125, %r101;
	// end inline asm
	cvt.u32.u64 	%r169, %rd84;
	and.b32  	%r170, %r134, %r169;
	shl.b32 	%r171, %r170, 10;
	and.b32  	%r172, %r171, 31744;
	add.s32 	%r173, %r5, %r172;
	shr.u32 	%r174, %r170, 4;
	and.b32  	%r175, %r174, 268435454;
	add.s32 	%r19, %r173, %r175;
	ld.shared.u16 	%rs6, [%r19];
	add.s16 	%rs15, %rs6, 1;
	st.shared.u16 	[%r19], %rs15;
	// begin inline asm
	shr.b64 %rd86, %rd124, %r101;
	// end inline asm
	cvt.u32.u64 	%r176, %rd86;
	and.b32  	%r177, %r134, %r176;
	shl.b32 	%r178, %r177, 10;
	and.b32  	%r179, %r178, 31744;
	add.s32 	%r180, %r5, %r179;
	shr.u32 	%r181, %r177, 4;
	and.b32  	%r182, %r181, 268435454;
	add.s32 	%r20, %r180, %r182;
	ld.shared.u16 	%rs7, [%r20];
	add.s16 	%rs16, %rs7, 1;
	st.shared.u16 	[%r20], %rs16;
	// begin inline asm
	shr.b64 %rd88, %rd123, %r101;
	// end inline asm
	cvt.u32.u64 	%r183, %rd88;
	and.b32  	%r184, %r134, %r183;
	shl.b32 	%r185, %r184, 10;
	and.b32  	%r186, %r185, 31744;
	add.s32 	%r187, %r5, %r186;
	shr.u32 	%r188, %r184, 4;
	and.b32  	%r189, %r188, 268435454;
	add.s32 	%r21, %r187, %r189;
	ld.shared.u16 	%rs8, [%r21];
	add.s16 	%rs17, %rs8, 1;
	st.shared.u16 	[%r21], %rs17;
	// begin inline asm
	shr.b64 %rd90, %rd122, %r101;
	// end inline asm
	cvt.u32.u64 	%r190, %rd90;
	and.b32  	%r191, %r134, %r190;
	shl.b32 	%r192, %r191, 10;
	and.b32  	%r193, %r192, 31744;
	add.s32 	%r194, %r5, %r193;
	shr.u32 	%r195, %r191, 4;
	and.b32  	%r196, %r195, 268435454;
	add.s32 	%r22, %r194, %r196;
	ld.shared.u16 	%rs9, [%r22];
	add.s16 	%rs18, %rs9, 1;
	st.shared.u16 	[%r22], %rs18;
	bar.sync 	0;
	ld.shared.u32 	%r23, [%r6];
	ld.shared.u32 	%r197, [%r6+4];
	ld.shared.u32 	%r198, [%r6+8];
	ld.shared.u32 	%r199, [%r6+12];
	ld.shared.u32 	%r200, [%r6+16];
	ld.shared.u32 	%r201, [%r6+20];
	ld.shared.u32 	%r202, [%r6+24];
	ld.shared.u32 	%r203, [%r6+28];
	ld.shared.u32 	%r204, [%r6+32];
	ld.shared.u32 	%r205, [%r6+36];
	ld.shared.u32 	%r206, [%r6+40];
	ld.shared.u32 	%r207, [%r6+44];
	ld.shared.u32 	%r208, [%r6+48];
	ld.shared.u32 	%r209, [%r6+52];
	ld.shared.u32 	%r210, [%r6+56];
	ld.shared.u32 	%r211, [%r6+60];
	ld.shared.u32 	%r212, [%r6+64];
	ld.shared.u32 	%r213, [%r6+68];
	ld.shared.u32 	%r214, [%r6+72];
	ld.shared.u32 	%r215, [%r6+76];
	ld.shared.u32 	%r216, [%r6+80];
	ld.shared.u32 	%r217, [%r6+84];
	ld.shared.u32 	%r218, [%r6+88];
	ld.shared.u32 	%r219, [%r6+92];
	ld.shared.u32 	%r220, [%r6+96];
	ld.shared.u32 	%r221, [%r6+100];
	ld.shared.u32 	%r222, [%r6+104];
	ld.shared.u32 	%r223, [%r6+108];
	ld.shared.u32 	%r224, [%r6+112];
	ld.shared.u32 	%r225, [%r6+116];
	ld.shared.u32 	%r226, [%r6+120];
	ld.shared.u32 	%r227, [%r6+124];
	ld.shared.u32 	%r228, [%r6+128];
	add.s32 	%r24, %r197, %r23;
	add.s32 	%r25, %r198, %r24;
	add.s32 	%r26, %r199, %r25;
	add.s32 	%r27, %r200, %r26;
	add.s32 	%r28, %r201, %r27;
	add.s32 	%r29, %r202, %r28;
	add.s32 	%r30, %r203, %r29;
	add.s32 	%r31, %r204, %r30;
	add.s32 	%r32, %r205, %r31;
	add.s32 	%r33, %r206, %r32;
	add.s32 	%r34, %r207, %r33;
	add.s32 	%r35, %r208, %r34;
	add.s32 	%r36, %r209, %r35;
	add.s32 	%r37, %r210, %r36;
	add.s32 	%r38, %r211, %r37;
	add.s32 	%r39, %r212, %r38;
	add.s32 	%r40, %r213, %r39;
	add.s32 	%r41, %r214, %r40;
	add.s32 	%r42, %r215, %r41;
	add.s32 	%r43, %r216, %r42;
	add.s32 	%r44, %r217, %r43;
	add.s32 	%r45, %r218, %r44;
	add.s32 	%r46, %r219, %r45;
	add.s32 	%r47, %r220, %r46;
	add.s32 	%r48, %r221, %r47;
	add.s32 	%r49, %r222, %r48;
	add.s32 	%r50, %r223, %r49;
	add.s32 	%r51, %r224, %r50;
	add.s32 	%r52, %r225, %r51;
	add.s32 	%r53, %r226, %r52;
	add.s32 	%r54, %r227, %r53;
	add.s32 	%r107, %r228, %r54;
	// begin inline asm
	mov.u32 %r102, %laneid;
	// end inline asm
	mov.b32 	%r105, 1;
	mov.b32 	%r132, -1;
	// begin inline asm
	{  .reg .u32 r0;  .reg .pred p;  shfl.sync.up.b32 r0|p, %r107, %r105, %r130, %r132;  @p add.u32 r0, r0, %r107;  mov.u32 %r103, r0;}
	// end inline asm
	mov.b32 	%r111, 2;
	// begin inline asm
	{  .reg .u32 r0;  .reg .pred p;  shfl.sync.up.b32 r0|p, %r103, %r111, %r130, %r132;  @p add.u32 r0, r0, %r103;  mov.u32 %r109, r0;}
	// end inline asm
	mov.b32 	%r117, 4;
	// begin inline asm
	{  .reg .u32 r0;  .reg .pred p;  shfl.sync.up.b32 r0|p, %r109, %r117, %r130, %r132;  @p add.u32 r0, r0, %r109;  mov.u32 %r115, r0;}
	// end inline asm
	mov.b32 	%r123, 8;
	// begin inline asm
	{  .reg .u32 r0;  .reg .pred p;  shfl.sync.up.b32 r0|p, %r115, %r123, %r130, %r132;  @p add.u32 r0, r0, %r115;  mov.u32 %r121, r0;}
	// end inline asm
	mov.b32 	%r129, 16;
	// begin inline asm
	{  .reg .u32 r0;  .reg .pred p;  shfl.sync.up.b32 r0|p, %r121, %r129, %r130, %r132;  @p add.u32 r0, r0, %r121;  mov.u32 %r127, r0;}
	// end inline asm
	setp.ne.s32 	%p10, %r102, 31;
	@%p10 bra 	$L__BB13_21;
	st.shared.u32 	[%r7], %r127;
$L__BB13_21:
	sub.s32 	%r229, %r127, %r107;
	setp.gt.u32 	%p11, %r2, 31;
	setp.eq.s32 	%p12, %r4, 7;
	setp.eq.s32 	%p13, %r4, 6;
	setp.eq.s32 	%p14, %r4, 5;
	setp.eq.s32 	%p15, %r4, 4;
	setp.eq.s32 	%p16, %r4, 3;
	setp.eq.s32 	%p17, %r4, 2;
	setp.eq.s32 	%p18, %r4, 1;
	bar.sync 	0;
	ld.shared.v4.u32 	{%r230, %r231, %r232, %r233}, [_ZZN3cub18CUB_300001_SM_10006detail10radix_sort31DeviceRadixSortSingleTileKernelINS1_5radix10policy_hubIxNS0_8NullTypeEyE10Policy1000ELNS0_9SortOrderE0ExS6_yNS1_21identity_decomposer_tEEEvPKT1_PSB_PKT2_PSF_T3_iiT4_E12temp_storage+33792];
	selp.b32 	%r234, %r230, %r354, %p18;
	add.s32 	%r235, %r231, %r230;
	selp.b32 	%r236, %r235, %r234, %p17;
	add.s32 	%r237, %r235, %r232;
	selp.b32 	%r238, %r237, %r236, %p16;
	add.s32 	%r239, %r237, %r233;
	selp.b32 	%r240, %r239, %r238, %p15;
	ld.shared.v4.u32 	{%r241, %r242, %r243, %r244}, [_ZZN3cub18CUB_300001_SM_10006detail10radix_sort31DeviceRadixSortSingleTileKernelINS1_5radix10policy_hubIxNS0_8NullTypeEyE10Policy1000ELNS0_9SortOrderE0ExS6_yNS1_21identity_decomposer_tEEEvPKT1_PSB_PKT2_PSF_T3_iiT4_E12temp_storage+33808];
	add.s32 	%r245, %r239, %r241;
	selp.b32 	%r246, %r245, %r240, %p14;
	add.s32 	%r247, %r245, %r242;
	selp.b32 	%r248, %r247, %r246, %p13;
	add.s32 	%r249, %r247, %r243;
	selp.b32 	%r354, %r249, %r248, %p12;
	add.s32 	%r59, %r249, %r244;
	setp.ne.s32 	%p19, %r102, 0;
	selp.b32 	%r250, %r229, 0, %p19;
	add.s32 	%r251, %r354, %r250;
	or.pred  	%p20, %p11, %p19;
	selp.b32 	%r355, %r251, %r229, %p11;
	@%p20 bra 	$L__BB13_23;
	shl.b32 	%r355, %r59, 16;
	st.shared.u32 	[_ZZN3cub18CUB_300001_SM_10006detail10radix_sort31DeviceRadixSortSingleTileKernelINS1_5radix10policy_hubIxNS0_8NullTypeEyE10Policy1000ELNS0_9SortOrderE0ExS6_yNS1_21identity_decomposer_tEEEvPKT1_PSB_PKT2_PSF_T3_iiT4_E12temp_storage+33832], %r355;
$L__BB13_23:
	setp.eq.s32 	%p21, %r2, 0;
	bar.sync 	0;
	ld.shared.u32 	%r252, [_ZZN3cub18CUB_300001_SM_10006detail10radix_sort31DeviceRadixSortSingleTileKernelINS1_5radix10policy_hubIxNS0_8NullTypeEyE10Policy1000ELNS0_9SortOrderE0ExS6_yNS1_21identity_decomposer_tEEEvPKT1_PSB_PKT2_PSF_T3_iiT4_E12temp_storage+33832];
	selp.b32 	%r253, 0, %r252, %p21;
	add.s32 	%r254, %r355, %r253;
	add.s32 	%r255, %r23, %r254;
	add.s32 	%r256, %r24, %r254;
	add.s32 	%r257, %r25, %r254;
	add.s32 	%r258, %r26, %r254;
	add.s32 	%r259, %r27, %r254;
	add.s32 	%r260, %r28, %r254;
	add.s32 	%r261, %r29, %r254;
	add.s32 	%r262, %r30, %r254;
	add.s32 	%r263, %r31, %r254;
	add.s32 	%r264, %r32, %r254;
	add.s32 	%r265, %r33, %r254;
	add.s32 	%r266, %r34, %r254;
	add.s32 	%r267, %r35, %r254;
	add.s32 	%r268, %r36, %r254;
	add.s32 	%r269, %r37, %r254;
	add.s32 	%r270, %r38, %r254;
	add.s32 	%r271, %r39, %r254;
	add.s32 	%r272, %r40, %r254;
	add.s32 	%r273, %r41, %r254;
	add.s32 	%r274, %r42, %r254;
	add.s32 	%r275, %r43, %r254;
	add.s32 	%r276, %r44, %r254;
	add.s32 	%r277, %r45, %r254;
	add.s32 	%r278, %r46, %r254;
	add.s32 	%r279, %r47, %r254;
	add.s32 	%r280, %r48, %r254;
	add.s32 	%r281, %r49, %r254;
	add.s32 	%r282, %r50, %r254;
	add.s32 	%r283, %r51, %r254;
	add.s32 	%r284, %r52, %r254;
	add.s32 	%r285, %r53, %r254;
	add.s32 	%r286, %r54, %r254;
	st.shared.u32 	[%r6], %r254;
	st.shared.u32 	[%r6+4], %r255;
	st.shared.u32 	[%r6+8], %r256;
	st.shared.u32 	[%r6+12], %r257;
	st.shared.u32 	[%r6+16], %r258;
	st.shared.u32 	[%r6+20], %r259;
	st.shared.u32 	[%r6+24], %r260;
	st.shared.u32 	[%r6+28], %r261;
	st.shared.u32 	[%r6+32], %r262;
	st.shared.u32 	[%r6+36], %r263;
	st.shared.u32 	[%r6+40], %r264;
	st.shared.u32 	[%r6+44], %r265;
	st.shared.u32 	[%r6+48], %r266;
	st.shared.u32 	[%r6+52], %r267;
	st.shared.u32 	[%r6+56], %r268;
	st.shared.u32 	[%r6+60], %r269;
	st.shared.u32 	[%r6+64], %r270;
	st.shared.u32 	[%r6+68], %r271;
	st.shared.u32 	[%r6+72], %r272;
	st.shared.u32 	[%r6+76], %r273;
	st.shared.u32 	[%r6+80], %r274;
	st.shared.u32 	[%r6+84], %r275;
	st.shared.u32 	[%r6+88], %r276;
	st.shared.u32 	[%r6+92], %r277;
	st.shared.u32 	[%r6+96], %r278;
	st.shared.u32 	[%r6+100], %r279;
	st.shared.u32 	[%r6+104], %r280;
	st.shared.u32 	[%r6+108], %r281;
	st.shared.u32 	[%r6+112], %r282;
	st.shared.u32 	[%r6+116], %r283;
	st.shared.u32 	[%r6+120], %r284;
	st.shared.u32 	[%r6+124], %r285;
	st.shared.u32 	[%r6+128], %r286;
	bar.sync 	0;
	cvt.u32.u16 	%r287, %rs1;
	ld.shared.u16 	%r288, [%r14];
	add.s32 	%r63, %r288, %r287;
	cvt.u32.u16 	%r289, %rs2;
	ld.shared.u16 	%r290, [%r15];
	add.s32 	%r64, %r290, %r289;
	cvt.u32.u16 	%r291, %rs3;
	ld.shared.u16 	%r292, [%r16];
	add.s32 	%r65, %r292, %r291;
	cvt.u32.u16 	%r293, %rs4;
	ld.shared.u16 	%r294, [%r17];
	add.s32 	%r66, %r294, %r293;
	cvt.u32.u16 	%r295, %rs5;
	ld.shared.u16 	%r296, [%r18];
	add.s32 	%r67, %r296, %r295;
	cvt.u32.u16 	%r297, %rs6;
	ld.shared.u16 	%r298, [%r19];
	add.s32 	%r68, %r298, %r297;
	cvt.u32.u16 	%r299, %rs7;
	ld.shared.u16 	%r300, [%r20];
	add.s32 	%r69, %r300, %r299;
	cvt.u32.u16 	%r301, %rs8;
	ld.shared.u16 	%r302, [%r21];
	add.s32 	%r70, %r302, %r301;
	cvt.u32.u16 	%r303, %rs9;
	ld.shared.u16 	%r304, [%r22];
	add.s32 	%r71, %r304, %r303;
	bar.sync 	0;
	setp.lt.s32 	%p22, %r353, %r76;
	@%p22 bra 	$L__BB13_43;
	cvt.u64.u32 	%rd92, %r2;
	shl.b32 	%r305, %r63, 3;
	mov.u32 	%r306, _ZZN3cub18CUB_300001_SM_10006detail10radix_sort31DeviceRadixSortSingleTileKernelINS1_5radix10policy_hubIxNS0_8NullTypeEyE10Policy1000ELNS0_9SortOrderE0ExS6_yNS1_21identity_decomposer_tEEEvPKT1_PSB_PKT2_PSF_T3_iiT4_E12temp_storage;
	add.s32 	%r307, %r306, %r305;
	st.shared.u64 	[%r307], %rd130;
	shl.b32 	%r308, %r64, 3;
	add.s32 	%r309, %r306, %r308;
	st.shared.u64 	[%r309], %rd129;
	shl.b32 	%r310, %r65, 3;
	add.s32 	%r311, %r306, %r310;
	st.shared.u64 	[%r311], %rd128;
	shl.b32 	%r312, %r66, 3;
	add.s32 	%r313, %r306, %r312;
	st.shared.u64 	[%r313], %rd127;
	shl.b32 	%r314, %r67, 3;
	add.s32 	%r315, %r306, %r314;
	st.shared.u64 	[%r315], %rd126;
	shl.b32 	%r316, %r68, 3;
	add.s32 	%r317, %r306, %r316;
	st.shared.u64 	[%r317], %rd125;
	shl.b32 	%r318, %r69, 3;
	add.s32 	%r319, %r306, %r318;
	st.shared.u64 	[%r319], %rd124;
	shl.b32 	%r320, %r70, 3;
	add.s32 	%r321, %r306, %r320;
	st.shared.u64 	[%r321], %rd123;
	shl.b32 	%r322, %r71, 3;
	add.s32 	%r323, %r306, %r322;
	st.shared.u64 	[%r323], %rd122;
	bar.sync 	0;
	shl.b32 	%r324, %r2, 6;
	sub.s32 	%r72, %r8, %r324;
	ld.shared.u64 	%rd29, [%r72+2048];
	ld.shared.u64 	%rd30, [%r72+4096];
	ld.shared.u64 	%rd31, [%r72+6144];
	ld.shared.u64 	%rd32, [%r72+8192];
	ld.shared.u64 	%rd33, [%r72+10240];
	ld.shared.u64 	%rd34, [%r72+12288];
	ld.shared.u64 	%rd35, [%r72+14336];
	ld.shared.u64 	%rd36, [%r72+16384];
	setp.gt.u64 	%p23, %rd48, %rd92;
	cvta.to.global.u64 	%rd93, %rd47;
	mul.wide.u32 	%rd94, %r2, 8;
	add.s64 	%rd37, %rd93, %rd94;
	@%p23 bra 	$L__BB13_25;
	bra.uni 	$L__BB13_26;
$L__BB13_25:
	ld.shared.u64 	%rd95, [%r72];
	xor.b64  	%rd96, %rd95, -9223372036854775808;
	st.global.u64 	[%rd37], %rd96;
$L__BB13_26:
	add.s32 	%r325, %r2, 256;
	cvt.u64.u32 	%rd97, %r325;
	setp.le.u64 	%p24, %rd48, %rd97;
	@%p24 bra 	$L__BB13_28;
	xor.b64  	%rd98, %rd29, -9223372036854775808;
	st.global.u64 	[%rd37+2048], %rd98;
$L__BB13_28:
	add.s32 	%r326, %r2, 512;
	cvt.u64.u32 	%rd99, %r326;
	setp.le.u64 	%p25, %rd48, %rd99;
	@%p25 bra 	$L__BB13_30;
	xor.b64  	%rd100, %rd30, -9223372036854775808;
	st.global.u64 	[%rd37+4096], %rd100;
$L__BB13_30:
	add.s32 	%r327, %r2, 768;
	cvt.u64.u32 	%rd101, %r327;
	setp.le.u64 	%p26, %rd48, %rd101;
	@%p26 bra 	$L__BB13_32;
	xor.b64  	%rd102, %rd31, -9223372036854775808;
	st.global.u64 	[%rd37+6144], %rd102;
$L__BB13_32:
	or.b32  	%r328, %r2, 1024;
	cvt.u64.u32 	%rd103, %r328;
	setp.le.u64 	%p27, %rd48, %rd103;
	@%p27 bra 	$L__BB13_34;
	xor.b64  	%rd104, %rd32, -9223372036854775808;
	st.global.u64 	[%rd37+8192], %rd104;
$L__BB13_34:
	add.s32 	%r329, %r2, 1280;
	cvt.u64.u32 	%rd105, %r329;
	setp.le.u64 	%p28, %rd48, %rd105;
	@%p28 bra 	$L__BB13_36;
	xor.b64  	%rd106, %rd33, -9223372036854775808;
	st.global.u64 	[%rd37+10240], %rd106;
$L__BB13_36:
	add.s32 	%r330, %r2, 1536;
	cvt.u64.u32 	%rd107, %r330;
	setp.le.u64 	%p29, %rd48, %rd107;
	@%p29 bra 	$L__BB13_38;
	xor.b64  	%rd108, %rd34, -9223372036854775808;
	st.global.u64 	[%rd37+12288], %rd108;
$L__BB13_38:
	add.s32 	%r331, %r2, 1792;
	cvt.u64.u32 	%rd109, %r331;
	setp.le.u64 	%p30, %rd48, %rd109;
	@%p30 bra 	$L__BB13_40;
	xor.b64  	%rd110, %rd35, -9223372036854775808;
	st.global.u64 	[%rd37+14336], %rd110;
$L__BB13_40:
	or.b32  	%r332, %r2, 2048;
	cvt.u64.u32 	%rd111, %r332;
	setp.le.u64 	%p31, %rd48, %rd111;
	@%p31 bra 	$L__BB13_42;
	xor.b64  	%rd112, %rd36, -9223372036854775808;
	st.global.u64 	[%rd37+16384], %rd112;
$L__BB13_42:
	ret;
$L__BB13_43:
	shl.b32 	%r333, %r63, 3;
	mov.u32 	%r334, _ZZN3cub18CUB_300001_SM_10006detail10radix_sort31DeviceRadixSortSingleTileKernelINS1_5radix10policy_hubIxNS0_8NullTypeEyE10Policy1000ELNS0_9SortOrderE0ExS6_yNS1_21identity_decomposer_tEEEvPKT1_PSB_PKT2_PSF_T3_iiT4_E12temp_storage;
	add.s32 	%r335, %r334, %r333;
	st.shared.u64 	[%r335], %rd130;
	shl.b32 	%r336, %r64, 3;
	add.s32 	%r337, %r334, %r336;
	st.shared.u64 	[%r337], %rd129;
	shl.b32 	%r338, %r65, 3;
	add.s32 	%r339, %r334, %r338;
	st.shared.u64 	[%r339], %rd128;
	shl.b32 	%r340, %r66, 3;
	add.s32 	%r341, %r334, %r340;
	st.shared.u64 	[%r341], %rd127;
	shl.b32 	%r342, %r67, 3;
	add.s32 	%r343, %r334, %r342;
	st.shared.u64 	[%r343], %rd126;
	shl.b32 	%r344, %r68, 3;
	add.s32 	%r345, %r334, %r344;
	st.shared.u64 	[%r345], %rd125;
	shl.b32 	%r346, %r69, 3;
	add.s32 	%r347, %r334, %r346;
	st.shared.u64 	[%r347], %rd124;
	shl.b32 	%r348, %r70, 3;
	add.s32 	%r349, %r334, %r348;
	st.shared.u64 	[%r349], %rd123;
	shl.b32 	%r350, %r71, 3;
	add.s32 	%r351, %r334, %r350;
	st.shared.u64 	[%r351], %rd122;
	bar.sync 	0;
	ld.shared.u64 	%rd130, [%r8];
	ld.shared.u64 	%rd129, [%r8+8];
	ld.shared.u64 	%rd128, [%r8+16];
	ld.shared.u64 	%rd127, [%r8+24];
	ld.shared.u64 	%rd126, [%r8+32];
	ld.shared.u64 	%rd125, [%r8+40];
	ld.shared.u64 	%rd124, [%r8+48];
	ld.shared.u64 	%rd123, [%r8+56];
	ld.shared.u64 	%rd122, [%r8+64];
	bar.sync 	0;
	add.s32 	%r353, %r353, 6;
	add.s32 	%r352, %r352, -6;
	bra.uni 	$L__BB13_19;

}
	// .globl	_ZN3cub18CUB_300001_SM_10006detail10radix_sort30DeviceRadixSortHistogramKernelINS1_5radix10policy_hubIxNS0_8NullTypeEyE10Policy1000ELNS0_9SortOrderE0ExyNS1_21identity_decomposer_tEEEvPT2_PKT1_SB_iiT3_
.visible .entry _ZN3cub18CUB_300001_SM_10006detail10radix_sort30DeviceRadixSortHistogramKernelINS1_5radix10policy_hubIxNS0_8NullTypeEyE10Policy1000ELNS0_9SortOrderE0ExyNS1_21identity_decomposer_tEEEvPT2_PKT1_SB_iiT3_(
	.param .u64 .ptr .align 1 _ZN3cub18CUB_300001_SM_10006detail10radix_sort30DeviceRadixSortHistogramKernelINS1_5radix10policy_hubIxNS0_8NullTypeEyE10Policy1000ELNS0_9SortOrderE0ExyNS1_21identity_decomposer_tEEEvPT2_PKT1_SB_iiT3__param_0,
	.param .u64 .ptr .align 1 _ZN3cub18CUB_300001_SM_10006detail10radix_sort30DeviceRadixSortHistogramKernelINS1_5radix10policy_hubIxNS0_8NullTypeEyE10Policy1000ELNS0_9SortOrderE0ExyNS1_21identity_decomposer_tEEEvPT2_PKT1_SB_iiT3__param_1,
	.param .u64 _ZN3cub18CUB_300001_SM_10006detail10radix_sort30DeviceRadixSortHistogramKernelINS1_5radix10policy_hubIxNS0_8NullTypeEyE10Policy1000ELNS0_9SortOrderE0ExyNS1_21identity_decomposer_tEEEvPT2_PKT1_SB_iiT3__param_2,
	.param .u32 _ZN3cub18CUB_300001_SM_10006detail10radix_sort30DeviceRadixSortHistogramKernelINS1_5radix10policy_hubIxNS0_8NullTypeEyE10Policy1000ELNS0_9SortOrderE0ExyNS1_21identity_decomposer_tEEEvPT2_PKT1_SB_iiT3__param_3,
	.param .u32 _ZN3cub18CUB_300001_SM_10006detail10radix_sort30DeviceRadixSortHistogramKernelINS1_5radix10policy_hubIxNS0_8NullTypeEyE10Policy1000ELNS0_9SortOrderE0ExyNS1_21identity_decomposer_tEEEvPT2_PKT1_SB_iiT3__param_4,
	.param .align 1 .b8 _ZN3cub18CUB_300001_SM_10006detail10radix_sort30DeviceRadixSortHistogramKernelINS1_5radix10policy_hubIxNS0_8NullTypeEyE10Policy1000ELNS0_9SortOrderE0ExyNS1_21identity_decomposer_tEEEvPT2_PKT1_SB_iiT3__param_5[1]
)
.maxntid 128
{
	.reg .pred 	%p<91>;
	.reg .b32 	%r<362>;
	.reg .b64 	%rd<279>;
	// demoted variable
	.shared .align 4 .b8 _ZZN3cub18CUB_300001_SM_10006detail10radix_sort30DeviceRadixSortHistogramKernelINS1_5radix10policy_hubIxNS0_8NullTypeEyE10Policy1000ELNS0_9SortOrderE0ExyNS1_21identity_decomposer_tEEEvPT2_PKT1_SB_iiT3_E12temp_storage[8192];
	ld.param.u64 	%rd97, [_ZN3cub18CUB_300001_SM_10006detail10radix_sort30DeviceRadixSortHistogramKernelINS1_5radix10policy_hubIxNS0_8NullTypeEyE10Policy1000ELNS0_9SortOrderE0ExyNS1_21identity_decomposer_tEEEvPT2_PKT1_SB_iiT3__param_0];
	ld.param.u64 	%rd98, [_ZN3cub18CUB_300001_SM_10006detail10radix_sort30DeviceRadixSortHistogramKernelINS1_5radix10policy_hubIxNS0_8NullTypeEyE10Policy1000ELNS0_9SortOrderE0ExyNS1_21identity_decomposer_tEEEvPT2_PKT1_SB_iiT3__param_1];
	ld.param.u64 	%rd96, [_ZN3cub18CUB_300001_SM_10006detail10radix_sort30DeviceRadixSortHistogramKernelINS1_5radix10policy_hubIxNS0_8NullTypeEyE10Policy1000ELNS0_9SortOrderE0ExyNS1_21identity_decomposer_tEEEvPT2_PKT1_SB_iiT3__param_2];
	ld.param.u32 	%r93, [_ZN3cub18CUB_300001_SM_10006detail10radix_sort30DeviceRadixSortHistogramKernelINS1_5radix10policy_hubIxNS0_8NullTypeEyE10Policy1000ELNS0_9SortOrderE0ExyNS1_21identity_decomposer_tEEEvPT2_PKT1_SB_iiT3__param_3];
	ld.param.u32 	%r94, [_ZN3cub18CUB_300001_SM_10006detail10radix_sort30DeviceRadixSortHistogramKernelINS1_5radix10policy_hubIxNS0_8NullTypeEyE10Policy1000ELNS0_9SortOrderE0ExyNS1_21identity_decomposer_tEEEvPT2_PKT1_SB_iiT3__param_4];
	cvta.to.global.u64 	%rd1, %rd98;
	cvta.to.global.u64 	%rd2, %rd97;
	setp.eq.s64 	%p2, %rd96, 0;
	@%p2 bra 	$L__BB14_153;
	sub.s32 	%r95, %r94, %r93;
	add.s32 	%r96, %r95, 7;
	shr.s32 	%r97, %r96, 31;
	shr.u32 	%r98, %r97, 29;
	add.s32 	%r99, %r96, %r98;
	shr.s32 	%r100, %r99, 3;
	mov.u32 	%r101, %tid.x;
	setp.gt.u32 	%p3, %r101, 255;
	setp.lt.s32 	%p4, %r96, 8;
	mov.u32 	%r102, %ctaid.x;
	shl.b32 	%r103, %r102, 11;
	cvt.u64.u32 	%rd3, %r103;
	mov.u32 	%r104, %nctaid.x;
	shl.b32 	%r105, %r104, 11;
	cvt.u64.u32 	%rd4, %r105;
	add.s32 	%r1, %r100, -1;
	and.b32  	%r2, %r100, 15;
	and.b32  	%r3, %r100, 7;
	add.s32 	%r4, %r3, -1;
	and.b32  	%r5, %r100, 3;
	or.pred  	%p1, %p3, %p4;
	shl.b32 	%r106, %r101, 2;
	mov.u32 	%r107, _ZZN3cub18CUB_300001_SM_10006detail10radix_sort30DeviceRadixSortHistogramKernelINS1_5radix10policy_hubIxNS0_8NullTypeEyE10Policy1000ELNS0_9SortOrderE0ExyNS1_21identity_decomposer_tEEEvPT2_PKT1_SB_iiT3_E12temp_storage;
	add.s32 	%r6, %r107, %r106;
	and.b32  	%r7, %r100, 268435440;
	cvt.u64.u32 	%rd5, %r101;
	add.s32 	%r8, %r101, 128;
	add.s32 	%r9, %r101, 256;
	add.s32 	%r10, %r101, 512;
	add.s32 	%r11, %r101, 640;
	add.s32 	%r12, %r101, 768;
	add.s32 	%r13, %r101, 1920;
	and.b32  	%r14, %r100, 268435448;
	and.b32  	%r15, %r100, 1;
	neg.s32 	%r16, %r7;
	add.s32 	%r17, %r6, 8192;
	add.s64 	%rd100, %rd96, -1;
	shr.u64 	%rd101, %rd100, 30;
	add.s64 	%rd102, %rd101, 1;
	min.u64 	%rd6, %rd102, %rd96;
	mov.b64 	%rd246, 0;
$L__BB14_2:
	@%p1 bra 	$L__BB14_30;
	setp.lt.u32 	%p5, %r1, 15;
	mov.b32 	%r346, 0;
	@%p5 bra 	$L__BB14_6;
	mov.u32 	%r343, %r17;
	mov.u32 	%r344, %r16;
$L__BB14_5:
	.pragma "nounroll";
	mov.b32 	%r109, 0;
	st.shared.u32 	[%r343+-8192], %r109;
	st.shared.u32 	[%r343+-7168], %r109;
	st.shared.u32 	[%r343+-6144], %r109;
	st.shared.u32 	[%r343+-5120], %r109;
	st.shared.u32 	[%r343+-4096], %r109;
	st.shared.u32 	[%r343+-3072], %r109;
	st.shared.u32 	[%r343+-2048], %r109;
	st.shared.u32 	[%r343+-1024], %r109;
	st.shared.u32 	[%r343], %r109;
	st.shared.u32 	[%r343+1024], %r109;
	st.shared.u32 	[%r343+2048], %r109;
	st.shared.u32 	[%r343+3072], %r109;
	st.shared.u32 	[%r343+4096], %r109;
	st.shared.u32 	[%r343+5120], %r109;
	st.shared.u32 	[%r343+6144], %r109;
	st.shared.u32 	[%r343+7168], %r109;
	add.s32 	%r344, %r344, 16;
	add.s32 	%r343, %r343, 16384;
	setp.ne.s32 	%p6, %r344, 0;
	mov.u32 	%r346, %r7;
	@%p6 bra 	$L__BB14_5;
$L__BB14_6:
	add.s32 	%r23, %r2, -1;
	setp.eq.s32 	%p7, %r2, 0;
	@%p7 bra 	$L__BB14_16;
	setp.lt.u32 	%p8, %r23, 7;
	@%p8 bra 	$L__BB14_9;
	shl.b32 	%r110, %r346, 10;
	add.s32 	%r111, %r6, %r110;
	mov.b32 	%r112, 0;
	st.shared.u32 	[%r111], %r112;
	st.shared.u32 	[%r111+1024], %r112;
	st.shared.u32 	[%r111+2048], %r112;
	st.shared.u32 	[%r111+3072], %r112;
	st.shared.u32 	[%r111+4096], %r112;
	st.shared.u32 	[%r111+5120], %r112;
	st.shared.u32 	[%r111+6144], %r112;
	st.shared.u32 	[%r111+7168], %r112;
	add.s32 	%r346, %r346, 8;
$L__BB14_9:
	setp.eq.s32 	%p9, %r3, 0;
	@%p9 bra 	$L__BB14_16;
	setp.lt.u32 	%p10, %r4, 3;
	@%p10 bra 	$L__BB14_12;
	shl.b32 	%r113, %r346, 10;
	add.s32 	%r114, %r6, %r113;
	mov.b32 	%r115, 0;
	st.shared.u32 	[%r114], %r115;
	st.shared.u32 	[%r114+1024], %r115;
	st.shared.u32 	[%r114+2048], %r115;
	st.shared.u32 	[%r114+3072], %r115;
	add.s32 	%r346, %r346, 4;
$L__BB14_12:
	setp.eq.s32 	%p11, %r5, 0;
	@%p11 bra 	$L__BB14_16;
	setp.eq.s32 	%p12, %r5, 1;
	shl.b32 	%r116, %r346, 10;
	add.s32 	%r28, %r6, %r116;
	mov.b32 	%r117, 0;
	st.shared.u32 	[%r28], %r117;
	@%p12 bra 	$L__BB14_16;
	setp.eq.s32 	%p13, %r5, 2;
	mov.b32 	%r118, 0;
	st.shared.u32 	[%r28+1024], %r118;
	@%p13 bra 	$L__BB14_16;
	mov.b32 	%r119, 0;
	st.shared.u32 	[%r28+2048], %r119;
$L__BB14_16:
	cvt.u32.u64 	%r120, %rd5;
	setp.gt.u32 	%p14, %r120, 127;
	@%p14 bra 	$L__BB14_30;
	setp.lt.u32 	%p15, %r1, 15;
	mov.b32 	%r350, 0;
	@%p15 bra 	$L__BB14_20;
	mov.b32 	%r348, 0;
$L__BB14_19:
	.pragma "nounroll";
	shl.b32 	%r123, %r348, 10;
	add.s32 	%r124, %r6, %r123;
	mov.b32 	%r125, 0;
	st.shared.u32 	[%r124+512], %r125;
	st.shared.u32 	[%r124+1536], %r125;
	st.shared.u32 	[%r124+2560], %r125;
	st.shared.u32 	[%r124+3584], %r125;
	st.shared.u32 	[%r124+4608], %r125;
	st.shared.u32 	[%r124+5632], %r125;
	st.shared.u32 	[%r124+6656], %r125;
	st.shared.u32 	[%r124+7680], %r125;
	st.shared.u32 	[%r124+8704], %r125;
	st.shared.u32 	[%r124+9728], %r125;
	st.shared.u32 	[%r124+10752], %r125;
	st.shared.u32 	[%r124+11776], %r125;
	st.shared.u32 	[%r124+12800], %r125;
	st.shared.u32 	[%r124+13824], %r125;
	st.shared.u32 	[%r124+14848], %r125;
	st.shared.u32 	[%r124+15872], %r125;
	add.s32 	%r348, %r348, 16;
	setp.ne.s32 	%p16, %r348, %r7;
	mov.u32 	%r350, %r7;
	@%p16 bra 	$L__BB14_19;
$L__BB14_20:
	setp.eq.s32 	%p17, %r2, 0;
	@%p17 bra 	$L__BB14_30;
	setp.lt.u32 	%p18, %r23, 7;
	@%p18 bra 	$L__BB14_23;
	shl.b32 	%r126, %r350, 10;
	add.s32 	%r127, %r6, %r126;
	mov.b32 	%r128, 0;
	st.shared.u32 	[%r127+512], %r128;
	st.shared.u32 	[%r127+1536], %r128;
	st.shared.u32 	[%r127+2560], %r128;
	st.shared.u32 	[%r127+3584], %r128;
	st.shared.u32 	[%r127+4608], %r128;
	st.shared.u32 	[%r127+5632], %r128;
	st.shared.u32 	[%r127+6656], %r128;
	st.shared.u32 	[%r127+7680], %r128;
	add.s32 	%r350, %r350, 8;
$L__BB14_23:
	setp.eq.s32 	%p19, %r3, 0;
	@%p19 bra 	$L__BB14_30;
	setp.lt.u32 	%p20, %r4, 3;
	@%p20 bra 	$L__BB14_26;
	shl.b32 	%r129, %r350, 10;
	add.s32 	%r130, %r6, %r129;
	mov.b32 	%r131, 0;
	st.shared.u32 	[%r130+512], %r131;
	st.shared.u32 	[%r130+1536], %r131;
	st.shared.u32 	[%r130+2560], %r131;
	st.shared.u32 	[%r130+3584], %r131;
	add.s32 	%r350, %r350, 4;
$L__BB14_26:
	setp.eq.s32 	%p21, %r5, 0;
	@%p21 bra 	$L__BB14_30;
	setp.eq.s32 	%p22, %r5, 1;
	shl.b32 	%r132, %r350, 10;
	add.s32 	%r36, %r6, %r132;
	mov.b32 	%r133, 0;
	st.shared.u32 	[%r36+512], %r133;
	@%p22 bra 	$L__BB14_30;
	setp.eq.s32 	%p23, %r5, 2;
	mov.b32 	%r134, 0;
	st.shared.u32 	[%r36+1536], %r134;
	@%p23 bra 	$L__BB14_30;
	mov.b32 	%r135, 0;
	st.shared.u32 	[%r36+2560], %r135;
$L__BB14_30:
	bar.sync 	0;
	bar.sync 	0;
	shl.b64 	%rd8, %rd246, 30;
	sub.s64 	%rd103, %rd96, %rd8;
	min.u64 	%rd9, %rd103, 1073741824;
	setp.le.u64 	%p24, %rd9, %rd3;
	@%p24 bra 	$L__BB14_70;
	mov.u64 	%rd247, %rd3;
$L__BB14_32:
	add.s64 	%rd11, %rd247, %rd8;
	sub.s64 	%rd12, %rd96, %rd11;
	setp.lt.u64 	%p25, %rd12, 2048;
	@%p25 bra 	$L__BB14_34;
	add.s64 	%rd122, %rd11, %rd5;
	shl.b64 	%rd123, %rd122, 3;
	add.s64 	%rd124, %rd1, %rd123;
	ld.global.u64 	%rd278, [%rd124];
	ld.global.u64 	%rd277, [%rd124+1024];
	ld.global.u64 	%rd276, [%rd124+2048];
	ld.global.u64 	%rd275, [%rd124+3072];
	ld.global.u64 	%rd274, [%rd124+4096];
	ld.global.u64 	%rd273, [%rd124+5120];
	ld.global.u64 	%rd272, [%rd124+6144];
	ld.global.u64 	%rd271, [%rd124+7168];
	ld.global.u64 	%rd270, [%rd124+8192];
	ld.global.u64 	%rd269, [%rd124+9216];
	ld.global.u64 	%rd268, [%rd124+10240];
	ld.global.u64 	%rd267, [%rd124+11264];
	ld.global.u64 	%rd266, [%rd124+12288];
	ld.global.u64 	%rd265, [%rd124+13312];
	ld.global.u64 	%rd264, [%rd124+14336];
	ld.global.u64 	%rd263, [%rd124+15360];
	bra.uni 	$L__BB14_66;
$L__BB14_34:
	cvt.u32.u64 	%r136, %rd5;
	cvt.u32.u64 	%r37, %rd12;
	setp.ge.s32 	%p26, %r136, %r37;
	add.s64 	%rd105, %rd11, %rd5;
	shl.b64 	%rd106, %rd105, 3;
	add.s64 	%rd29, %rd1, %rd106;
	mov.b64 	%rd278, 9223372036854775807;
	@%p26 bra 	$L__BB14_36;
	ld.global.u64 	%rd278, [%rd29];
$L__BB14_36:
	setp.ge.s32 	%p27, %r8, %r37;
	mov.b64 	%rd277, 9223372036854775807;
	@%p27 bra 	$L__BB14_38;
	ld.global.u64 	%rd277, [%rd29+1024];
$L__BB14_38:
	setp.ge.s32 	%p28, %r9, %r37;
	mov.b64 	%rd276, 9223372036854775807;
	@%p28 bra 	$L__BB14_40;
	ld.global.u64 	%rd276, [%rd29+2048];
$L__BB14_40:
	mov.u32 	%r137, %tid.x;
	add.s32 	%r138, %r137, 384;
	setp.ge.s32 	%p29, %r138, %r37;
	mov.b64 	%rd275, 9223372036854775807;
	@%p29 bra 	$L__BB14_42;
	ld.global.u64 	%rd275, [%rd29+3072];
$L__BB14_42:
	setp.ge.s32 	%p30, %r10, %r37;
	mov.b64 	%rd274, 9223372036854775807;
	@%p30 bra 	$L__BB14_44;
	ld.global.u64 	%rd274, [%rd29+4096];
$L__BB14_44:
	setp.ge.s32 	%p31, %r11, %r37;
	mov.b64 	%rd273, 9223372036854775807;
	@%p31 bra 	$L__BB14_46;
	ld.global.u64 	%rd273, [%rd29+5120];
$L__BB14_46:
	setp.ge.s32 	%p32, %r12, %r37;
	mov.b64 	%rd272, 9223372036854775807;
	@%p32 bra 	$L__BB14_48;
	ld.global.u64 	%rd272, [%rd29+6144];
$L__BB14_48:
	add.s32 	%r140, %r137, 896;
	setp.ge.s32 	%p33, %r140, %r37;
	mov.b64 	%rd271, 9223372036854775807;
	@%p33 bra 	$L__BB14_50;
	ld.global.u64 	%rd271, [%rd29+7168];
$L__BB14_50:
	or.b32  	%r142, %r137, 1024;
	setp.ge.s32 	%p34, %r142, %r37;
	mov.b64 	%rd270, 9223372036854775807;
	@%p34 bra 	$L__BB14_52;
	ld.global.u64 	%rd270, [%rd29+8192];
$L__BB14_52:
	add.s32 	%r144, %r137, 1152;
	setp.ge.s32 	%p35, %r144, %r37;
	mov.b64 	%rd269, 9223372036854775807;
	@%p35 bra 	$L__BB14_54;
	ld.global.u64 	%rd269, [%rd29+9216];
$L__BB14_54:
	add.s32 	%r146, %r137, 1280;
	setp.ge.s32 	%p36, %r146, %r37;
	mov.b64 	%rd268, 9223372036854775807;
	@%p36 bra 	$L__BB14_56;
	ld.global.u64 	%rd268, [%rd29+10240];
$L__BB14_56:
	add.s32 	%r148, %r137, 1408;
	setp.ge.s32 	%p37, %r148, %r37;
	mov.b64 	%rd267, 9223372036854775807;
	@%p37 bra 	$L__BB14_58;
	ld.global.u64 	%rd267, [%rd29+11264];
$L__BB14_58:
	add.s32 	%r150, %r137, 1536;
	setp.ge.s32 	%p38, %r150, %r37;
	mov.b64 	%rd266, 9223372036854775807;
	@%p38 bra 	$L__BB14_60;
	ld.global.u64 	%rd266, [%rd29+12288];
$L__BB14_60:
	add.s32 	%r152, %r137, 1664;
	setp.ge.s32 	%p39, %r152, %r37;
	mov.b64 	%rd265, 9223372036854775807;
	@%p39 bra 	$L__BB14_62;
	ld.global.u64 	%rd265, [%rd29+13312];
$L__BB14_62:
	add.s32 	%r154, %r137, 1792;
	setp.ge.s32 	%p40, %r154, %r37;
	mov.b64 	%rd264, 9223372036854775807;
	@%p40 bra 	$L__BB14_64;
	ld.global.u64 	%rd264, [%rd29+14336];
$L__BB14_64:
	setp.ge.s32 	%p41, %r13, %r37;
	mov.b64 	%rd263, 9223372036854775807;
	@%p41 bra 	$L__BB14_66;
	ld.global.u64 	%rd263, [%rd29+15360];
$L__BB14_66:
	setp.le.s32 	%p42, %r94, %r93;
	@%p42 bra 	$L__BB14_69;
	xor.b64  	%rd77, %rd263, -9223372036854775808;
	xor.b64  	%rd78, %rd264, -9223372036854775808;
	xor.b64  	%rd79, %rd265, -9223372036854775808;
	xor.b64  	%rd80, %rd266, -9223372036854775808;
	xor.b64  	%rd81, %rd267, -9223372036854775808;
	xor.b64  	%rd82, %rd268, -9223372036854775808;
	xor.b64  	%rd83, %rd269, -9223372036854775808;
	xor.b64  	%rd84, %rd270, -9223372036854775808;
	xor.b64  	%rd85, %rd271, -9223372036854775808;
	xor.b64  	%rd86, %rd272, -9223372036854775808;
	xor.b64  	%rd87, %rd273, -9223372036854775808;
	xor.b64  	%rd88, %rd274, -9223372036854775808;
	xor.b64  	%rd89, %rd275, -9223372036854775808;
	xor.b64  	%rd90, %rd276, -9223372036854775808;
	xor.b64  	%rd91, %rd277, -9223372036854775808;
	xor.b64  	%rd92, %rd278, -9223372036854775808;
	mov.b32 	%r352, 0;
	mov.u32 	%r353, %r93;
$L__BB14_68:
	sub.s32 	%r156, %r94, %r353;
	shl.b32 	%r157, %r352, 10;
	mov.u32 	%r158, _ZZN3cub18CUB_300001_SM_10006detail10radix_sort30DeviceRadixSortHistogramKernelINS1_5radix10policy_hubIxNS0_8NullTypeEyE10Policy1000ELNS0_9SortOrderE0ExyNS1_21identity_decomposer_tEEEvPT2_PKT1_SB_iiT3_E12temp_storage;
	add.s32 	%r159, %r158, %r157;
	min.s32 	%r160, %r156, 8;
	mov.b32 	%r161, -1;
	shl.b32 	%r162, %r161, %r160;
	not.b32 	%r163, %r162;
	shr.u64 	%rd125, %rd92, %r353;
	cvt.u32.u64 	%r164, %rd125;
	and.b32  	%r165, %r164, %r163;
	shl.b32 	%r166, %r165, 2;
	add.s32 	%r167, %r159, %r166;
	atom.shared.add.u32 	%r168, [%r167], 1;
	shr.u64 	%rd126, %rd91, %r353;
	cvt.u32.u64 	%r169, %rd126;
	and.b32  	%r170, %r169, %r163;
	shl.b32 	%r171, %r170, 2;
	add.s32 	%r172, %r159, %r171;
	atom.shared.add.u32 	%r173, [%r172], 1;
	shr.u64 	%rd127, %rd90, %r353;
	cvt.u32.u64 	%r174, %rd127;
	and.b32  	%r175, %r174, %r163;
	shl.b32 	%r176, %r175, 2;
	add.s32 	%r177, %r159, %r176;
	atom.shared.add.u32 	%r178, [%r177], 1;
	shr.u64 	%rd128, %rd89, %r353;
	cvt.u32.u64 	%r179, %rd128;
	and.b32  	%r180, %r179, %r163;
	shl.b32 	%r181, %r180, 2;
	add.s32 	%r182, %r159, %r181;
	atom.shared.add.u32 	%r183, [%r182], 1;
	shr.u64 	%rd129, %rd88, %r353;
	cvt.u32.u64 	%r184, %rd129;
	and.b32  	%r185, %r184, %r163;
	shl.b32 	%r186, %r185, 2;
	add.s32 	%r187, %r159, %r186;
	atom.shared.add.u32 	%r188, [%r187], 1;
	shr.u64 	%rd130, %rd87, %r353;
	cvt.u32.u64 	%r189, %rd130;
	and.b32  	%r190, %r189, %r163;
	shl.b32 	%r191, %r190, 2;
	add.s32 	%r192, %r159, %r191;
	atom.shared.add.u32 	%r193, [%r192], 1;
	shr.u64 	%rd131, %rd86, %r353;
	cvt.u32.u64 	%r194, %rd131;
	and.b32  	%r195, %r194, %r163;
	shl.b32 	%r196, %r195, 2;
	add.s32 	%r197, %r159, %r196;
	atom.shared.add.u32 	%r198, [%r197], 1;
	shr.u64 	%rd132, %rd85, %r353;
	cvt.u32.u64 	%r199, %rd132;
	and.b32  	%r200, %r199, %r163;
	shl.b32 	%r201, %r200, 2;
	add.s32 	%r202, %r159, %r201;
	atom.shared.add.u32 	%r203, [%r202], 1;
	shr.u64 	%rd133, %rd84, %r353;
	cvt.u32.u64 	%r204, %rd133;
	and.b32  	%r205, %r204, %r163;
	shl.b32 	%r206, %r205, 2;
	add.s32 	%r207, %r159, %r206;
	atom.shared.add.u32 	%r208, [%r207], 1;
	shr.u64 	%rd134, %rd83, %r353;
	cvt.u32.u64 	%r209, %rd134;
	and.b32  	%r210, %r209, %r163;
	shl.b32 	%r211, %r210, 2;
	add.s32 	%r212, %r159, %r211;
	atom.shared.add.u32 	%r213, [%r212], 1;
	shr.u64 	%rd135, %rd82, %r353;
	cvt.u32.u64 	%r214, %rd135;
	and.b32  	%r215, %r214, %r163;
	shl.b32 	%r216, %r215, 2;
	add.s32 	%r217, %r159, %r216;
	atom.shared.add.u32 	%r218, [%r217], 1;
	shr.u64 	%rd136, %rd81, %r353;
	cvt.u32.u64 	%r219, %rd136;
	and.b32  	%r220, %r219, %r163;
	shl.b32 	%r221, %r220, 2;
	add.s32 	%r222, %r159, %r221;
	atom.shared.add.u32 	%r223, [%r222], 1;
	shr.u64 	%rd137, %rd80, %r353;
	cvt.u32.u64 	%r224, %rd137;
	and.b32  	%r225, %r224, %r163;
	shl.b32 	%r226, %r225, 2;
	add.s32 	%r227, %r159, %r226;
	atom.shared.add.u32 	%r228, [%r227], 1;
	shr.u64 	%rd138, %rd79, %r353;
	cvt.u32.u64 	%r229, %rd138;
	and.b32  	%r230, %r229, %r163;
	shl.b32 	%r231, %r230, 2;
	add.s32 	%r232, %r159, %r231;
	atom.shared.add.u32 	%r233, [%r232], 1;
	shr.u64 	%rd139, %rd78, %r353;
	cvt.u32.u64 	%r234, %rd139;
	and.b32  	%r235, %r234, %r163;
	shl.b32 	%r236, %r235, 2;
	add.s32 	%r237, %r159, %r236;
	atom.shared.add.u32 	%r238, [%r237], 1;
	shr.u64 	%rd140, %rd77, %r353;
	cvt.u32.u64 	%r239, %rd140;
	and.b32  	%r240, %r239, %r163;
	shl.b32 	%r241, %r240, 2;
	add.s32 	%r242, %r159, %r241;
	atom.shared.add.u32 	%r243, [%r242], 1;
	add.s32 	%r353, %r353, 8;
	add.s32 	%r352, %r352, 1;
	setp.lt.s32 	%p43, %r353, %r94;
	@%p43 bra 	$L__BB14_68;
$L__BB14_69:
	add.s64 	%rd247, %rd247, %rd4;
	setp.lt.u64 	%p44, %rd247, %rd9;
	@%p44 bra 	$L__BB14_32;
$L__BB14_70:
	bar.sync 	0;
	@%p1 bra 	$L__BB14_152;
	setp.lt.u32 	%p45, %r1, 7;
	mov.b32 	%r356, 0;
	@%p45 bra 	$L__BB14_90;
	mov.b32 	%r354, 0;
$L__BB14_73:
	.pragma "nounroll";
	shl.b32 	%r246, %r354, 10;
	add.s32 	%r43, %r6, %r246;
	ld.shared.u32 	%r44, [%r43];
	setp.eq.s32 	%p46, %r44, 0;
	@%p46 bra 	$L__BB14_75;
	cvt.u32.u64 	%r247, %rd5;
	shl.b32 	%r248, %r354, 8;
	add.s32 	%r249, %r248, %r247;
	mul.wide.u32 	%rd141, %r249, 8;
	add.s64 	%rd142, %rd2, %rd141;
	cvt.u64.u32 	%rd143, %r44;
	atom.global.add.u64 	%rd144, [%rd142], %rd143;
$L__BB14_75:
	ld.shared.u32 	%r45, [%r43+1024];
	setp.eq.s32 	%p47, %r45, 0;
	@%p47 bra 	$L__BB14_77;
	cvt.u32.u64 	%r250, %rd5;
	shl.b32 	%r251, %r354, 8;
	add.s32 	%r252, %r251, %r250;
	add.s32 	%r253, %r252, 256;
	mul.wide.u32 	%rd145, %r253, 8;
	add.s64 	%rd146, %rd2, %rd145;
	cvt.u64.u32 	%rd147, %r45;
	atom.global.add.u64 	%rd148, [%rd146], %rd147;
$L__BB14_77:
	ld.shared.u32 	%r46, [%r43+2048];
	setp.eq.s32 	%p48, %r46, 0;
	@%p48 bra 	$L__BB14_79;
	cvt.u32.u64 	%r254, %rd5;
	shl.b32 	%r255, %r354, 8;
	add.s32 	%r256, %r255, %r254;
	add.s32 	%r257, %r256, 512;
	mul.wide.u32 	%rd149, %r257, 8;
	add.s64 	%rd150, %rd2, %rd149;
	cvt.u64.u32 	%rd151, %r46;
	atom.global.add.u64 	%rd152, [%rd150], %rd151;
$L__BB14_79:
	ld.shared.u32 	%r47, [%r43+3072];
	setp.eq.s32 	%p49, %r47, 0;
	@%p49 bra 	$L__BB14_81;
	cvt.u32.u64 	%r258, %rd5;
	shl.b32 	%r259, %r354, 8;
	add.s32 	%r260, %r259, %r258;
	add.s32 	%r261, %r260, 768;
	mul.wide.u32 	%rd153, %r261, 8;
	add.s64 	%rd154, %rd2, %rd153;
	cvt.u64.u32 	%rd155, %r47;
	atom.global.add.u64 	%rd156, [%rd154], %rd155;
$L__BB14_81:
	ld.shared.u32 	%r48, [%r43+4096];
	setp.eq.s32 	%p50, %r48, 0;
	@%p50 bra 	$L__BB14_83;
	cvt.u32.u64 	%r262, %rd5;
	shl.b32 	%r263, %r354, 8;
	add.s32 	%r264, %r263, %r262;
	add.s32 	%r265, %r264, 1024;
	mul.wide.u32 	%rd157, %r265, 8;
	add.s64 	%rd158, %rd2, %rd157;
	cvt.u64.u32 	%rd159, %r48;
	atom.global.add.u64 	%rd160, [%rd158], %rd159;
$L__BB14_83:
	ld.shared.u32 	%r49, [%r43+5120];
	setp.eq.s32 	%p51, %r49, 0;
	@%p51 bra 	$L__BB14_85;
	cvt.u32.u64 	%r266, %rd5;
	shl.b32 	%r267, %r354, 8;
	add.s32 	%r268, %r267, %r266;
	add.s32 	%r269, %r268, 1280;
	mul.wide.u32 	%rd161, %r269, 8;
	add.s64 	%rd162, %rd2, %rd161;
	cvt.u64.u32 	%rd163, %r49;
	atom.global.add.u64 	%rd164, [%rd162], %rd163;
$L__BB14_85:
	ld.shared.u32 	%r50, [%r43+6144];
	setp.eq.s32 	%p52, %r50, 0;
	@%p52 bra 	$L__BB14_87;
	cvt.u32.u64 	%r270, %rd5;
	shl.b32 	%r271, %r354, 8;
	add.s32 	%r272, %r271, %r270;
	add.s32 	%r273, %r272, 1536;
	mul.wide.u32 	%rd165, %r273, 8;
	add.s64 	%rd166, %rd2, %rd165;
	cvt.u64.u32 	%rd167, %r50;
	atom.global.add.u64 	%rd168, [%rd166], %rd167;
$L__BB14_87:
	ld.shared.u32 	%r51, [%r43+7168];
	setp.eq.s32 	%p53, %r51, 0;
	@%p53 bra 	$L__BB14_89;
	cvt.u32.u64 	%r274, %rd5;
	shl.b32 	%r275, %r354, 8;
	add.s32 	%r276, %r275, %r274;
	add.s32 	%r277, %r276, 1792;
	mul.wide.u32 	%rd169, %r277, 8;
	add.s64 	%rd170, %rd2, %rd169;
	cvt.u64.u32 	%rd171, %r51;
	atom.global.add.u64 	%rd172, [%rd170], %rd171;
$L__BB14_89:
	add.s32 	%r354, %r354, 8;
	setp.ne.s32 	%p54, %r354, %r14;
	mov.u32 	%r356, %r14;
	@%p54 bra 	$L__BB14_73;
$L__BB14_90:
	add.s32 	%r54, %r5, -1;
	setp.eq.s32 	%p55, %r3, 0;
	@%p55 bra 	$L__BB14_111;
	setp.lt.u32 	%p56, %r4, 3;
	@%p56 bra 	$L__BB14_101;
	shl.b32 	%r278, %r356, 10;
	add.s32 	%r55, %r6, %r278;
	ld.shared.u32 	%r56, [%r55];
	setp.eq.s32 	%p57, %r56, 0;
	@%p57 bra 	$L__BB14_94;
	cvt.u32.u64 	%r279, %rd5;
	shl.b32 	%r280, %r356, 8;
	add.s32 	%r281, %r280, %r279;
	mul.wide.u32 	%rd173, %r281, 8;
	add.s64 	%rd174, %rd2, %rd173;
	cvt.u64.u32 	%rd175, %r56;
	atom.global.add.u64 	%rd176, [%rd174], %rd175;
$L__BB14_94:
	ld.shared.u32 	%r57, [%r55+1024];
	setp.eq.s32 	%p58, %r57, 0;
	@%p58 bra 	$L__BB14_96;
	cvt.u32.u64 	%r282, %rd5;
	shl.b32 	%r283, %r356, 8;
	add.s32 	%r284, %r283, %r282;
	add.s32 	%r285, %r284, 256;
	mul.wide.u32 	%rd177, %r285, 8;
	add.s64 	%rd178, %rd2, %rd177;
	cvt.u64.u32 	%rd179, %r57;
	atom.global.add.u64 	%rd180, [%rd178], %rd179;
$L__BB14_96:
	ld.shared.u32 	%r58, [%r55+2048];
	setp.eq.s32 	%p59, %r58, 0;
	@%p59 bra 	$L__BB14_98;
	cvt.u32.u64 	%r286, %rd5;
	shl.b32 	%r287, %r356, 8;
	add.s32 	%r288, %r287, %r286;
	add.s32 	%r289, %r288, 512;
	mul.wide.u32 	%rd181, %r289, 8;
	add.s64 	%rd182, %rd2, %rd181;
	cvt.u64.u32 	%rd183, %r58;
	atom.global.add.u64 	%rd184, [%rd182], %rd183;
$L__BB14_98:
	ld.shared.u32 	%r59, [%r55+3072];
	setp.eq.s32 	%p60, %r59, 0;
	@%p60 bra 	$L__BB14_100;
	cvt.u32.u64 	%r290, %rd5;
	shl.b32 	%r291, %r356, 8;
	add.s32 	%r292, %r291, %r290;
	add.s32 	%r293, %r292, 768;
	mul.wide.u32 	%rd185, %r293, 8;
	add.s64 	%rd186, %rd2, %rd185;
	cvt.u64.u32 	%rd187, %r59;
	atom.global.add.u64 	%rd188, [%rd186], %rd187;
$L__BB14_100:
	add.s32 	%r356, %r356, 4;
$L__BB14_101:
	setp.eq.s32 	%p61, %r5, 0;
	@%p61 bra 	$L__BB14_111;
	setp.eq.s32 	%p62, %r54, 0;
	@%p62 bra 	$L__BB14_108;
	shl.b32 	%r294, %r356, 10;
	add.s32 	%r62, %r6, %r294;
	ld.shared.u32 	%r63, [%r62];
	setp.eq.s32 	%p63, %r63, 0;
	@%p63 bra 	$L__BB14_105;
	cvt.u32.u64 	%r295, %rd5;
	shl.b32 	%r296, %r356, 8;
	add.s32 	%r297, %r296, %r295;
	mul.wide.u32 	%rd189, %r297, 8;
	add.s64 	%rd190, %rd2, %rd189;
	cvt.u64.u32 	%rd191, %r63;
	atom.global.add.u64 	%rd192, [%rd190], %rd191;
$L__BB14_105:
	ld.shared.u32 	%r64, [%r62+1024];
	setp.eq.s32 	%p64, %r64, 0;
	@%p64 bra 	$L__BB14_107;
	cvt.u32.u64 	%r298, %rd5;
	shl.b32 	%r299, %r356, 8;
	add.s32 	%r300, %r299, %r298;
	add.s32 	%r301, %r300, 256;
	mul.wide.u32 	%rd193, %r301, 8;
	add.s64 	%rd194, %rd2, %rd193;
	cvt.u64.u32 	%rd195, %r64;
	atom.global.add.u64 	%rd196, [%rd194], %rd195;
$L__BB14_107:
	add.s32 	%r356, %r356, 2;
$L__BB14_108:
	setp.eq.s32 	%p65, %r15, 0;
	@%p65 bra 	$L__BB14_111;
	shl.b32 	%r302, %r356, 10;
	add.s32 	%r303, %r6, %r302;
	ld.shared.u32 	%r67, [%r303];
	setp.eq.s32 	%p66, %r67, 0;
	@%p66 bra 	$L__BB14_111;
	cvt.u32.u64 	%r304, %rd5;
	shl.b32 	%r305, %r356, 8;
	add.s32 	%r306, %r305, %r304;
	mul.wide.u32 	%rd197, %r306, 8;
	add.s64 	%rd198, %rd2, %rd197;
	cvt.u64.u32 	%rd199, %r67;
	atom.global.add.u64 	%rd200, [%rd198], %rd199;
$L__BB14_111:
	cvt.u32.u64 	%r307, %rd5;
	setp.gt.u32 	%p67, %r307, 127;
	@%p67 bra 	$L__BB14_152;
	setp.lt.u32 	%p68, %r1, 7;
	mov.b32 	%r360, 0;
	@%p68 bra 	$L__BB14_131;
	mov.b32 	%r358, 0;
$L__BB14_114:
	.pragma "nounroll";
	shl.b32 	%r311, %r358, 10;
	add.s32 	%r69, %r6, %r311;
	ld.shared.u32 	%r70, [%r69+512];
	setp.eq.s32 	%p69, %r70, 0;
	shl.b32 	%r312, %r358, 8;
	add.s32 	%r313, %r312, %r307;
	mul.wide.u32 	%rd201, %r313, 8;
	add.s64 	%rd94, %rd2, %rd201;
	@%p69 bra 	$L__BB14_116;
	cvt.u64.u32 	%rd202, %r70;
	atom.global.add.u64 	%rd203, [%rd94+1024], %rd202;
$L__BB14_116:
	ld.shared.u32 	%r71, [%r69+1536];
	setp.eq.s32 	%p70, %r71, 0;
	@%p70 bra 	$L__BB14_118;
	cvt.u64.u32 	%rd204, %r71;
	atom.global.add.u64 	%rd205, [%rd94+3072], %rd204;
$L__BB14_118:
	ld.shared.u32 	%r72, [%r69+2560];
	setp.eq.s32 	%p71, %r72, 0;
	@%p71 bra 	$L__BB14_120;
	cvt.u64.u32 	%rd206, %r72;
	atom.global.add.u64 	%rd207, [%rd94+5120], %rd206;
$L__BB14_120:
	ld.shared.u32 	%r73, [%r69+3584];
	setp.eq.s32 	%p72, %r73, 0;
	@%p72 bra 	$L__BB14_122;
	cvt.u64.u32 	%rd208, %r73;
	atom.global.add.u64 	%rd209, [%rd94+7168], %rd208;
$L__BB14_122:
	ld.shared.u32 	%r74, [%r69+4608];
	setp.eq.s32 	%p73, %r74, 0;
	@%p73 bra 	$L__BB14_124;
	cvt.u64.u32 	%rd210, %r74;
	atom.global.add.u64 	%rd211, [%rd94+9216], %rd210;
$L__BB14_124:
	ld.shared.u32 	%r75, [%r69+5632];
	setp.eq.s32 	%p74, %r75, 0;
	@%p74 bra 	$L__BB14_126;
	cvt.u64.u32 	%rd212, %r75;
	atom.global.add.u64 	%rd213, [%rd94+11264], %rd212;
$L__BB14_126:
	ld.shared.u32 	%r76, [%r69+6656];
	setp.eq.s32 	%p75, %r76, 0;
	@%p75 bra 	$L__BB14_128;
	cvt.u64.u32 	%rd214, %r76;
	atom.global.add.u64 	%rd215, [%rd94+13312], %rd214;
$L__BB14_128:
	ld.shared.u32 	%r77, [%r69+7680];
	setp.eq.s32 	%p76, %r77, 0;
	@%p76 bra 	$L__BB14_130;
	cvt.u64.u32 	%rd216, %r77;
	atom.global.add.u64 	%rd217, [%rd94+15360], %rd216;
$L__BB14_130:
	add.s32 	%r358, %r358, 8;
	setp.ne.s32 	%p77, %r358, %r14;
	mov.u32 	%r360, %r14;
	@%p77 bra 	$L__BB14_114;
$L__BB14_131:
	setp.eq.s32 	%p78, %r3, 0;
	@%p78 bra 	$L__BB14_152;
	setp.lt.u32 	%p79, %r4, 3;
	@%p79 bra 	$L__BB14_142;
	shl.b32 	%r314, %r360, 10;
	add.s32 	%r80, %r6, %r314;
	ld.shared.u32 	%r81, [%r80+512];
	setp.eq.s32 	%p80, %r81, 0;
	@%p80 bra 	$L__BB14_135;
	shl.b32 	%r316, %r360, 8;
	add.s32 	%r317, %r316, %r307;
	mul.wide.u32 	%rd218, %r317, 8;
	add.s64 	%rd219, %rd2, %rd218;
	cvt.u64.u32 	%rd220, %r81;
	atom.global.add.u64 	%rd221, [%rd219+1024], %rd220;
$L__BB14_135:
	ld.shared.u32 	%r82, [%r80+1536];
	setp.eq.s32 	%p81, %r82, 0;
	@%p81 bra 	$L__BB14_137;
	shl.b32 	%r319, %r360, 8;
	add.s32 	%r320, %r319, %r307;
	add.s32 	%r321, %r320, 256;
	mul.wide.u32 	%rd222, %r321, 8;
	add.s64 	%rd223, %rd2, %rd222;
	cvt.u64.u32 	%rd224, %r82;
	atom.global.add.u64 	%rd225, [%rd223+1024], %rd224;
$L__BB14_137:
	ld.shared.u32 	%r83, [%r80+2560];
	setp.eq.s32 	%p82, %r83, 0;
	@%p82 bra 	$L__BB14_139;
	shl.b32 	%r323, %r360, 8;
	add.s32 	%r324, %r323, %r307;
	add.s32 	%r325, %r324, 512;
	mul.wide.u32 	%rd226, %r325, 8;
	add.s64 	%rd227, %rd2, %rd226;
	cvt.u64.u32 	%rd228, %r83;
	atom.global.add.u64 	%rd229, [%rd227+1024], %rd228;
$L__BB14_139:
	ld.shared.u32 	%r84, [%r80+3584];
	setp.eq.s32 	%p83, %r84, 0;
	@%p83 bra 	$L__BB14_141;
	shl.b32 	%r327, %r360, 8;
	add.s32 	%r328, %r327, %r307;
	add.s32 	%r329, %r328, 768;
	mul.wide.u32 	%rd230, %r329, 8;
	add.s64 	%rd231, %rd2, %rd230;
	cvt.u64.u32 	%rd232, %r84;
	atom.global.add.u64 	%rd233, [%rd231+1024], %rd232;
$L__BB14_141:
	add.s32 	%r360, %r360, 4;
$L__BB14_142:
	setp.eq.s32 	%p84, %r5, 0;
	@%p84 bra 	$L__BB14_152;
	setp.eq.s32 	%p85, %r54, 0;
	@%p85 bra 	$L__BB14_149;
	shl.b32 	%r330, %r360, 10;
	add.s32 	%r87, %r6, %r330;
	ld.shared.u32 	%r88, [%r87+512];
	setp.eq.s32 	%p86, %r88, 0;
	@%p86 bra 	$L__BB14_146;
	shl.b32 	%r332, %r360, 8;
	add.s32 	%r333, %r332, %r307;
	mul.wide.u32 	%rd234, %r333, 8;
	add.s64 	%rd235, %rd2, %rd234;
	cvt.u64.u32 	%rd236, %r88;
	atom.global.add.u64 	%rd237, [%rd235+1024], %rd236;
$L__BB14_146:
	ld.shared.u32 	%r89, [%r87+1536];
	setp.eq.s32 	%p87, %r89, 0;
	@%p87 bra 	$L__BB14_148;
	shl.b32 	%r335, %r360, 8;
	add.s32 	%r336, %r335, %r307;
	add.s32 	%r337, %r336, 256;
	mul.wide.u32 	%rd238, %r337, 8;
	add.s64 	%rd239, %rd2, %rd238;
	cvt.u64.u32 	%rd240, %r89;
	atom.global.add.u64 	%rd241, [%rd239+1024], %rd240;
$L__BB14_148:
	add.s32 	%r360, %r360, 2;
$L__BB14_149:
	setp.eq.s32 	%p88, %r15, 0;
	@%p88 bra 	$L__BB14_152;
	shl.b32 	%r338, %r360, 10;
	add.s32 	%r339, %r6, %r338;
	ld.shared.u32 	%r92, [%r339+512];
	setp.eq.s32 	%p89, %r92, 0;
	@%p89 bra 	$L__BB14_152;
	shl.b32 	%r341, %r360, 8;
	add.s32 	%r342, %r341, %r307;
	mul.wide.u32 	%rd242, %r342, 8;
	add.s64 	%rd243, %rd2, %rd242;
	cvt.u64.u32 	%rd244, %r92;
	atom.global.add.u64 	%rd245, [%rd243+1024], %rd244;
$L__BB14_152:
	bar.sync 	0;
	add.s64 	%rd246, %rd246, 1;
	setp.ne.s64 	%p90, %rd246, %rd6;
	@%p90 bra 	$L__BB14_2;
$L__BB14_153:
	ret;

}
	// .globl	_ZN3cub18CUB_300001_SM_10006detail10radix_sort33DeviceRadixSortExclusiveSumKernelINS1_5radix10policy_hubIxNS0_8NullTypeEyE10Policy1000EyEEvPT0_
.visible .entry _ZN3cub18CUB_300001_SM_10006detail10radix_sort33DeviceRadixSortExclusiveSumKernelINS1_5radix10policy_hubIxNS0_8NullTypeEyE10Policy1000EyEEvPT0_(
	.param .u64 .ptr .align 1 _ZN3cub18CUB_300001_SM_10006detail10radix_sort33DeviceRadixSortExclusiveSumKernelINS1_5radix10policy_hubIxNS0_8NullTypeEyE10Policy1000EyEEvPT0__param_0
)
{
	.reg .pred 	%p<4>;
	.reg .b32 	%r<28>;
	.reg .b64 	%rd<54>;
	// demoted variable
	.shared .align 16 .b8 _ZZN3cub18CUB_300001_SM_10006detail10radix_sort33DeviceRadixSortExclusiveSumKernelINS1_5radix10policy_hubIxNS0_8NullTypeEyE10Policy1000EyEEvPT0_E12temp_storage[2336];
	ld.param.u64 	%rd5, [_ZN3cub18CUB_300001_SM_10006detail10radix_sort33DeviceRadixSortExclusiveSumKernelINS1_5radix10policy_hubIxNS0_8NullTypeEyE10Policy1000EyEEvPT0__param_0];
	cvta.to.global.u64 	%rd6, %rd5;
	mov.u32 	%r3, %ctaid.x;
	shl.b32 	%r4, %r3, 8;
	mov.u32 	%r1, %tid.x;
	setp.gt.u32 	%p1, %r1, 255;
	add.s32 	%r5, %r4, %r1;
	mul.wide.s32 	%rd7, %r5, 8;
	add.s64 	%rd1, %rd6, %rd7;
	@%p1 bra 	$L__BB15_2;
	ld.global.u64 	%rd53, [%rd1];
$L__BB15_2:
	shr.u32 	%r6, %r1, 3;
	add.s32 	%r7, %r6, %r1;
	shl.b32 	%r8, %r7, 3;
	mov.u32 	%r9, _ZZN3cub18CUB_300001_SM_10006detail10radix_sort33DeviceRadixSortExclusiveSumKernelINS1_5radix10policy_hubIxNS0_8NullTypeEyE10Policy1000EyEEvPT0_E12temp_storage;
	add.s32 	%r10, %r9, %r8;
	add.s32 	%r2, %r10, 16;
	st.shared.u64 	[%r10+16], %rd53;
	bar.sync 	0;
	setp.gt.u32 	%p2, %r1, 31;
	@%p2 bra 	$L__BB15_4;
	mad.lo.s32 	%r27, %r1, 72, %r9;
	ld.shared.u64 	%rd23, [%r27+16];
	ld.shared.u64 	%rd24, [%r27+24];
	ld.shared.u64 	%rd25, [%r27+32];
	ld.shared.u64 	%rd26, [%r27+40];
	ld.shared.u64 	%rd27, [%r27+48];
	ld.shared.u64 	%rd28, [%r27+56];
	ld.shared.u64 	%rd29, [%r27+64];
	ld.shared.u64 	%rd30, [%r27+72];
	add.s64 	%rd31, %rd24, %rd23;
	add.s64 	%rd32, %rd31, %rd25;
	add.s64 	%rd33, %rd32, %rd26;
	add.s64 	%rd34, %rd33, %rd27;
	add.s64 	%rd35, %rd34, %rd28;
	add.s64 	%rd36, %rd35, %rd29;
	add.s64 	%rd10, %rd36, %rd30;
	mov.b32 	%r11, 1;
	mov.b32 	%r24, 0;
	mov.b32 	%r25, -1;
	// begin inline asm
	{  .reg .u64 r0;  .reg .u32 lo;  .reg .u32 hi;  .reg .pred p;  mov.b64 {lo, hi}, %rd10;  shfl.sync.up.b32 lo|p, lo, %r11, %r24, %r25;  shfl.sync.up.b32 hi|p, hi, %r11, %r24, %r25;  mov.b64 r0, {lo, hi};  @p add.u64 r0, r0, %rd10;  mov.u64 %rd8, r0;}
	// end inline asm
	mov.b32 	%r14, 2;
	// begin inline asm
	{  .reg .u64 r0;  .reg .u32 lo;  .reg .u32 hi;  .reg .pred p;  mov.b64 {lo, hi}, %rd8;  shfl.sync.up.b32 lo|p, lo, %r14, %r24, %r25;  shfl.sync.up.b32 hi|p, hi, %r14, %r24, %r25;  mov.b64 r0, {lo, hi};  @p add.u64 r0, r0, %rd8;  mov.u64 %rd11, r0;}
	// end inline asm
	mov.b32 	%r17, 4;
	// begin inline asm
	{  .reg .u64 r0;  .reg .u32 lo;  .reg .u32 hi;  .reg .pred p;  mov.b64 {lo, hi}, %rd11;  shfl.sync.up.b32 lo|p, lo, %r17, %r24, %r25;  shfl.sync.up.b32 hi|p, hi, %r17, %r24, %r25;  mov.b64 r0, {lo, hi};  @p add.u64 r0, r0, %rd11;  mov.u64 %rd14, r0;}
	// end inline asm
	mov.b32 	%r20, 8;
	// begin inline asm
	{  .reg .u64 r0;  .reg .u32 lo;  .reg .u32 hi;  .reg .pred p;  mov.b64 {lo, hi}, %rd14;  shfl.sync.up.b32 lo|p, lo, %r20, %r24, %r25;  shfl.sync.up.b32 hi|p, hi, %r20, %r24, %r25;  mov.b64 r0, {lo, hi};  @p add.u64 r0, r0, %rd14;  mov.u64 %rd17, r0;}
	// end inline asm
	mov.b32 	%r23, 16;
	// begin inline asm
	{  .reg .u64 r0;  .reg .u32 lo;  .reg .u32 hi;  .reg .pred p;  mov.b64 {lo, hi}, %rd17;  shfl.sync.up.b32 lo|p, lo, %r23, %r24, %r25;  shfl.sync.up.b32 hi|p, hi, %r23, %r24, %r25;  mov.b64 r0, {lo, hi};  @p add.u64 r0, r0, %rd17;  mov.u64 %rd20, r0;}
	// end inline asm
	sub.s64 	%rd37, %rd20, %rd10;
	ld.shared.u64 	%rd38, [%r27+16];
	ld.shared.u64 	%rd39, [%r27+24];
	ld.shared.u64 	%rd40, [%r27+32];
	ld.shared.u64 	%rd41, [%r27+40];
	ld.shared.u64 	%rd42, [%r27+48];
	ld.shared.u64 	%rd43, [%r27+56];
	ld.shared.u64 	%rd44, [%r27+64];
	add.s64 	%rd45, %rd38, %rd37;
	add.s64 	%rd46, %rd39, %rd45;
	add.s64 	%rd47, %rd40, %rd46;
	add.s64 	%rd48, %rd41, %rd47;
	add.s64 	%rd49, %rd42, %rd48;
	add.s64 	%rd50, %rd43, %rd49;
	add.s64 	%rd51, %rd44, %rd50;
	st.shared.u64 	[%r27+16], %rd37;
	st.shared.u64 	[%r27+24], %rd45;
	st.shared.u64 	[%r27+32], %rd46;
	st.shared.u64 	[%r27+40], %rd47;
	st.shared.u64 	[%r27+48], %rd48;
	st.shared.u64 	[%r27+56], %rd49;
	st.shared.u64 	[%r27+64], %rd50;
	st.shared.u64 	[%r27+72], %rd51;
$L__BB15_4:
	setp.gt.u32 	%p3, %r1, 255;
	bar.sync 	0;
	@%p3 bra 	$L__BB15_6;
	ld.shared.u64 	%rd52, [%r2];
	st.global.u64 	[%rd1], %rd52;
$L__BB15_6:
	ret;

}
	// .globl	_ZN3cub18CUB_300001_SM_10006detail10radix_sort29DeviceRadixSortOnesweepKernelINS1_5radix10policy_hubIxNS0_8NullTypeEyE10Policy1000ELNS0_9SortOrderE0ExS6_yiiNS1_21identity_decomposer_tEEEvPT5_SC_PT3_PKSD_PT1_PKSH_PT2_PKSL_T4_iiT6_
.visible .entry _ZN3cub18CUB_300001_SM_10006detail10radix_sort29DeviceRadixSortOnesweepKernelINS1_5radix10policy_hubIxNS0_8NullTypeEyE10Policy1000ELNS0_9SortOrderE0ExS6_yiiNS1_21identity_decomposer_tEEEvPT5_SC_PT3_PKSD_PT1_PKSH_PT2_PKSL_T4_iiT6_(
	.param .u64 .ptr .align 1 _ZN3cub18CUB_300001_SM_10006detail10radix_sort29DeviceRadixSortOnesweepKernelINS1_5radix10policy_hubIxNS0_8NullTypeEyE10Policy1000ELNS0_9SortOrderE0ExS6_yiiNS1_21identity_decomposer_tEEEvPT5_SC_PT3_PKSD_PT1_PKSH_PT2_PKSL_T4_iiT6__param_0,
	.param .u64 .ptr .align 1 _ZN3cub18CUB_300001_SM_10006detail10radix_sort29DeviceRadixSortOnesweepKernelINS1_5radix10policy_hubIxNS0_8NullTypeEyE10Policy1000ELNS0_9SortOrderE0ExS6_yiiNS1_21identity_decomposer_tEEEvPT5_SC_PT3_PKSD_PT1_PKSH_PT2_PKSL_T4_iiT6__param_1,
	.param .u64 .ptr .align 1 _ZN3cub18CUB_300001_SM_10006detail10radix_sort29DeviceRadixSortOnesweepKernelINS1_5radix10policy_hubIxNS0_8NullTypeEyE10Policy1000ELNS0_9SortOrderE0ExS6_yiiNS1_21identity_decomposer_tEEEvPT5_SC_PT3_PKSD_PT1_PKSH_PT2_PKSL_T4_iiT6__param_2,
	.param .u64 .ptr .align 1 _ZN3cub18CUB_300001_SM_10006detail10radix_sort29DeviceRadixSortOnesweepKernelINS1_5radix10policy_hubIxNS0_8NullTypeEyE10Policy1000ELNS0_9SortOrderE0ExS6_yiiNS1_21identity_decomposer_tEEEvPT5_SC_PT3_PKSD_PT1_PKSH_PT2_PKSL_T4_iiT6__param_3,
	.param .u64 .ptr .align 1 _ZN3cub18CUB_300001_SM_10006detail10radix_sort29DeviceRadixSortOnesweepKernelINS1_5radix10policy_hubIxNS0_8NullTypeEyE10Policy1000ELNS0_9SortOrderE0ExS6_yiiNS1_21identity_decomposer_tEEEvPT5_SC_PT3_PKSD_PT1_PKSH_PT2_PKSL_T4_iiT6__param_4,
	.param .u64 .ptr .align 1 _ZN3cub18CUB_300001_SM_10006detail10radix_sort29DeviceRadixSortOnesweepKernelINS1_5radix10policy_hubIxNS0_8NullTypeEyE10Policy1000ELNS0_9SortOrderE0ExS6_yiiNS1_21identity_decomposer_tEEEvPT5_SC_PT3_PKSD_PT1_PKSH_PT2_PKSL_T4_iiT6__param_5,
	.param .u64 .ptr .align 1 _ZN3cub18CUB_300001_SM_10006detail10radix_sort29DeviceRadixSortOnesweepKernelINS1_5radix10policy_hubIxNS0_8NullTypeEyE10Policy1000ELNS0_9SortOrderE0ExS6_yiiNS1_21identity_decomposer_tEEEvPT5_SC_PT3_PKSD_PT1_PKSH_PT2_PKSL_T4_iiT6__param_6,
	.param .u64 .ptr .align 1 _ZN3cub18CUB_300001_SM_10006detail10radix_sort29DeviceRadixSortOnesweepKernelINS1_5radix10policy_hubIxNS0_8NullTypeEyE10Policy1000ELNS0_9SortOrderE0ExS6_yiiNS1_21identity_decomposer_tEEEvPT5_SC_PT3_PKSD_PT1_PKSH_PT2_PKSL_T4_iiT6__param_7,
	.param .u32 _ZN3cub18CUB_300001_SM_10006detail10radix_sort29DeviceRadixSortOnesweepKernelINS1_5radix10policy_hubIxNS0_8NullTypeEyE10Policy1000ELNS0_9SortOrderE0ExS6_yiiNS1_21identity_decomposer_tEEEvPT5_SC_PT3_PKSD_PT1_PKSH_PT2_PKSL_T4_iiT6__param_8,
	.param .u32 _ZN3cub18CUB_300001_SM_10006detail10radix_sort29DeviceRadixSortOnesweepKernelINS1_5radix10policy_hubIxNS0_8NullTypeEyE10Policy1000ELNS0_9SortOrderE0ExS6_yiiNS1_21identity_decomposer_tEEEvPT5_SC_PT3_PKSD_PT1_PKSH_PT2_PKSL_T4_iiT6__param_9,
	.param .u32 _ZN3cub18CUB_300001_SM_10006detail10radix_sort29DeviceRadixSortOnesweepKernelINS1_5radix10policy_hubIxNS0_8NullTypeEyE10Policy1000ELNS0_9SortOrderE0ExS6_yiiNS1_21identity_decomposer_tEEEvPT5_SC_PT3_PKSD_PT1_PKSH_PT2_PKSL_T4_iiT6__param_10,
	.param .align 1 .b8 _ZN3cub18CUB_300001_SM_10006detail10radix_sort29DeviceRadixSortOnesweepKernelINS1_5radix10policy_hubIxNS0_8NullTypeEyE10Policy1000ELNS0_9SortOrderE0ExS6_yiiNS1_21identity_decomposer_tEEEvPT5_SC_PT3_PKSD_PT1_PKSH_PT2_PKSL_T4_iiT6__param_11[1]
)
.maxntid 384
{
	.reg .pred 	%p<122>;
	.reg .b32 	%r<1268>;
	.reg .b64 	%rd<469>;
	// demoted variable
	.shared .align 16 .b8 _ZZN3cub18CUB_300001_SM_10006detail10radix_sort29DeviceRadixSortOnesweepKernelINS1_5radix10policy_hubIxNS0_8NullTypeEyE10Policy1000ELNS0_9SortOrderE0ExS6_yiiNS1_21identity_decomposer_tEEEvPT5_SC_PT3_PKSD_PT1_PKSH_PT2_PKSL_T4_iiT6_E1s[48128];
	ld.param.u64 	%rd117, [_ZN3cub18CUB_300001_SM_10006detail10radix_sort29DeviceRadixSortOnesweepKernelINS1_5radix10policy_hubIxNS0_8NullTypeEyE10Policy1000ELNS0_9SortOrderE0ExS6_yiiNS1_21identity_decomposer_tEEEvPT5_SC_PT3_PKSD_PT1_PKSH_PT2_PKSL_T4_iiT6__param_0];
	ld.param.u64 	%rd114, [_ZN3cub18CUB_300001_SM_10006detail10radix_sort29DeviceRadixSortOnesweepKernelINS1_5radix10policy_hubIxNS0_8NullTypeEyE10Policy1000ELNS0_9SortOrderE0ExS6_yiiNS1_21identity_decomposer_tEEEvPT5_SC_PT3_PKSD_PT1_PKSH_PT2_PKSL_T4_iiT6__param_1];
	ld.param.u64 	%rd118, [_ZN3cub18CUB_300001_SM_10006detail10radix_sort29DeviceRadixSortOnesweepKernelINS1_5radix10policy_hubIxNS0_8NullTypeEyE10Policy1000ELNS0_9SortOrderE0ExS6_yiiNS1_21identity_decomposer_tEEEvPT5_SC_PT3_PKSD_PT1_PKSH_PT2_PKSL_T4_iiT6__param_4];
	ld.param.u64 	%rd119, [_ZN3cub18CUB_300001_SM_10006detail10radix_sort29DeviceRadixSortOnesweepKernelINS1_5radix10policy_hubIxNS0_8NullTypeEyE10Policy1000ELNS0_9SortOrderE0ExS6_yiiNS1_21identity_decomposer_tEEEvPT5_SC_PT3_PKSD_PT1_PKSH_PT2_PKSL_T4_iiT6__param_5];
	ld.param.u32 	%r150, [_ZN3cub18CUB_300001_SM_10006detail10radix_sort29DeviceRadixSortOnesweepKernelINS1_5radix10policy_hubIxNS0_8NullTypeEyE10Policy1000ELNS0_9SortOrderE0ExS6_yiiNS1_21identity_decomposer_tEEEvPT5_SC_PT3_PKSD_PT1_PKSH_PT2_PKSL_T4_iiT6__param_8];
	ld.param.u32 	%r152, [_ZN3cub18CUB_300001_SM_10006detail10radix_sort29DeviceRadixSortOnesweepKernelINS1_5radix10policy_hubIxNS0_8NullTypeEyE10Policy1000ELNS0_9SortOrderE0ExS6_yiiNS1_21identity_decomposer_tEEEvPT5_SC_PT3_PKSD_PT1_PKSH_PT2_PKSL_T4_iiT6__param_10];
	cvta.to.global.u64 	%rd1, %rd118;
	cvta.to.global.u64 	%rd2, %rd117;
	cvta.to.global.u64 	%rd3, %rd119;
	mov.u32 	%r1, %tid.x;
	// begin inline asm
	mov.u32 %r153, %laneid;
	// end inline asm
	setp.ne.s32 	%p1, %r1, 0;
	@%p1 bra 	$L__BB16_2;
	cvta.to.global.u64 	%rd120, %rd114;
	atom.global.add.u32 	%r154, [%rd120], 1;
	st.shared.u32 	[_ZZN3cub18CUB_300001_SM_10006detail10radix_sort29DeviceRadixSortOnesweepKernelINS1_5radix10policy_hubIxNS0_8NullTypeEyE10Policy1000ELNS0_9SortOrderE0ExS6_yiiNS1_21identity_decomposer_tEEEvPT5_SC_PT3_PKSD_PT1_PKSH_PT2_PKSL_T4_iiT6_E1s+46080], %r154;
$L__BB16_2:
	bar.sync 	0;
	ld.shared.u32 	%r3, [_ZZN3cub18CUB_300001_SM_10006detail10radix_sort29DeviceRadixSortOnesweepKernelINS1_5radix10policy_hubIxNS0_8NullTypeEyE10Policy1000ELNS0_9SortOrderE0ExS6_yiiNS1_21identity_decomposer_tEEEvPT5_SC_PT3_PKSD_PT1_PKSH_PT2_PKSL_T4_iiT6_E1s+46080];
	mul.lo.s32 	%r155, %r3, 5760;
	add.s32 	%r4, %r155, 5760;
	setp.gt.s32 	%p2, %r4, %r150;
	cvt.s64.s32 	%rd4, %r155;
	@%p2 bra 	$L__BB16_4;
	and.b32  	%r156, %r1, 31;
	and.b32  	%r157, %r1, 992;
	mul.lo.s32 	%r158, %r157, 15;
	or.b32  	%r159, %r158, %r156;
	cvt.u64.u32 	%rd121, %r159;
	add.s64 	%rd122, %rd121, %rd4;
	shl.b64 	%rd123, %rd122, 3;
	add.s64 	%rd124, %rd3, %rd123;
	ld.global.u64 	%rd437, [%rd124];
	ld.global.u64 	%rd438, [%rd124+256];
	ld.global.u64 	%rd439, [%rd124+512];
	ld.global.u64 	%rd440, [%rd124+768];
	ld.global.u64 	%rd441, [%rd124+1024];
	ld.global.u64 	%rd442, [%rd124+1280];
	ld.global.u64 	%rd443, [%rd124+1536];
	ld.global.u64 	%rd444, [%rd124+1792];
	ld.global.u64 	%rd445, [%rd124+2048];
	ld.global.u64 	%rd446, [%rd124+2304];
	ld.global.u64 	%rd447, [%rd124+2560];
	ld.global.u64 	%rd448, [%rd124+2816];
	ld.global.u64 	%rd449, [%rd124+3072];
	ld.global.u64 	%rd450, [%rd124+3328];
	ld.global.u64 	%rd451, [%rd124+3584];
	bra.uni 	$L__BB16_34;
$L__BB16_4:
	cvt.u32.u64 	%r160, %rd4;
	sub.s32 	%r5, %r150, %r160;
	and.b32  	%r161, %r1, 31;
	and.b32  	%r162, %r1, 992;
	mul.lo.s32 	%r163, %r162, 15;
	or.b32  	%r6, %r163, %r161;
	setp.ge.s32 	%p3, %r6, %r5;
	cvt.u64.u32 	%rd126, %r6;
	add.s64 	%rd127, %rd126, %rd4;
	shl.b64 	%rd128, %rd127, 3;
	add.s64 	%rd20, %rd3, %rd128;
	mov.b64 	%rd437, 9223372036854775807;
	@%p3 bra 	$L__BB16_6;
	ld.global.u64 	%rd437, [%rd20];
$L__BB16_6:
	add.s32 	%r164, %r6, 32;
	setp.ge.s32 	%p4, %r164, %r5;
	mov.b64 	%rd438, 9223372036854775807;
	@%p4 bra 	$L__BB16_8;
	ld.global.u64 	%rd438, [%rd20+256];
$L__BB16_8:
	add.s32 	%r165, %r6, 64;
	setp.ge.s32 	%p5, %r165, %r5;
	mov.b64 	%rd439, 9223372036854775807;
	@%p5 bra 	$L__BB16_10;
	ld.global.u64 	%rd439, [%rd20+512];
$L__BB16_10:
	add.s32 	%r166, %r6, 96;
	setp.ge.s32 	%p6, %r166, %r5;
	mov.b64 	%rd440, 9223372036854775807;
	@%p6 bra 	$L__BB16_12;
	ld.global.u64 	%rd440, [%rd20+768];
$L__BB16_12:
	add.s32 	%r167, %r6, 128;
	setp.ge.s32 	%p7, %r167, %r5;
	mov.b64 	%rd441, 9223372036854775807;
	@%p7 bra 	$L__BB16_14;
	ld.global.u64 	%rd441, [%rd20+1024];
$L__BB16_14:
	add.s32 	%r168, %r6, 160;
	setp.ge.s32 	%p8, %r168, %r5;
	mov.b64 	%rd442, 9223372036854775807;
	@%p8 bra 	$L__BB16_16;
	ld.global.u64 	%rd442, [%rd20+1280];
$L__BB16_16:
	add.s32 	%r169, %r6, 192;
	setp.ge.s32 	%p9, %r169, %r5;
	mov.b64 	%rd443, 9223372036854775807;
	@%p9 bra 	$L__BB16_18;
	ld.global.u64 	%rd443, [%rd20+1536];
$L__BB16_18:
	add.s32 	%r170, %r6, 224;
	setp.ge.s32 	%p10, %r170, %r5;
	mov.b64 	%rd444, 9223372036854775807;
	@%p10 bra 	$L__BB16_20;
	ld.global.u64 	%rd444, [%rd20+1792];
$L__BB16_20:
	add.s32 	%r171, %r6, 256;
	setp.ge.s32 	%p11, %r171, %r5;
	mov.b64 	%rd445, 9223372036854775807;
	@%p11 bra 	$L__BB16_22;
	ld.global.u64 	%rd445, [%rd20+2048];
$L__BB16_22:
	add.s32 	%r172, %r6, 288;
	setp.ge.s32 	%p12, %r172, %r5;
	mov.b64 	%rd446, 9223372036854775807;
	@%p12 bra 	$L__BB16_24;
	ld.global.u64 	%rd446, [%rd20+2304];
$L__BB16_24:
	add.s32 	%r173, %r6, 320;
	setp.ge.s32 	%p13, %r173, %r5;
	mov.b64 	%rd447, 9223372036854775807;
	@%p13 bra 	$L__BB16_26;
	ld.global.u64 	%rd447, [%rd20+2560];
$L__BB16_26:
	add.s32 	%r174, %r6, 352;
	setp.ge.s32 	%p14, %r174, %r5;
	mov.b64 	%rd448, 9223372036854775807;
	@%p14 bra 	$L__BB16_28;
	ld.global.u64 	%rd448, [%rd20+2816];
$L__BB16_28:
	add.s32 	%r175, %r6, 384;
	setp.ge.s32 	%p15, %r175, %r5;
	mov.b64 	%rd449, 9223372036854775807;
	@%p15 bra 	$L__BB16_30;
	ld.global.u64 	%rd449, [%rd20+3072];
$L__BB16_30:
	add.s32 	%r176, %r6, 416;
	setp.ge.s32 	%p16, %r176, %r5;
	mov.b64 	%rd450, 9223372036854775807;
	@%p16 bra 	$L__BB16_32;
	ld.global.u64 	%rd450, [%rd20+3328];
$L__BB16_32:
	add.s32 	%r177, %r6, 448;
	setp.ge.s32 	%p17, %r177, %r5;
	mov.b64 	%rd451, 9223372036854775807;
	@%p17 bra 	$L__BB16_34;
	ld.global.u64 	%rd451, [%rd20+3584];
$L__BB16_34:
	xor.b64  	%rd459, %rd443, -9223372036854775808;
	xor.b64  	%rd460, %rd444, -9223372036854775808;
	xor.b64  	%rd461, %rd445, -9223372036854775808;
	mov.b32 	%r178, -1;
	shl.b32 	%r179, %r178, %r152;
	not.b32 	%r7, %r179;
	shr.u32 	%r8, %r1, 5;
	shl.b32 	%r180, %r8, 10;
	mov.u32 	%r181, _ZZN3cub18CUB_300001_SM_10006detail10radix_sort29DeviceRadixSortOnesweepKernelINS1_5radix10policy_hubIxNS0_8NullTypeEyE10Policy1000ELNS0_9SortOrderE0ExS6_yiiNS1_21identity_decomposer_tEEEvPT5_SC_PT3_PKSD_PT1_PKSH_PT2_PKSL_T4_iiT6_E1s;
	add.s32 	%r9, %r181, %r180;
	setp.gt.s32 	%p18, %r153, 255;
	@%p18 bra 	$L__BB16_47;
	max.s32 	%r182, %r153, 224;
	sub.s32 	%r183, %r182, %r153;
	add.s32 	%r184, %r183, 31;
	shr.u32 	%r185, %r184, 5;
	add.s32 	%r10, %r185, 1;
	and.b32  	%r11, %r10, 15;
	setp.lt.u32 	%p19, %r184, 480;
	mov.u32 	%r1239, %r153;
	@%p19 bra 	$L__BB16_38;
	and.b32  	%r186, %r10, 268435440;
	neg.s32 	%r1237, %r186;
	shl.b32 	%r188, %r153, 2;
	add.s32 	%r189, %r180, %r188;
	add.s32 	%r191, %r189, %r181;
	add.s32 	%r1236, %r191, 1024;
	mov.u32 	%r1239, %r153;
$L__BB16_37:
	.pragma "nounroll";
	mov.b32 	%r192, 0;
	st.shared.u32 	[%r1236+-1024], %r192;
	st.shared.u32 	[%r1236+-896], %r192;
	st.shared.u32 	[%r1236+-768], %r192;
	st.shared.u32 	[%r1236+-640], %r192;
	st.shared.u32 	[%r1236+-512], %r192;
	st.shared.u32 	[%r1236+-384], %r192;
	st.shared.u32 	[%r1236+-256], %r192;
	st.shared.u32 	[%r1236+-128], %r192;
	st.shared.u32 	[%r1236], %r192;
	st.shared.u32 	[%r1236+128], %r192;
	st.shared.u32 	[%r1236+256], %r192;
	st.shared.u32 	[%r1236+384], %r192;
	st.shared.u32 	[%r1236+512], %r192;
	st.shared.u32 	[%r1236+640], %r192;
	st.shared.u32 	[%r1236+768], %r192;
	st.shared.u32 	[%r1236+896], %r192;
	add.s32 	%r1239, %r1239, 512;
	add.s32 	%r1237, %r1237, 16;
	add.s32 	%r1236, %r1236, 2048;
	setp.ne.s32 	%p20, %r1237, 0;
	@%p20 bra 	$L__BB16_37;
$L__BB16_38:
	setp.eq.s32 	%p21, %r11, 0;
	@%p21 bra 	$L__BB16_47;
	and.b32  	%r21, %r10, 7;
	setp.lt.u32 	%p22, %r11, 8;
	@%p22 bra 	$L__BB16_41;
	shl.b32 	%r193, %r1239, 2;
	add.s32 	%r194, %r9, %r193;
	mov.b32 	%r195, 0;
	st.shared.u32 	[%r194], %r195;
	st.shared.u32 	[%r194+128], %r195;
	st.shared.u32 	[%r194+256], %r195;
	st.shared.u32 	[%r194+384], %r195;
	st.shared.u32 	[%r194+512], %r195;
	st.shared.u32 	[%r194+640], %r195;
	st.shared.u32 	[%r194+768], %r195;
	st.shared.u32 	[%r194+896], %r195;
	add.s32 	%r1239, %r1239, 256;
$L__BB16_41:
	setp.eq.s32 	%p23, %r21, 0;
	@%p23 bra 	$L__BB16_47;
	and.b32  	%r24, %r10, 3;
	setp.lt.u32 	%p24, %r21, 4;
	@%p24 bra 	$L__BB16_44;
	shl.b32 	%r196, %r1239, 2;
	add.s32 	%r197, %r9, %r196;
	mov.b32 	%r198, 0;
	st.shared.u32 	[%r197], %r198;
	st.shared.u32 	[%r197+128], %r198;
	st.shared.u32 	[%r197+256], %r198;
	st.shared.u32 	[%r197+384], %r198;
	add.s32 	%r1239, %r1239, 128;
$L__BB16_44:
	setp.eq.s32 	%p25, %r24, 0;
	@%p25 bra 	$L__BB16_47;
	shl.b32 	%r200, %r1239, 2;
	add.s32 	%r201, %r180, %r200;
	add.s32 	%r1243, %r181, %r201;
	neg.s32 	%r1242, %r24;
$L__BB16_46:
	.pragma "nounroll";
	mov.b32 	%r203, 0;
	st.shared.u32 	[%r1243], %r203;
	add.s32 	%r1243, %r1243, 128;
	add.s32 	%r1242, %r1242, 1;
	setp.ne.s32 	%p26, %r1242, 0;
	@%p26 bra 	$L__BB16_46;
$L__BB16_47:
	ld.param.u32 	%r1235, [_ZN3cub18CUB_300001_SM_10006detail10radix_sort29DeviceRadixSortOnesweepKernelINS1_5radix10policy_hubIxNS0_8NullTypeEyE10Policy1000ELNS0_9SortOrderE0ExS6_yiiNS1_21identity_decomposer_tEEEvPT5_SC_PT3_PKSD_PT1_PKSH_PT2_PKSL_T4_iiT6__param_9];
	bar.warp.sync 	-1;
	cvt.u64.u32 	%rd68, %r1235;
	xor.b64  	%rd143, %rd437, -9223372036854775808;
	shr.u64 	%rd144, %rd143, %r1235;
	cvt.u32.u64 	%r205, %rd144;
	and.b32  	%r33, %r205, %r7;
	shl.b32 	%r206, %r33, 2;
	add.s32 	%r207, %r9, %r206;
	atom.shared.add.u32 	%r208, [%r207], 1;
	xor.b64  	%rd145, %rd438, -9223372036854775808;
	shr.u64 	%rd146, %rd145, %r1235;
	cvt.u32.u64 	%r209, %rd146;
	and.b32  	%r210, %r209, %r7;
	shl.b32 	%r211, %r210, 2;
	add.s32 	%r212, %r9, %r211;
	atom.shared.add.u32 	%r213, [%r212], 1;
	xor.b64  	%rd147, %rd439, -9223372036854775808;
	shr.u64 	%rd148, %rd147, %r1235;
	cvt.u32.u64 	%r214, %rd148;
	and.b32  	%r215, %r214, %r7;
	shl.b32 	%r216, %r215, 2;
	add.s32 	%r217, %r9, %r216;
	atom.shared.add.u32 	%r218, [%r217], 1;
	xor.b64  	%rd149, %rd440, -9223372036854775808;
	shr.u64 	%rd150, %rd149, %r1235;
	cvt.u32.u64 	%r219, %rd150;
	and.b32  	%r220, %r219, %r7;
	shl.b32 	%r221, %r220, 2;
	add.s32 	%r222, %r9, %r221;
	atom.shared.add.u32 	%r223, [%r222], 1;
	xor.b64  	%rd151, %rd441, -9223372036854775808;
	shr.u64 	%rd152, %rd151, %r1235;
	cvt.u32.u64 	%r224, %rd152;
	and.b32  	%r225, %r224, %r7;
	shl.b32 	%r226, %r225, 2;
	add.s32 	%r227, %r9, %r226;
	atom.shared.add.u32 	%r228, [%r227], 1;
	xor.b64  	%rd153, %rd442, -9223372036854775808;
	shr.u64 	%rd154, %rd153, %r1235;
	cvt.u32.u64 	%r229, %rd154;
	and.b32  	%r230, %r229, %r7;
	shl.b32 	%r231, %r230, 2;
	add.s32 	%r232, %r9, %r231;
	atom.shared.add.u32 	%r233, [%r232], 1;
	shr.u64 	%rd155, %rd459, %r1235;
	cvt.u32.u64 	%r234, %rd155;
	and.b32  	%r235, %r234, %r7;
	shl.b32 	%r236, %r235, 2;
	add.s32 	%r237, %r9, %r236;
	atom.shared.add.u32 	%r238, [%r237], 1;
	shr.u64 	%rd156, %rd460, %r1235;
	cvt.u32.u64 	%r239, %rd156;
	and.b32  	%r240, %r239, %r7;
	shl.b32 	%r241, %r240, 2;
	add.s32 	%r242, %r9, %r241;
	atom.shared.add.u32 	%r243, [%r242], 1;
	shr.u64 	%rd157, %rd461, %r1235;
	cvt.u32.u64 	%r244, %rd157;
	and.b32  	%r245, %r244, %r7;
	shl.b32 	%r246, %r245, 2;
	add.s32 	%r247, %r9, %r246;
	atom.shared.add.u32 	%r248, [%r247], 1;
	xor.b64  	%rd158, %rd446, -9223372036854775808;
	shr.u64 	%rd159, %rd158, %r1235;
	cvt.u32.u64 	%r249, %rd159;
	and.b32  	%r250, %r249, %r7;
	shl.b32 	%r251, %r250, 2;
	add.s32 	%r252, %r9, %r251;
	atom.shared.add.u32 	%r253, [%r252], 1;
	xor.b64  	%rd463, %rd447, -9223372036854775808;
	shr.u64 	%rd160, %rd463, %r1235;
	cvt.u32.u64 	%r254, %rd160;
	and.b32  	%r255, %r254, %r7;
	shl.b32 	%r256, %r255, 2;
	add.s32 	%r257, %r9, %r256;
	atom.shared.add.u32 	%r258, [%r257], 1;
	xor.b64  	%rd464, %rd448, -9223372036854775808;
	shr.u64 	%rd161, %rd464, %r1235;
	cvt.u32.u64 	%r259, %rd161;
	and.b32  	%r260, %r259, %r7;
	shl.b32 	%r261, %r260, 2;
	add.s32 	%r262, %r9, %r261;
	atom.shared.add.u32 	%r263, [%r262], 1;
	xor.b64  	%rd465, %rd449, -9223372036854775808;
	shr.u64 	%rd162, %rd465, %r1235;
	cvt.u32.u64 	%r264, %rd162;
	and.b32  	%r265, %r264, %r7;
	shl.b32 	%r266, %r265, 2;
	add.s32 	%r267, %r9, %r266;
	atom.shared.add.u32 	%r268, [%r267], 1;
	xor.b64  	%rd163, %rd450, -9223372036854775808;
	shr.u64 	%rd164, %rd163, %r1235;
	cvt.u32.u64 	%r269, %rd164;
	and.b32  	%r270, %r269, %r7;
	shl.b32 	%r271, %r270, 2;
	add.s32 	%r272, %r9, %r271;
	atom.shared.add.u32 	%r273, [%r272], 1;
	xor.b64  	%rd165, %rd451, -9223372036854775808;
	shr.u64 	%rd166, %rd165, %r1235;
	cvt.u32.u64 	%r274, %rd166;
	and.b32  	%r275, %r274, %r7;
	shl.b32 	%r276, %r275, 2;
	add.s32 	%r277, %r9, %r276;
	atom.shared.add.u32 	%r278, [%r277], 1;
	bar.sync 	0;
	setp.gt.u32 	%p27, %r1, 255;
	shl.b32 	%r279, %r1, 2;
	add.s32 	%r34, %r181, %r279;
	mov.b32 	%r1244, 0;
	@%p27 bra 	$L__BB16_49;
	ld.shared.u32 	%r281, [%r34];
	mov.b32 	%r282, 0;
	st.shared.u32 	[%r34], %r282;
	ld.shared.u32 	%r283, [%r34+1024];
	st.shared.u32 	[%r34+1024], %r281;
	add.s32 	%r284, %r283, %r281;
	ld.shared.u32 	%r285, [%r34+2048];
	st.shared.u32 	[%r34+2048], %r284;
	add.s32 	%r286, %r285, %r284;
	ld.shared.u32 	%r287, [%r34+3072];
	st.shared.u32 	[%r34+3072], %r286;
	add.s32 	%r288, %r287, %r286;
	ld.shared.u32 	%r289, [%r34+4096];
	st.shared.u32 	[%r34+4096], %r288;
	add.s32 	%r290, %r289, %r288;
	ld.shared.u32 	%r291, [%r34+5120];
	st.shared.u32 	[%r34+5120], %r290;
	add.s32 	%r292, %r291, %r290;
	ld.shared.u32 	%r293, [%r34+6144];
	st.shared.u32 	[%r34+6144], %r292;
	add.s32 	%r294, %r293, %r292;
	ld.shared.u32 	%r295, [%r34+7168];
	st.shared.u32 	[%r34+7168], %r294;
	add.s32 	%r296, %r295, %r294;
	ld.shared.u32 	%r297, [%r34+8192];
	st.shared.u32 	[%r34+8192], %r296;
	add.s32 	%r298, %r297, %r296;
	ld.shared.u32 	%r299, [%r34+9216];
	st.shared.u32 	[%r34+9216], %r298;
	add.s32 	%r300, %r299, %r298;
	ld.shared.u32 	%r301, [%r34+10240];
	st.shared.u32 	[%r34+10240], %r300;
	add.s32 	%r302, %r301, %r300;
	ld.shared.u32 	%r303, [%r34+11264];
	st.shared.u32 	[%r34+11264], %r302;
	add.s32 	%r1244, %r303, %r302;
$L__BB16_49:
	setp.gt.u32 	%p28, %r1, 255;
	shl.b32 	%r304, %r3, 8;
	add.s32 	%r305, %r304, %r1;
	mul.wide.s32 	%rd167, %r305, 4;
	add.s64 	%rd72, %rd2, %rd167;
	@%p28 bra 	$L__BB16_51;
	or.b32  	%r306, %r1244, 1073741824;
	st.volatile.global.u32 	[%rd72], %r306;
$L__BB16_51:
	ld.param.u64 	%rd422, [_ZN3cub18CUB_300001_SM_10006detail10radix_sort29DeviceRadixSortOnesweepKernelINS1_5radix10policy_hubIxNS0_8NullTypeEyE10Policy1000ELNS0_9SortOrderE0ExS6_yiiNS1_21identity_decomposer_tEEEvPT5_SC_PT3_PKSD_PT1_PKSH_PT2_PKSL_T4_iiT6__param_3];
	ld.param.u64 	%rd419, [_ZN3cub18CUB_300001_SM_10006detail10radix_sort29DeviceRadixSortOnesweepKernelINS1_5radix10policy_hubIxNS0_8NullTypeEyE10Policy1000ELNS0_9SortOrderE0ExS6_yiiNS1_21identity_decomposer_tEEEvPT5_SC_PT3_PKSD_PT1_PKSH_PT2_PKSL_T4_iiT6__param_2];
	xor.b64  	%rd462, %rd446, -9223372036854775808;
	xor.b64  	%rd458, %rd442, -9223372036854775808;
	xor.b64  	%rd467, %rd451, -9223372036854775808;
	xor.b64  	%rd466, %rd450, -9223372036854775808;
	xor.b64  	%rd455, %rd439, -9223372036854775808;
	xor.b64  	%rd457, %rd441, -9223372036854775808;
	xor.b64  	%rd456, %rd440, -9223372036854775808;
	xor.b64  	%rd454, %rd438, -9223372036854775808;
	xor.b64  	%rd453, %rd437, -9223372036854775808;
	setp.lt.u32 	%p29, %r1, 256;
	setp.eq.s32 	%p30, %r1244, 5760;
	and.pred  	%p31, %p29, %p30;
	selp.u32 	%r307, 1, 0, %p31;
	{ 
	.reg .pred 	%p1; 
	.reg .pred 	%p2; 
	setp.ne.u32 	%p1, %r307, 0; 
	bar.red.or.pred 	%p2, 0, %p1; 
	selp.u32 	%r308, 1, 0, %p2; 
	}
	setp.eq.s32 	%p32, %r308, 0;
	cvt.u64.u32 	%rd82, %r1;
	cvta.to.global.u64 	%rd168, %rd419;
	mul.wide.u32 	%rd169, %r1, 8;
	add.s64 	%rd83, %rd168, %rd169;
	cvta.to.global.u64 	%rd170, %rd422;
	add.s64 	%rd84, %rd170, %rd169;
	@%p32 bra 	$L__BB16_95;
	setp.gt.u32 	%p33, %r1, 255;
	setp.gt.u32 	%p34, %r1, %r33;
	selp.b32 	%r37, 5760, 0, %p34;
	shl.b32 	%r309, %r1, 3;
	mov.u32 	%r310, _ZZN3cub18CUB_300001_SM_10006detail10radix_sort29DeviceRadixSortOnesweepKernelINS1_5radix10policy_hubIxNS0_8NullTypeEyE10Policy1000ELNS0_9SortOrderE0ExS6_yiiNS1_21identity_decomposer_tEEEvPT5_SC_PT3_PKSD_PT1_PKSH_PT2_PKSL_T4_iiT6_E1s;
	add.s32 	%r311, %r310, %r309;
	add.s32 	%r38, %r311, 46080;
	@%p33 bra 	$L__BB16_60;
	ld.global.u64 	%rd171, [%rd84];
	cvt.u64.u32 	%rd172, %r37;
	sub.s64 	%rd452, %rd171, %rd172;
	st.shared.u64 	[%r38], %rd452;
	setp.lt.s32 	%p35, %r3, 1;
	mov.u32 	%r1248, %r1244;
	@%p35 bra 	$L__BB16_59;
	mov.b32 	%r1246, -1;
	mov.u32 	%r1245, %r3;
	mov.u32 	%r1248, %r1244;
$L__BB16_55:
	add.s32 	%r42, %r1245, -1;
	shl.b32 	%r313, %r42, 8;
	add.s32 	%r314, %r313, %r1;
	mul.wide.s32 	%rd173, %r314, 4;
	add.s64 	%rd86, %rd2, %rd173;
$L__BB16_56:
	membar.cta;
	ld.volatile.global.u32 	%r43, [%rd86];
	setp.eq.s32 	%p36, %r43, 0;
	@%p36 bra 	$L__BB16_56;
	and.b32  	%r315, %r43, 1073741823;
	add.s32 	%r1248, %r315, %r1248;
	setp.gt.s32 	%p37, %r43, -1;
	vote.sync.ballot.b32 	%r1246, %p37, %r1246;
	setp.gt.u32 	%p39, %r1245, 1;
	and.pred  	%p40, %p37, %p39;
	mov.u32 	%r1245, %r42;
	@%p40 bra 	$L__BB16_55;
	ld.shared.u64 	%rd452, [%r38];
$L__BB16_59:
	or.b32  	%r316, %r1248, -2147483648;
	st.volatile.global.u32 	[%rd72], %r316;
	sub.s32 	%r317, %r1248, %r1244;
	cvt.s64.s32 	%rd174, %r317;
	add.s64 	%rd175, %rd452, %rd174;
	st.shared.u64 	[%r38], %rd175;
$L__BB16_60:
	ld.param.u64 	%rd420, [_ZN3cub18CUB_300001_SM_10006detail10radix_sort29DeviceRadixSortOnesweepKernelINS1_5radix10policy_hubIxNS0_8NullTypeEyE10Policy1000ELNS0_9SortOrderE0ExS6_yiiNS1_21identity_decomposer_tEEEvPT5_SC_PT3_PKSD_PT1_PKSH_PT2_PKSL_T4_iiT6__param_2];
	setp.gt.u32 	%p41, %r1, 255;
	setp.lt.s32 	%p42, %r4, %r150;
	setp.eq.s64 	%p43, %rd420, 0;
	or.pred  	%p44, %p43, %p42;
	or.pred  	%p45, %p41, %p44;
	@%p45 bra 	$L__BB16_62;
	ld.shared.u64 	%rd176, [%r38];
	cvt.u64.u32 	%rd177, %r37;
	cvt.s64.s32 	%rd178, %r1244;
	add.s64 	%rd179, %rd177, %rd178;
	add.s64 	%rd180, %rd179, %rd176;
	st.global.u64 	[%rd83], %rd180;
$L__BB16_62:
	setp.gt.s32 	%p46, %r4, %r150;
	bar.sync 	0;
	shl.b32 	%r318, %r33, 3;
	add.s32 	%r320, %r310, %r318;
	ld.shared.u64 	%rd89, [%r320+46080];
	@%p46 bra 	$L__BB16_64;
	and.b32  	%r321, %r1, 31;
	and.b32  	%r322, %r1, 992;
	mul.lo.s32 	%r323, %r322, 15;
	or.b32  	%r324, %r323, %r321;
	cvt.u64.u32 	%rd181, %r324;
	add.s64 	%rd182, %rd89, %rd181;
	shl.b64 	%rd183, %rd182, 3;
	add.s64 	%rd184, %rd1, %rd183;
	st.global.u64 	[%rd184], %rd437;
	st.global.u64 	[%rd184+256], %rd438;
	st.global.u64 	[%rd184+512], %rd439;
	st.global.u64 	[%rd184+768], %rd440;
	st.global.u64 	[%rd184+1024], %rd441;
	st.global.u64 	[%rd184+1280], %rd442;
	st.global.u64 	[%rd184+1536], %rd443;
	st.global.u64 	[%rd184+1792], %rd444;
	st.global.u64 	[%rd184+2048], %rd445;
	st.global.u64 	[%rd184+2304], %rd446;
	st.global.u64 	[%rd184+2560], %rd447;
	st.global.u64 	[%rd184+2816], %rd448;
	st.global.u64 	[%rd184+3072], %rd449;
	st.global.u64 	[%rd184+3328], %rd450;
	st.global.u64 	[%rd184+3584], %rd451;
	bra.uni 	$L__BB16_94;
$L__BB16_64:
	mad.lo.s32 	%r47, %r3, -5760, %r150;
	and.b32  	%r325, %r1, 31;
	and.b32  	%r326, %r1, 992;
	mul.lo.s32 	%r327, %r326, 15;
	or.b32  	%r48, %r327, %r325;
	setp.ge.s32 	%p47, %r48, %r47;
	cvt.u64.u32 	%rd185, %r48;
	add.s64 	%rd186, %rd89, %rd185;
	shl.b64 	%rd187, %rd186, 3;
	add.s64 	%rd90, %rd1, %rd187;
	@%p47 bra 	$L__BB16_66;
	st.global.u64 	[%rd90], %rd437;
$L__BB16_66:
	add.s32 	%r328, %r48, 32;
	setp.ge.s32 	%p48, %r328, %r47;
	@%p48 bra 	$L__BB16_68;
	st.global.u64 	[%rd90+256], %rd438;
$L__BB16_68:
	add.s32 	%r329, %r48, 64;
	setp.ge.s32 	%p49, %r329, %r47;
	@%p49 bra 	$L__BB16_70;
	st.global.u64 	[%rd90+512], %rd439;
$L__BB16_70:
	add.s32 	%r330, %r48, 96;
	setp.ge.s32 	%p50, %r330, %r47;
	@%p50 bra 	$L__BB16_72;
	st.global.u64 	[%rd90+768], %rd440;
$L__BB16_72:
	add.s32 	%r331, %r48, 128;
	setp.ge.s32 	%p51, %r331, %r47;
	@%p51 bra 	$L__BB16_74;
	st.global.u64 	[%rd90+1024], %rd441;
$L__BB16_74:
	add.s32 	%r332, %r48, 160;
	setp.ge.s32 	%p52, %r332, %r47;
	@%p52 bra 	$L__BB16_76;
	st.global.u64 	[%rd90+1280], %rd442;
$L__BB16_76:
	add.s32 	%r333, %r48, 192;
	setp.ge.s32 	%p53, %r333, %r47;
	@%p53 bra 	$L__BB16_78;
	st.global.u64 	[%rd90+1536], %rd443;
$L__BB16_78:
	add.s32 	%r334, %r48, 224;
	setp.ge.s32 	%p54, %r334, %r47;
	@%p54 bra 	$L__BB16_80;
	st.global.u64 	[%rd90+1792], %rd444;
$L__BB16_80:
	add.s32 	%r335, %r48, 256;
	setp.ge.s32 	%p55, %r335, %r47;
	@%p55 bra 	$L__BB16_82;
	st.global.u64 	[%rd90+2048], %rd445;
$L__BB16_82:
	add.s32 	%r336, %r48, 288;
	setp.ge.s32 	%p56, %r336, %r47;
	@%p56 bra 	$L__BB16_84;
	st.global.u64 	[%rd90+2304], %rd446;
$L__BB16_84:
	add.s32 	%r337, %r48, 320;
	setp.ge.s32 	%p57, %r337, %r47;
	@%p57 bra 	$L__BB16_86;
	st.global.u64 	[%rd90+2560], %rd447;
$L__BB16_86:
	add.s32 	%r338, %r48, 352;
	setp.ge.s32 	%p58, %r338, %r47;
	@%p58 bra 	$L__BB16_88;
	st.global.u64 	[%rd90+2816], %rd448;
$L__BB16_88:
	add.s32 	%r339, %r48, 384;
	setp.ge.s32 	%p59, %r339, %r47;
	@%p59 bra 	$L__BB16_90;
	st.global.u64 	[%rd90+3072], %rd449;
$L__BB16_90:
	add.s32 	%r340, %r48, 416;
	setp.ge.s32 	%p60, %r340, %r47;
	@%p60 bra 	$L__BB16_92;
	st.global.u64 	[%rd90+3328], %rd450;
$L__BB16_92:
	add.s32 	%r341, %r48, 448;
	setp.ge.s32 	%p61, %r341, %r47;
	@%p61 bra 	$L__BB16_94;
	st.global.u64 	[%rd90+3584], %rd451;
$L__BB16_94:
	// begin inline asm
	exit;
	// end inline asm
	mov.u64 	%rd453, %rd437;
	mov.u64 	%rd454, %rd438;
	mov.u64 	%rd455, %rd439;
	mov.u64 	%rd456, %rd440;
	mov.u64 	%rd457, %rd441;
	mov.u64 	%rd458, %rd442;
	mov.u64 	%rd459, %rd443;
	mov.u64 	%rd460, %rd444;
	mov.u64 	%rd461, %rd445;
	mov.u64 	%rd462, %rd446;
	mov.u64 	%rd463, %rd447;
	mov.u64 	%rd464, %rd448;
	mov.u64 	%rd465, %rd449;
	mov.u64 	%rd466, %rd450;
	mov.u64 	%rd467, %rd451;
$L__BB16_95:
	mul.hi.u32 	%r342, %r1, 357913942;
	add.s32 	%r343, %r342, %r1;
	shl.b32 	%r344, %r343, 2;
	mov.u32 	%r345, _ZZN3cub18CUB_300001_SM_10006detail10radix_sort29DeviceRadixSortOnesweepKernelINS1_5radix10policy_hubIxNS0_8NullTypeEyE10Policy1000ELNS0_9SortOrderE0ExS6_yiiNS1_21identity_decomposer_tEEEvPT5_SC_PT3_PKSD_PT1_PKSH_PT2_PKSL_T4_iiT6_E1s;
	add.s32 	%r346, %r345, %r344;
	add.s32 	%r49, %r346, 13328;
	st.shared.u32 	[%r346+13328], %r1244;
	bar.sync 	0;
	setp.gt.u32 	%p62, %r1, 31;
	@%p62 bra 	$L__BB16_97;
	mad.lo.s32 	%r378, %r1, 52, %r345;
	ld.shared.u32 	%r379, [%r378+13328];
	ld.shared.u32 	%r380, [%r378+13332];
	ld.shared.u32 	%r381, [%r378+13336];
	ld.shared.u32 	%r382, [%r378+13340];
	ld.shared.u32 	%r383, [%r378+13344];
	ld.shared.u32 	%r384, [%r378+13348];
	ld.shared.u32 	%r385, [%r378+13352];
	ld.shared.u32 	%r386, [%r378+13356];
	ld.shared.u32 	%r387, [%r378+13360];
	ld.shared.u32 	%r388, [%r378+13364];
	ld.shared.u32 	%r389, [%r378+13368];
	ld.shared.u32 	%r390, [%r378+13372];
	add.s32 	%r391, %r380, %r379;
	add.s32 	%r392, %r391, %r381;
	add.s32 	%r393, %r392, %r382;
	add.s32 	%r394, %r393, %r383;
	add.s32 	%r395, %r394, %r384;
	add.s32 	%r396, %r395, %r385;
	add.s32 	%r397, %r396, %r386;
	add.s32 	%r398, %r397, %r387;
	add.s32 	%r399, %r398, %r388;
	add.s32 	%r400, %r399, %r389;
	add.s32 	%r351, %r400, %r390;
	mov.b32 	%r349, 1;
	mov.b32 	%r374, 0;
	mov.b32 	%r376, -1;
	// begin inline asm
	{  .reg .s32 r0;  .reg .pred p;  shfl.sync.up.b32 r0|p, %r351, %r349, %r374, %r376;  @p add.s32 r0, r0, %r351;  mov.s32 %r347, r0;}
	// end inline asm
	mov.b32 	%r355, 2;
	// begin inline asm
	{  .reg .s32 r0;  .reg .pred p;  shfl.sync.up.b32 r0|p, %r347, %r355, %r374, %r376;  @p add.s32 r0, r0, %r347;  mov.s32 %r353, r0;}
	// end inline asm
	mov.b32 	%r361, 4;
	// begin inline asm
	{  .reg .s32 r0;  .reg .pred p;  shfl.sync.up.b32 r0|p, %r353, %r361, %r374, %r376;  @p add.s32 r0, r0, %r353;  mov.s32 %r359, r0;}
	// end inline asm
	mov.b32 	%r367, 8;
	// begin inline asm
	{  .reg .s32 r0;  .reg .pred p;  shfl.sync.up.b32 r0|p, %r359, %r367, %r374, %r376;  @p add.s32 r0, r0, %r359;  mov.s32 %r365, r0;}
	// end inline asm
	mov.b32 	%r373, 16;
	// begin inline asm
	{  .reg .s32 r0;  .reg .pred p;  shfl.sync.up.b32 r0|p, %r365, %r373, %r374, %r376;  @p add.s32 r0, r0, %r365;  mov.s32 %r371, r0;}
	// end inline asm
	sub.s32 	%r401, %r371, %r351;
	add.s32 	%r402, %r379, %r401;
	add.s32 	%r403, %r380, %r402;
	add.s32 	%r404, %r381, %r403;
	add.s32 	%r405, %r382, %r404;
	add.s32 	%r406, %r383, %r405;
	add.s32 	%r407, %r384, %r406;
	add.s32 	%r408, %r385, %r407;
	add.s32 	%r409, %r386, %r408;
	add.s32 	%r410, %r387, %r409;
	add.s32 	%r411, %r388, %r410;
	add.s32 	%r412, %r389, %r411;
	st.shared.u32 	[%r378+13328], %r401;
	st.shared.u32 	[%r378+13332], %r402;
	st.shared.u32 	[%r378+13336], %r403;
	st.shared.u32 	[%r378+13340], %r404;
	st.shared.u32 	[%r378+13344], %r405;
	st.shared.u32 	[%r378+13348], %r406;
	st.shared.u32 	[%r378+13352], %r407;
	st.shared.u32 	[%r378+13356], %r408;
	st.shared.u32 	[%r378+13360], %r409;
	st.shared.u32 	[%r378+13364], %r410;
	st.shared.u32 	[%r378+13368], %r411;
	st.shared.u32 	[%r378+13372], %r412;
$L__BB16_97:
	setp.gt.u32 	%p63, %r1, 255;
	bar.sync 	0;
	ld.shared.s32 	%rd107, [%r49];
	@%p63 bra 	$L__BB16_99;
	cvt.u32.u64 	%r413, %rd107;
	shl.b32 	%r415, %r1, 2;
	add.s32 	%r417, %r345, %r415;
	ld.shared.u32 	%r418, [%r417];
	add.s32 	%r419, %r418, %r413;
	st.shared.u32 	[%r417], %r419;
	ld.shared.u32 	%r420, [%r417+1024];
	add.s32 	%r421, %r420, %r413;
	st.shared.u32 	[%r417+1024], %r421;
	ld.shared.u32 	%r422, [%r417+2048];
	add.s32 	%r423, %r422, %r413;
	st.shared.u32 	[%r417+2048], %r423;
	ld.shared.u32 	%r424, [%r417+3072];
	add.s32 	%r425, %r424, %r413;
	st.shared.u32 	[%r417+3072], %r425;
	ld.shared.u32 	%r426, [%r417+4096];
	add.s32 	%r427, %r426, %r413;
	st.shared.u32 	[%r417+4096], %r427;
	ld.shared.u32 	%r428, [%r417+5120];
	add.s32 	%r429, %r428, %r413;
	st.shared.u32 	[%r417+5120], %r429;
	ld.shared.u32 	%r430, [%r417+6144];
	add.s32 	%r431, %r430, %r413;
	st.shared.u32 	[%r417+6144], %r431;
	ld.shared.u32 	%r432, [%r417+7168];
	add.s32 	%r433, %r432, %r413;
	st.shared.u32 	[%r417+7168], %r433;
	ld.shared.u32 	%r434, [%r417+8192];
	add.s32 	%r435, %r434, %r413;
	st.shared.u32 	[%r417+8192], %r435;
	ld.shared.u32 	%r436, [%r417+9216];
	add.s32 	%r437, %r436, %r413;
	st.shared.u32 	[%r417+9216], %r437;
	ld.shared.u32 	%r438, [%r417+10240];
	add.s32 	%r439, %r438, %r413;
	st.shared.u32 	[%r417+10240], %r439;
	ld.shared.u32 	%r440, [%r417+11264];
	add.s32 	%r441, %r440, %r413;
	st.shared.u32 	[%r417+11264], %r441;
$L__BB16_99:
	bar.sync 	0;
	// begin inline asm
	mov.u32 %r442, %lanemask_le;
	// end inline asm
	cvt.u32.u64 	%r468, %rd68;
	shr.u64 	%rd188, %rd453, %r468;
	cvt.u32.u64 	%r469, %rd188;
	and.b32  	%r465, %r469, %r7;
	mov.b32 	%r445, 1;
	// begin inline asm
	{
    .reg .pred p;
    and.b32 %r443, %r465, %r445;    setp.ne.u32 p, %r443, 0;
    vote.ballot.sync.b32 %r443, p, 0xffffffff;
    @!p not.b32 %r443, %r443;
}

	// end inline asm
	mov.b32 	%r448, 2;
	// begin inline asm
	{
    .reg .pred p;
    and.b32 %r446, %r465, %r448;    setp.ne.u32 p, %r446, 0;
    vote.ballot.sync.b32 %r446, p, 0xffffffff;
    @!p not.b32 %r446, %r446;
}

	// end inline asm
	and.b32  	%r470, %r446, %r443;
	mov.b32 	%r451, 4;
	// begin inline asm
	{
    .reg .pred p;
    and.b32 %r449, %r465, %r451;    setp.ne.u32 p, %r449, 0;
    vote.ballot.sync.b32 %r449, p, 0xffffffff;
    @!p not.b32 %r449, %r449;
}

	// end inline asm
	and.b32  	%r471, %r449, %r470;
	mov.b32 	%r454, 8;
	// begin inline asm
	{
    .reg .pred p;
    and.b32 %r452, %r465, %r454;    setp.ne.u32 p, %r452, 0;
    vote.ballot.sync.b32 %r452, p, 0xffffffff;
    @!p not.b32 %r452, %r452;
}

	// end inline asm
	and.b32  	%r472, %r452, %r471;
	mov.b32 	%r457, 16;
	// begin inline asm
	{
    .reg .pred p;
    and.b32 %r455, %r465, %r457;    setp.ne.u32 p, %r455, 0;
    vote.ballot.sync.b32 %r455, p, 0xffffffff;
    @!p not.b32 %r455, %r455;
}

	// end inline asm
	and.b32  	%r473, %r455, %r472;
	mov.b32 	%r460, 32;
	// begin inline asm
	{
    .reg .pred p;
    and.b32 %r458, %r465, %r460;    setp.ne.u32 p, %r458, 0;
    vote.ballot.sync.b32 %r458, p, 0xffffffff;
    @!p not.b32 %r458, %r458;
}

	// end inline asm
	and.b32  	%r474, %r458, %r473;
	mov.b32 	%r463, 64;
	// begin inline asm
	{
    .reg .pred p;
    and.b32 %r461, %r465, %r463;    setp.ne.u32 p, %r461, 0;
    vote.ballot.sync.b32 %r461, p, 0xffffffff;
    @!p not.b32 %r461, %r461;
}

	// end inline asm
	and.b32  	%r475, %r461, %r474;
	mov.b32 	%r466, 128;
	// begin inline asm
	{
    .reg .pred p;
    and.b32 %r464, %r465, %r466;    setp.ne.u32 p, %r464, 0;
    vote.ballot.sync.b32 %r464, p, 0xffffffff;
    @!p not.b32 %r464, %r464;
}

	// end inline asm
	and.b32  	%r476, %r464, %r475;
	clz.b32 	%r477, %r476;
	sub.s32 	%r52, 31, %r477;
	and.b32  	%r478, %r442, %r476;
	popc.b32 	%r53, %r478;
	setp.ne.s32 	%p64, %r153, %r52;
	mov.b32 	%r1249, 0;
	@%p64 bra 	$L__BB16_101;
	shl.b32 	%r479, %r465, 2;
	add.s32 	%r480, %r9, %r479;
	atom.shared.add.u32 	%r1249, [%r480], %r53;
$L__BB16_101:
	shfl.sync.idx.b32	%r506|%p65, %r1249, %r52, 31, -1;
	add.s32 	%r56, %r53, %r506;
	shr.u64 	%rd189, %rd454, %r468;
	cvt.u32.u64 	%r508, %rd189;
	and.b32  	%r503, %r508, %r7;
	mov.b32 	%r483, 1;
	// begin inline asm
	{
    .reg .pred p;
    and.b32 %r481, %r503, %r483;    setp.ne.u32 p, %r481, 0;
    vote.ballot.sync.b32 %r481, p, 0xffffffff;
    @!p not.b32 %r481, %r481;
}

	// end inline asm
	mov.b32 	%r486, 2;
	// begin inline asm
	{
    .reg .pred p;
    and.b32 %r484, %r503, %r486;    setp.ne.u32 p, %r484, 0;
    vote.ballot.sync.b32 %r484, p, 0xffffffff;
    @!p not.b32 %r484, %r484;
}

	// end inline asm
	and.b32  	%r509, %r484, %r481;
	mov.b32 	%r489, 4;
	// begin inline asm
	{
    .reg .pred p;
    and.b32 %r487, %r503, %r489;    setp.ne.u32 p, %r487, 0;
    vote.ballot.sync.b32 %r487, p, 0xffffffff;
    @!p not.b32 %r487, %r487;
}

	// end inline asm
	and.b32  	%r510, %r487, %r509;
	mov.b32 	%r492, 8;
	// begin inline asm
	{
    .reg .pred p;
    and.b32 %r490, %r503, %r492;    setp.ne.u32 p, %r490, 0;
    vote.ballot.sync.b32 %r490, p, 0xffffffff;
    @!p not.b32 %r490, %r490;
}

	// end inline asm
	and.b32  	%r511, %r490, %r510;
	mov.b32 	%r495, 16;
	// begin inline asm
	{
    .reg .pred p;
    and.b32 %r493, %r503, %r495;    setp.ne.u32 p, %r493, 0;
    vote.ballot.sync.b32 %r493, p, 0xffffffff;
    @!p not.b32 %r493, %r493;
}

	// end inline asm
	and.b32  	%r512, %r493, %r511;
	mov.b32 	%r498, 32;
	// begin inline asm
	{
    .reg .pred p;
    and.b32 %r496, %r503, %r498;    setp.ne.u32 p, %r496, 0;
    vote.ballot.sync.b32 %r496, p, 0xffffffff;
    @!p not.b32 %r496, %r496;
}

	// end inline asm
	and.b32  	%r513, %r496, %r512;
	mov.b32 	%r501, 64;
	// begin inline asm
	{
    .reg .pred p;
    and.b32 %r499, %r503, %r501;    setp.ne.u32 p, %r499, 0;
    vote.ballot.sync.b32 %r499, p, 0xffffffff;
    @!p not.b32 %r499, %r499;
}

	// end inline asm
	and.b32  	%r514, %r499, %r513;
	mov.b32 	%r504, 128;
	// begin inline asm
	{
    .reg .pred p;
    and.b32 %r502, %r503, %r504;    setp.ne.u32 p, %r502, 0;
    vote.ballot.sync.b32 %r502, p, 0xffffffff;
    @!p not.b32 %r502, %r502;
}

	// end inline asm
	and.b32  	%r515, %r502, %r514;
	clz.b32 	%r516, %r515;
	sub.s32 	%r58, 31, %r516;
	and.b32  	%r517, %r442, %r515;
	popc.b32 	%r59, %r517;
	setp.ne.s32 	%p66, %r153, %r58;
	mov.b32 	%r1250, 0;
	@%p66 bra 	$L__BB16_103;
	shl.b32 	%r518, %r503, 2;
	add.s32 	%r519, %r9, %r518;
	atom.shared.add.u32 	%r1250, [%r519], %r59;
$L__BB16_103:
	shfl.sync.idx.b32	%r545|%p67, %r1250, %r58, 31, -1;
	add.s32 	%r62, %r59, %r545;
	shr.u64 	%rd190, %rd455, %r468;
	cvt.u32.u64 	%r547, %rd190;
	and.b32  	%r542, %r547, %r7;
	mov.b32 	%r522, 1;
	// begin inline asm
	{
    .reg .pred p;
    and.b32 %r520, %r542, %r522;    setp.ne.u32 p, %r520, 0;
    vote.ballot.sync.b32 %r520, p, 0xffffffff;
    @!p not.b32 %r520, %r520;
}

	// end inline asm
	mov.b32 	%r525, 2;
	// begin inline asm
	{
    .reg .pred p;
    and.b32 %r523, %r542, %r525;    setp.ne.u32 p, %r523, 0;
    vote.ballot.sync.b32 %r523, p, 0xffffffff;
    @!p not.b32 %r523, %r523;
}

	// end inline asm
	and.b32  	%r548, %r523, %r520;
	mov.b32 	%r528, 4;
	// begin inline asm
	{
    .reg .pred p;
    and.b32 %r526, %r542, %r528;    setp.ne.u32 p, %r526, 0;
    vote.ballot.sync.b32 %r526, p, 0xffffffff;
    @!p not.b32 %r526, %r526;
}

	// end inline asm
	and.b32  	%r549, %r526, %r548;
	mov.b32 	%r531, 8;
	// begin inline asm
	{
    .reg .pred p;
    and.b32 %r529, %r542, %r531;    setp.ne.u32 p, %r529, 0;
    vote.ballot.sync.b32 %r529, p, 0xffffffff;
    @!p not.b32 %r529, %r529;
}

	// end inline asm
	and.b32  	%r550, %r529, %r549;
	mov.b32 	%r534, 16;
	// begin inline asm
	{
    .reg .pred p;
    and.b32 %r532, %r542, %r534;    setp.ne.u32 p, %r532, 0;
    vote.ballot.sync.b32 %r532, p, 0xffffffff;
    @!p not.b32 %r532, %r532;
}

	// end inline asm
	and.b32  	%r551, %r532, %r550;
	mov.b32 	%r537, 32;
	// begin inline asm
	{
    .reg .pred p;
    and.b32 %r535, %r542, %r537;    setp.ne.u32 p, %r535, 0;
    vote.ballot.sync.b32 %r535, p, 0xffffffff;
    @!p not.b32 %r535, %r535;
}

	// end inline asm
	and.b32  	%r552, %r535, %r551;
	mov.b32 	%r540, 64;
	// begin inline asm
	{
    .reg .pred p;
    and.b32 %r538, %r542, %r540;    setp.ne.u32 p, %r538, 0;
    vote.ballot.sync.b32 %r538, p, 0xffffffff;
    @!p not.b32 %r538, %r538;
}

	// end inline asm
	and.b32  	%r553, %r538, %r552;
	mov.b32 	%r543, 128;
	// begin inline asm
	{
    .reg .pred p;
    and.b32 %r541, %r542, %r543;    setp.ne.u32 p, %r541, 0;
    vote.ballot.sync.b32 %r541, p, 0xffffffff;
    @!p not.b32 %r541, %r541;
}

	// end inline asm
	and.b32  	%r554, %r541, %r553;
	clz.b32 	%r555, %r554;
	sub.s32 	%r64, 31, %r555;
	and.b32  	%r556, %r442, %r554;
	popc.b32 	%r65, %r556;
	setp.ne.s32 	%p68, %r153, %r64;
	mov.b32 	%r1251, 0;
	@%p68 bra 	$L__BB16_105;
	shl.b32 	%r557, %r542, 2;
	add.s32 	%r558, %r9, %r557;
	atom.shared.add.u32 	%r1251, [%r558], %r65;
$L__BB16_105:
	shfl.sync.idx.b32	%r584|%p69, %r1251, %r64, 31, -1;
	add.s32 	%r68, %r65, %r584;
	shr.u64 	%rd191, %rd456, %r468;
	cvt.u32.u64 	%r586, %rd191;
	and.b32  	%r581, %r586, %r7;
	mov.b32 	%r561, 1;
	// begin inline asm
	{
    .reg .pred p;
    and.b32 %r559, %r581, %r561;    setp.ne.u32 p, %r559, 0;
    vote.ballot.sync.b32 %r559, p, 0xffffffff;
    @!p not.b32 %r559, %r559;
}

	// end inline asm
	mov.b32 	%r564, 2;
	// begin inline asm
	{
    .reg .pred p;
    and.b32 %r562, %r581, %r564;    setp.ne.u32 p, %r562, 0;
    vote.ballot.sync.b32 %r562, p, 0xffffffff;
    @!p not.b32 %r562, %r562;
}

	// end inline asm
	and.b32  	%r587, %r562, %r559;
	mov.b32 	%r567, 4;
	// begin inline asm
	{
    .reg .pred p;
    and.b32 %r565, %r581, %r567;    setp.ne.u32 p, %r565, 0;
    vote.ballot.sync.b32 %r565, p, 0xffffffff;
    @!p not.b32 %r565, %r565;
}

	// end inline asm
	and.b32  	%r588, %r565, %r587;
	mov.b32 	%r570, 8;
	// begin inline asm
	{
    .reg .pred p;
    and.b32 %r568, %r581, %r570;    setp.ne.u32 p, %r568, 0;
    vote.ballot.sync.b32 %r568, p, 0xffffffff;
    @!p not.b32 %r568, %r568;
}

	// end inline asm
	and.b32  	%r589, %r568, %r588;
	mov.b32 	%r573, 16;
	// begin inline asm
	{
    .reg .pred p;
    and.b32 %r571, %r581, %r573;    setp.ne.u32 p, %r571, 0;
    vote.ballot.sync.b32 %r571, p, 0xffffffff;
    @!p not.b32 %r571, %r571;
}

	// end inline asm
	and.b32  	%r590, %r571, %r589;
	mov.b32 	%r576, 32;
	// begin inline asm
	{
    .reg .pred p;
    and.b32 %r574, %r581, %r576;    setp.ne.u32 p, %r574, 0;
    vote.ballot.sync.b32 %r574, p, 0xffffffff;
    @!p not.b32 %r574, %r574;
}

	// end inline asm
	and.b32  	%r591, %r574, %r590;
	mov.b32 	%r579, 64;
	// begin inline asm
	{
    .reg .pred p;
    and.b32 %r577, %r581, %r579;    setp.ne.u32 p, %r577, 0;
    vote.ballot.sync.b32 %r577, p, 0xffffffff;
    @!p not.b32 %r577, %r577;
}

	// end inline asm
	and.b32  	%r592, %r577, %r591;
	mov.b32 	%r582, 128;
	// begin inline asm
	{
    .reg .pred p;
    and.b32 %r580, %r581, %r582;    setp.ne.u32 p, %r580, 0;
    vote.ballot.sync.b32 %r580, p, 0xffffffff;
    @!p not.b32 %r580, %r580;
}

	// end inline asm
	and.b32  	%r593, %r580, %r592;
	clz.b32 	%r594, %r593;
	sub.s32 	%r70, 31, %r594;
	and.b32  	%r595, %r442, %r593;
	popc.b32 	%r71, %r595;
	setp.ne.s32 	%p70, %r153, %r70;
	mov.b32 	%r1252, 0;
	@%p70 bra 	$L__BB16_107;
	shl.b32 	%r596, %r581, 2;
	add.s32 	%r597, %r9, %r596;
	atom.shared.add.u32 	%r1252, [%r597], %r71;
$L__BB16_107:
	shfl.sync.idx.b32	%r623|%p71, %r1252, %r70, 31, -1;
	add.s32 	%r74, %r71, %r623;
	shr.u64 	%rd192, %rd457, %r468;
	cvt.u32.u64 	%r625, %rd192;
	and.b32  	%r620, %r625, %r7;
	mov.b32 	%r600, 1;
	// begin inline asm
	{
    .reg .pred p;
    and.b32 %r598, %r620, %r600;    setp.ne.u32 p, %r598, 0;
    vote.ballot.sync.b32 %r598, p, 0xffffffff;
    @!p not.b32 %r598, %r598;
}

	// end inline asm
	mov.b32 	%r603, 2;
	// begin inline asm
	{
    .reg .pred p;
    and.b32 %r601, %r620, %r603;    setp.ne.u32 p, %r601, 0;
    vote.ballot.sync.b32 %r601, p, 0xffffffff;
    @!p not.b32 %r601, %r601;
}

	// end inline asm
	and.b32  	%r626, %r601, %r598;
	mov.b32 	%r606, 4;
	// begin inline asm
	{
    .reg .pred p;
    and.b32 %r604, %r620, %r606;    setp.ne.u32 p, %r604, 0;
    vote.ballot.sync.b32 %r604, p, 0xffffffff;
    @!p not.b32 %r604, %r604;
}

	// end inline asm
	and.b32  	%r627, %r604, %r626;
	mov.b32 	%r609, 8;
	// begin inline asm
	{
    .reg .pred p;
    and.b32 %r607, %r620, %r609;    setp.ne.u32 p, %r607, 0;
    vote.ballot.sync.b32 %r607, p, 0xffffffff;
    @!p not.b32 %r607, %r607;
}

	// end inline asm
	and.b32  	%r628, %r607, %r627;
	mov.b32 	%r612, 16;
	// begin inline asm
	{
    .reg .pred p;
    and.b32 %r610, %r620, %r612;    setp.ne.u32 p, %r610, 0;
    vote.ballot.sync.b32 %r610, p, 0xffffffff;
    @!p not.b32 %r610, %r610;
}

	// end inline asm
	and.b32  	%r629, %r610, %r628;
	mov.b32 	%r615, 32;
	// begin inline asm
	{
    .reg .pred p;
    and.b32 %r613, %r620, %r615;    setp.ne.u32 p, %r613, 0;
    vote.ballot.sync.b32 %r613, p, 0xffffffff;
    @!p not.b32 %r613, %r613;
}

	// end inline asm
	and.b32  	%r630, %r613, %r629;
	mov.b32 	%r618, 64;
	// begin inline asm
	{
    .reg .pred p;
    and.b32 %r616, %r620, %r618;    setp.ne.u32 p, %r616, 0;
    vote.ballot.sync.b32 %r616, p, 0xffffffff;
    @!p not.b32 %r616, %r616;
}

	// end inline asm
	and.b32  	%r631, %r616, %r630;
	mov.b32 	%r621, 128;
	// begin inline asm
	{
    .reg .pred p;
    and.b32 %r619, %r620, %r621;    setp.ne.u32 p, %r619, 0;
    vote.ballot.sync.b32 %r619, p, 0xffffffff;
    @!p not.b32 %r619, %r619;
}

	// end inline asm
	and.b32  	%r632, %r619, %r631;
	clz.b32 	%r633, %r632;
	sub.s32 	%r76, 31, %r633;
	and.b32  	%r634, %r442, %r632;
	popc.b32 	%r77, %r634;
	setp.ne.s32 	%p72, %r153, %r76;
	mov.b32 	%r1253, 0;
	@%p72 bra 	$L__BB16_109;
	shl.b32 	%r635, %r620, 2;
	add.s32 	%r636, %r9, %r635;
	atom.shared.add.u32 	%r1253, [%r636], %r77;
$L__BB16_109:
	shfl.sync.idx.b32	%r662|%p73, %r1253, %r76, 31, -1;
	add.s32 	%r80, %r77, %r662;
	shr.u64 	%rd193, %rd458, %r468;
	cvt.u32.u64 	%r664, %rd193;
	and.b32  	%r659, %r664, %r7;
	mov.b32 	%r639, 1;
	// begin inline asm
	{
    .reg .pred p;
    and.b32 %r637, %r659, %r639;    setp.ne.u32 p, %r637, 0;
    vote.ballot.sync.b32 %r637, p, 0xffffffff;
    @!p not.b32 %r637, %r637;
}

	// end inline asm
	mov.b32 	%r642, 2;
	// begin inline asm
	{
    .reg .pred p;
    and.b32 %r640, %r659, %r642;    setp.ne.u32 p, %r640, 0;
    vote.ballot.sync.b32 %r640, p, 0xffffffff;
    @!p not.b32 %r640, %r640;
}

	// end inline asm
	and.b32  	%r665, %r640, %r637;
	mov.b32 	%r645, 4;
	// begin inline asm
	{
    .reg .pred p;
    and.b32 %r643, %r659, %r645;    setp.ne.u32 p, %r643, 0;
    vote.ballot.sync.b32 %r643, p, 0xffffffff;
    @!p not.b32 %r643, %r643;
}

	// end inline asm
	and.b32  	%r666, %r643, %r665;
	mov.b32 	%r648, 8;
	// begin inline asm
	{
    .reg .pred p;
    and.b32 %r646, %r659, %r648;    setp.ne.u32 p, %r646, 0;
    vote.ballot.sync.b32 %r646, p, 0xffffffff;
    @!p not.b32 %r646, %r646;
}

	// end inline asm
	and.b32  	%r667, %r646, %r666;
	mov.b32 	%r651, 16;
	// begin inline asm
	{
    .reg .pred p;
    and.b32 %r649, %r659, %r651;    setp.ne.u32 p, %r649, 0;
    vote.ballot.sync.b32 %r649, p, 0xffffffff;
    @!p not.b32 %r649, %r649;
}

	// end inline asm
	and.b32  	%r668, %r649, %r667;
	mov.b32 	%r654, 32;
	// begin inline asm
	{
    .reg .pred p;
    and.b32 %r652, %r659, %r654;    setp.ne.u32 p, %r652, 0;
    vote.ballot.sync.b32 %r652, p, 0xffffffff;
    @!p not.b32 %r652, %r652;
}

	// end inline asm
	and.b32  	%r669, %r652, %r668;
	mov.b32 	%r657, 64;
	// begin inline asm
	{
    .reg .pred p;
    and.b32 %r655, %r659, %r657;    setp.ne.u32 p, %r655, 0;
    vote.ballot.sync.b32 %r655, p, 0xffffffff;
    @!p not.b32 %r655, %r655;
}

	// end inline asm
	and.b32  	%r670, %r655, %r669;
	mov.b32 	%r660, 128;
	// begin inline asm
	{
    .reg .pred p;
    and.b32 %r658, %r659, %r660;    setp.ne.u32 p, %r658, 0;
    vote.ballot.sync.b32 %r658, p, 0xffffffff;
    @!p not.b32 %r658, %r658;
}

	// end inline asm
	and.b32  	%r671, %r658, %r670;
	clz.b32 	%r672, %r671;
	sub.s32 	%r82, 31, %r672;
	and.b32  	%r673, %r442, %r671;
	popc.b32 	%r83, %r673;
	setp.ne.s32 	%p74, %r153, %r82;
	mov.b32 	%r1254, 0;
	@%p74 bra 	$L__BB16_111;
	shl.b32 	%r674, %r659, 2;
	add.s32 	%r675, %r9, %r674;
	atom.shared.add.u32 	%r1254, [%r675], %r83;
$L__BB16_111:
	shfl.sync.idx.b32	%r701|%p75, %r1254, %r82, 31, -1;
	add.s32 	%r86, %r83, %r701;
	shr.u64 	%rd194, %rd459, %r468;
	cvt.u32.u64 	%r703, %rd194;
	and.b32  	%r698, %r703, %r7;
	mov.b32 	%r678, 1;
	// begin inline asm
	{
    .reg .pred p;
    and.b32 %r676, %r698, %r678;    setp.ne.u32 p, %r676, 0;
    vote.ballot.sync.b32 %r676, p, 0xffffffff;
    @!p not.b32 %r676, %r676;
}

	// end inline asm
	mov.b32 	%r681, 2;
	// begin inline asm
	{
    .reg .pred p;
    and.b32 %r679, %r698, %r681;    setp.ne.u32 p, %r679, 0;
    vote.ballot.sync.b32 %r679, p, 0xffffffff;
    @!p not.b32 %r679, %r679;
}

	// end inline asm
	and.b32  	%r704, %r679, %r676;
	mov.b32 	%r684, 4;
	// begin inline asm
	{
    .reg .pred p;
    and.b32 %r682, %r698, %r684;    setp.ne.u32 p, %r682, 0;
    vote.ballot.sync.b32 %r682, p, 0xffffffff;
    @!p not.b32 %r682, %r682;
}

	// end inline asm
	and.b32  	%r705, %r682, %r704;
	mov.b32 	%r687, 8;
	// begin inline asm
	{
    .reg .pred p;
    and.b32 %r685, %r698, %r687;    setp.ne.u32 p, %r685, 0;
    vote.ballot.sync.b32 %r685, p, 0xffffffff;
    @!p not.b32 %r685, %r685;
}

	// end inline asm
	and.b32  	%r706, %r685, %r705;
	mov.b32 	%r690, 16;
	// begin inline asm
	{
    .reg .pred p;
    and.b32 %r688, %r698, %r690;    setp.ne.u32 p, %r688, 0;
    vote.ballot.sync.b32 %r688, p, 0xffffffff;
    @!p not.b32 %r688, %r688;
}

	// end inline asm
	and.b32  	%r707, %r688, %r706;
	mov.b32 	%r693, 32;
	// begin inline asm
	{
    .reg .pred p;
    and.b32 %r691, %r698, %r693;    setp.ne.u32 p, %r691, 0;
    vote.ballot.sync.b32 %r691, p, 0xffffffff;
    @!p not.b32 %r691, %r691;
}

	// end inline asm
	and.b32  	%r708, %r691, %r707;
	mov.b32 	%r696, 64;
	// begin inline asm
	{
    .reg .pred p;
    and.b32 %r694, %r698, %r696;    setp.ne.u32 p, %r694, 0;
    vote.ballot.sync.b32 %r694, p, 0xffffffff;
    @!p not.b32 %r694, %r694;
}

	// end inline asm
	and.b32  	%r709, %r694, %r708;
	mov.b32 	%r699, 128;
	// begin inline asm
	{
    .reg .pred p;
    and.b32 %r697, %r698, %r699;    setp.ne.u32 p, %r697, 0;
    vote.ballot.sync.b32 %r697, p, 0xffffffff;
    @!p not.b32 %r697, %r697;
}

	// end inline asm
	and.b32  	%r710, %r697, %r709;
	clz.b32 	%r711, %r710;
	sub.s32 	%r88, 31, %r711;
	and.b32  	%r712, %r442, %r710;
	popc.b32 	%r89, %r712;
	setp.ne.s32 	%p76, %r153, %r88;
	mov.b32 	%r1255, 0;
	@%p76 bra 	$L__BB16_113;
	shl.b32 	%r713, %r698, 2;
	add.s32 	%r714, %r9, %r713;
	atom.shared.add.u32 	%r1255, [%r714], %r89;
$L__BB16_113:
	shfl.sync.idx.b32	%r740|%p77, %r1255, %r88, 31, -1;
	add.s32 	%r92, %r89, %r740;
	shr.u64 	%rd195, %rd460, %r468;
	cvt.u32.u64 	%r742, %rd195;
	and.b32  	%r737, %r742, %r7;
	mov.b32 	%r717, 1;
	// begin inline asm
	{
    .reg .pred p;
    and.b32 %r715, %r737, %r717;    setp.ne.u32 p, %r715, 0;
    vote.ballot.sync.b32 %r715, p, 0xffffffff;
    @!p not.b32 %r715, %r715;
}

	// end inline asm
	mov.b32 	%r720, 2;
	// begin inline asm
	{
    .reg .pred p;
    and.b32 %r718, %r737, %r720;    setp.ne.u32 p, %r718, 0;
    vote.ballot.sync.b32 %r718, p, 0xffffffff;
    @!p not.b32 %r718, %r718;
}

	// end inline asm
	and.b32  	%r743, %r718, %r715;
	mov.b32 	%r723, 4;
	// begin inline asm
	{
    .reg .pred p;
    and.b32 %r721, %r737, %r723;    setp.ne.u32 p, %r721, 0;
    vote.ballot.sync.b32 %r721, p, 0xffffffff;
    @!p not.b32 %r721, %r721;
}

	// end inline asm
	and.b32  	%r744, %r721, %r743;
	mov.b32 	%r726, 8;
	// begin inline asm
	{
    .reg .pred p;
    and.b32 %r724, %r737, %r726;    setp.ne.u32 p, %r724, 0;
    vote.ballot.sync.b32 %r724, p, 0xffffffff;
    @!p not.b32 %r724, %r724;
}

	// end inline asm
	and.b32  	%r745, %r724, %r744;
	mov.b32 	%r729, 16;
	// begin inline asm
	{
    .reg .pred p;
    and.b32 %r727, %r737, %r729;    setp.ne.u32 p, %r727, 0;
    vote.ballot.sync.b32 %r727, p, 0xffffffff;
    @!p not.b32 %r727, %r727;
}

	// end inline asm
	and.b32  	%r746, %r727, %r745;
	mov.b32 	%r732, 32;
	// begin inline asm
	{
    .reg .pred p;
    and.b32 %r730, %r737, %r732;    setp.ne.u32 p, %r730, 0;
    vote.ballot.sync.b32 %r730, p, 0xffffffff;
    @!p not.b32 %r730, %r730;
}

	// end inline asm
	and.b32  	%r747, %r730, %r746;
	mov.b32 	%r735, 64;
	// begin inline asm
	{
    .reg .pred p;
    and.b32 %r733, %r737, %r735;    setp.ne.u32 p, %r733, 0;
    vote.ballot.sync.b32 %r733, p, 0xffffffff;
    @!p not.b32 %r733, %r733;
}

	// end inline asm
	and.b32  	%r748, %r733, %r747;
	mov.b32 	%r738, 128;
	// begin inline asm
	{
    .reg .pred p;
    and.b32 %r736, %r737, %r738;    setp.ne.u32 p, %r736, 0;
    vote.ballot.sync.b32 %r736, p, 0xffffffff;
    @!p not.b32 %r736, %r736;
}

	// end inline asm
	and.b32  	%r749, %r736, %r748;
	clz.b32 	%r750, %r749;
	sub.s32 	%r94, 31, %r750;
	and.b32  	%r751, %r442, %r749;
	popc.b32 	%r95, %r751;
	setp.ne.s32 	%p78, %r153, %r94;
	mov.b32 	%r1256, 0;
	@%p78 bra 	$L__BB16_115;
	shl.b32 	%r752, %r737, 2;
	add.s32 	%r753, %r9, %r752;
	atom.shared.add.u32 	%r1256, [%r753], %r95;
$L__BB16_115:
	shfl.sync.idx.b32	%r779|%p79, %r1256, %r94, 31, -1;
	add.s32 	%r98, %r95, %r779;
	shr.u64 	%rd196, %rd461, %r468;
	cvt.u32.u64 	%r781, %rd196;
	and.b32  	%r776, %r781, %r7;
	mov.b32 	%r756, 1;
	// begin inline asm
	{
    .reg .pred p;
    and.b32 %r754, %r776, %r756;    setp.ne.u32 p, %r754, 0;
    vote.ballot.sync.b32 %r754, p, 0xffffffff;
    @!p not.b32 %r754, %r754;
}

	// end inline asm
	mov.b32 	%r759, 2;
	// begin inline asm
	{
    .reg .pred p;
    and.b32 %r757, %r776, %r759;    setp.ne.u32 p, %r757, 0;
    vote.ballot.sync.b32 %r757, p, 0xffffffff;
    @!p not.b32 %r757, %r757;
}

	// end inline asm
	and.b32  	%r782, %r757, %r754;
	mov.b32 	%r762, 4;
	// begin inline asm
	{
    .reg .pred p;
    and.b32 %r760, %r776, %r762;    setp.ne.u32 p, %r760, 0;
    vote.ballot.sync.b32 %r760, p, 0xffffffff;
    @!p not.b32 %r760, %r760;
}

	// end inline asm
	and.b32  	%r783, %r760, %r782;
	mov.b32 	%r765, 8;
	// begin inline asm
	{
    .reg .pred p;
    and.b32 %r763, %r776, %r765;    setp.ne.u32 p, %r763, 0;
    vote.ballot.sync.b32 %r763, p, 0xffffffff;
    @!p not.b32 %r763, %r763;
}

	// end inline asm
	and.b32  	%r784, %r763, %r783;
	mov.b32 	%r768, 16;
	// begin inline asm
	{
    .reg .pred p;
    and.b32 %r766, %r776, %r768;    setp.ne.u32 p, %r766, 0;
    vote.ballot.sync.b32 %r766, p, 0xffffffff;
    @!p not.b32 %r766, %r766;
}

	// end inline asm
	and.b32  	%r785, %r766, %r784;
	mov.b32 	%r771, 32;
	// begin inline asm
	{
    .reg .pred p;
    and.b32 %r769, %r776, %r771;    setp.ne.u32 p, %r769, 0;
    vote.ballot.sync.b32 %r769, p, 0xffffffff;
    @!p not.b32 %r769, %r769;
}

	// end inline asm
	and.b32  	%r786, %r769, %r785;
	mov.b32 	%r774, 64;
	// begin inline asm
	{
    .reg .pred p;
    and.b32 %r772, %r776, %r774;    setp.ne.u32 p, %r772, 0;
    vote.ballot.sync.b32 %r772, p, 0xffffffff;
    @!p not.b32 %r772, %r772;
}

	// end inline asm
	and.b32  	%r787, %r772, %r786;
	mov.b32 	%r777, 128;
	// begin inline asm
	{
    .reg .pred p;
    and.b32 %r775, %r776, %r777;    setp.ne.u32 p, %r775, 0;
    vote.ballot.sync.b32 %r775, p, 0xffffffff;
    @!p not.b32 %r775, %r775;
}

	// end inline asm
	and.b32  	%r788, %r775, %r787;
	clz.b32 	%r789, %r788;
	sub.s32 	%r100, 31, %r789;
	and.b32  	%r790, %r442, %r788;
	popc.b32 	%r101, %r790;
	setp.ne.s32 	%p80, %r153, %r100;
	mov.b32 	%r1257, 0;
	@%p80 bra 	$L__BB16_117;
	shl.b32 	%r791, %r776, 2;
	add.s32 	%r792, %r9, %r791;
	atom.shared.add.u32 	%r1257, [%r792], %r101;
$L__BB16_117:
	shfl.sync.idx.b32	%r818|%p81, %r1257, %r100, 31, -1;
	add.s32 	%r104, %r101, %r818;
	shr.u64 	%rd197, %rd462, %r468;
	cvt.u32.u64 	%r820, %rd197;
	and.b32  	%r815, %r820, %r7;
	mov.b32 	%r795, 1;
	// begin inline asm
	{
    .reg .pred p;
    and.b32 %r793, %r815, %r795;    setp.ne.u32 p, %r793, 0;
    vote.ballot.sync.b32 %r793, p, 0xffffffff;
    @!p not.b32 %r793, %r793;
}

	// end inline asm
	mov.b32 	%r798, 2;
	// begin inline asm
	{
    .reg .pred p;
    and.b32 %r796, %r815, %r798;    setp.ne.u32 p, %r796, 0;
    vote.ballot.sync.b32 %r796, p, 0xffffffff;
    @!p not.b32 %r796, %r796;
}

	// end inline asm
	and.b32  	%r821, %r796, %r793;
	mov.b32 	%r801, 4;
	// begin inline asm
	{
    .reg .pred p;
    and.b32 %r799, %r815, %r801;    setp.ne.u32 p, %r799, 0;
    vote.ballot.sync.b32 %r799, p, 0xffffffff;
    @!p not.b32 %r799, %r799;
}

	// end inline asm
	and.b32  	%r822, %r799, %r821;
	mov.b32 	%r804, 8;
	// begin inline asm
	{
    .reg .pred p;
    and.b32 %r802, %r815, %r804;    setp.ne.u32 p, %r802, 0;
    vote.ballot.sync.b32 %r802, p, 0xffffffff;
    @!p not.b32 %r802, %r802;
}

	// end inline asm
	and.b32  	%r823, %r802, %r822;
	mov.b32 	%r807, 16;
	// begin inline asm
	{
    .reg .pred p;
    and.b32 %r805, %r815, %r807;    setp.ne.u32 p, %r805, 0;
    vote.ballot.sync.b32 %r805, p, 0xffffffff;
    @!p not.b32 %r805, %r805;
}

	// end inline asm
	and.b32  	%r824, %r805, %r823;
	mov.b32 	%r810, 32;
	// begin inline asm
	{
    .reg .pred p;
    and.b32 %r808, %r815, %r810;    setp.ne.u32 p, %r808, 0;
    vote.ballot.sync.b32 %r808, p, 0xffffffff;
    @!p not.b32 %r808, %r808;
}

	// end inline asm
	and.b32  	%r825, %r808, %r824;
	mov.b32 	%r813, 64;
	// begin inline asm
	{
    .reg .pred p;
    and.b32 %r811, %r815, %r813;    setp.ne.u32 p, %r811, 0;
    vote.ballot.sync.b32 %r811, p, 0xffffffff;
    @!p not.b32 %r811, %r811;
}

	// end inline asm
	and.b32  	%r826, %r811, %r825;
	mov.b32 	%r816, 128;
	// begin inline asm
	{
    .reg .pred p;
    and.b32 %r814, %r815, %r816;    setp.ne.u32 p, %r814, 0;
    vote.ballot.sync.b32 %r814, p, 0xffffffff;
    @!p not.b32 %r814, %r814;
}

	// end inline asm
	and.b32  	%r827, %r814, %r826;
	clz.b32 	%r828, %r827;
	sub.s32 	%r106, 31, %r828;
	and.b32  	%r829, %r442, %r827;
	popc.b32 	%r107, %r829;
	setp.ne.s32 	%p82, %r153, %r106;
	mov.b32 	%r1258, 0;
	@%p82 bra 	$L__BB16_119;
	shl.b32 	%r830, %r815, 2;
	add.s32 	%r831, %r9, %r830;
	atom.shared.add.u32 	%r1258, [%r831], %r107;
$L__BB16_119:
	shfl.sync.idx.b32	%r857|%p83, %r1258, %r106, 31, -1;
	add.s32 	%r110, %r107, %r857;
	shr.u64 	%rd198, %rd463, %r468;
	cvt.u32.u64 	%r859, %rd198;
	and.b32  	%r854, %r859, %r7;
	mov.b32 	%r834, 1;
	// begin inline asm
	{
    .reg .pred p;
    and.b32 %r832, %r854, %r834;    setp.ne.u32 p, %r832, 0;
    vote.ballot.sync.b32 %r832, p, 0xffffffff;
    @!p not.b32 %r832, %r832;
}

	// end inline asm
	mov.b32 	%r837, 2;
	// begin inline asm
	{
    .reg .pred p;
    and.b32 %r835, %r854, %r837;    setp.ne.u32 p, %r835, 0;
    vote.ballot.sync.b32 %r835, p, 0xffffffff;
    @!p not.b32 %r835, %r835;
}

	// end inline asm
	and.b32  	%r860, %r835, %r832;
	mov.b32 	%r840, 4;
	// begin inline asm
	{
    .reg .pred p;
    and.b32 %r838, %r854, %r840;    setp.ne.u32 p, %r838, 0;
    vote.ballot.sync.b32 %r838, p, 0xffffffff;
    @!p not.b32 %r838, %r838;
}

	// end inline asm
	and.b32  	%r861, %r838, %r860;
	mov.b32 	%r843, 8;
	// begin inline asm
	{
    .reg .pred p;
    and.b32 %r841, %r854, %r843;    setp.ne.u32 p, %r841, 0;
    vote.ballot.sync.b32 %r841, p, 0xffffffff;
    @!p not.b32 %r841, %r841;
}

	// end inline asm
	and.b32  	%r862, %r841, %r861;
	mov.b32 	%r846, 16;
	// begin inline asm
	{
    .reg .pred p;
    and.b32 %r844, %r854, %r846;    setp.ne.u32 p, %r844, 0;
    vote.ballot.sync.b32 %r844, p, 0xffffffff;
    @!p not.b32 %r844, %r844;
}

	// end inline asm
	and.b32  	%r863, %r844, %r862;
	mov.b32 	%r849, 32;
	// begin inline asm
	{
    .reg .pred p;
    and.b32 %r847, %r854, %r849;    setp.ne.u32 p, %r847, 0;
    vote.ballot.sync.b32 %r847, p, 0xffffffff;
    @!p not.b32 %r847, %r847;
}

	// end inline asm
	and.b32  	%r864, %r847, %r863;
	mov.b32 	%r852, 64;
	// begin inline asm
	{
    .reg .pred p;
    and.b32 %r850, %r854, %r852;    setp.ne.u32 p, %r850, 0;
    vote.ballot.sync.b32 %r850, p, 0xffffffff;
    @!p not.b32 %r850, %r850;
}

	// end inline asm
	and.b32  	%r865, %r850, %r864;
	mov.b32 	%r855, 128;
	// begin inline asm
	{
    .reg .pred p;
    and.b32 %r853, %r854, %r855;    setp.ne.u32 p, %r853, 0;
    vote.ballot.sync.b32 %r853, p, 0xffffffff;
    @!p not.b32 %r853, %r853;
}

	// end inline asm
	and.b32  	%r866, %r853, %r865;
	clz.b32 	%r867, %r866;
	sub.s32 	%r112, 31, %r867;
	and.b32  	%r868, %r442, %r866;
	popc.b32 	%r113, %r868;
	setp.ne.s32 	%p84, %r153, %r112;
	mov.b32 	%r1259, 0;
	@%p84 bra 	$L__BB16_121;
	shl.b32 	%r869, %r854, 2;
	add.s32 	%r870, %r9, %r869;
	atom.shared.add.u32 	%r1259, [%r870], %r113;
$L__BB16_121:
	shfl.sync.idx.b32	%r896|%p85, %r1259, %r112, 31, -1;
	add.s32 	%r116, %r113, %r896;
	shr.u64 	%rd199, %rd464, %r468;
	cvt.u32.u64 	%r898, %rd199;
	and.b32  	%r893, %r898, %r7;
	mov.b32 	%r873, 1;
	// begin inline asm
	{
    .reg .pred p;
    and.b32 %r871, %r893, %r873;    setp.ne.u32 p, %r871, 0;
    vote.ballot.sync.b32 %r871, p, 0xffffffff;
    @!p not.b32 %r871, %r871;
}

	// end inline asm
	mov.b32 	%r876, 2;
	// begin inline asm
	{
    .reg .pred p;
    and.b32 %r874, %r893, %r876;    setp.ne.u32 p, %r874, 0;
    vote.ballot.sync.b32 %r874, p, 0xffffffff;
    @!p not.b32 %r874, %r874;
}

	// end inline asm
	and.b32  	%r899, %r874, %r871;
	mov.b32 	%r879, 4;
	// begin inline asm
	{
    .reg .pred p;
    and.b32 %r877, %r893, %r879;    setp.ne.u32 p, %r877, 0;
    vote.ballot.sync.b32 %r877, p, 0xffffffff;
    @!p not.b32 %r877, %r877;
}

	// end inline asm
	and.b32  	%r900, %r877, %r899;
	mov.b32 	%r882, 8;
	// begin inline asm
	{
    .reg .pred p;
    and.b32 %r880, %r893, %r882;    setp.ne.u32 p, %r880, 0;
    vote.ballot.sync.b32 %r880, p, 0xffffffff;
    @!p not.b32 %r880, %r880;
}

	// end inline asm
	and.b32  	%r901, %r880, %r900;
	mov.b32 	%r885, 16;
	// begin inline asm
	{
    .reg .pred p;
    and.b32 %r883, %r893, %r885;    setp.ne.u32 p, %r883, 0;
    vote.ballot.sync.b32 %r883, p, 0xffffffff;
    @!p not.b32 %r883, %r883;
}

	// end inline asm
	and.b32  	%r902, %r883, %r901;
	mov.b32 	%r888, 32;
	// begin inline asm
	{
    .reg .pred p;
    and.b32 %r886, %r893, %r888;    setp.ne.u32 p, %r886, 0;
    vote.ballot.sync.b32 %r886, p, 0xffffffff;
    @!p not.b32 %r886, %r886;
}

	// end inline asm
	and.b32  	%r903, %r886, %r902;
	mov.b32 	%r891, 64;
	// begin inline asm
	{
    .reg .pred p;
    and.b32 %r889, %r893, %r891;    setp.ne.u32 p, %r889, 0;
    vote.ballot.sync.b32 %r889, p, 0xffffffff;
    @!p not.b32 %r889, %r889;
}

	// end inline asm
	and.b32  	%r904, %r889, %r903;
	mov.b32 	%r894, 128;
	// begin inline asm
	{
    .reg .pred p;
    and.b32 %r892, %r893, %r894;    setp.ne.u32 p, %r892, 0;
    vote.ballot.sync.b32 %r892, p, 0xffffffff;
    @!p not.b32 %r892, %r892;
}

	// end inline asm
	and.b32  	%r905, %r892, %r904;
	clz.b32 	%r906, %r905;
	sub.s32 	%r118, 31, %r906;
	and.b32  	%r907, %r442, %r905;
	popc.b32 	%r119, %r907;
	setp.ne.s32 	%p86, %r153, %r118;
	mov.b32 	%r1260, 0;
	@%p86 bra 	$L__BB16_123;
	shl.b32 	%r908, %r893, 2;
	add.s32 	%r909, %r9, %r908;
	atom.shared.add.u32 	%r1260, [%r909], %r119;
$L__BB16_123:
	shfl.sync.idx.b32	%r935|%p87, %r1260, %r118, 31, -1;
	add.s32 	%r122, %r119, %r935;
	shr.u64 	%rd200, %rd465, %r468;
	cvt.u32.u64 	%r937, %rd200;
	and.b32  	%r932, %r937, %r7;
	mov.b32 	%r912, 1;
	// begin inline asm
	{
    .reg .pred p;
    and.b32 %r910, %r932, %r912;    setp.ne.u32 p, %r910, 0;
    vote.ballot.sync.b32 %r910, p, 0xffffffff;
    @!p not.b32 %r910, %r910;
}

	// end inline asm
	mov.b32 	%r915, 2;
	// begin inline asm
	{
    .reg .pred p;
    and.b32 %r913, %r932, %r915;    setp.ne.u32 p, %r913, 0;
    vote.ballot.sync.b32 %r913, p, 0xffffffff;
    @!p not.b32 %r913, %r913;
}

	// end inline asm
	and.b32  	%r938, %r913, %r910;
	mov.b32 	%r918, 4;
	// begin inline asm
	{
    .reg .pred p;
    and.b32 %r916, %r932, %r918;    setp.ne.u32 p, %r916, 0;
    vote.ballot.sync.b32 %r916, p, 0xffffffff;
    @!p not.b32 %r916, %r916;
}

	// end inline asm
	and.b32  	%r939, %r916, %r938;
	mov.b32 	%r921, 8;
	// begin inline asm
	{
    .reg .pred p;
    and.b32 %r919, %r932, %r921;    setp.ne.u32 p, %r919, 0;
    vote.ballot.sync.b32 %r919, p, 0xffffffff;
    @!p not.b32 %r919, %r919;
}

	// end inline asm
	and.b32  	%r940, %r919, %r939;
	mov.b32 	%r924, 16;
	// begin inline asm
	{
    .reg .pred p;
    and.b32 %r922, %r932, %r924;    setp.ne.u32 p, %r922, 0;
    vote.ballot.sync.b32 %r922, p, 0xffffffff;
    @!p not.b32 %r922, %r922;
}

	// end inline asm
	and.b32  	%r941, %r922, %r940;
	mov.b32 	%r927, 32;
	// begin inline asm
	{
    .reg .pred p;
    and.b32 %r925, %r932, %r927;    setp.ne.u32 p, %r925, 0;
    vote.ballot.sync.b32 %r925, p, 0xffffffff;
    @!p not.b32 %r925, %r925;
}

	// end inline asm
	and.b32  	%r942, %r925, %r941;
	mov.b32 	%r930, 64;
	// begin inline asm
	{
    .reg .pred p;
    and.b32 %r928, %r932, %r930;    setp.ne.u32 p, %r928, 0;
    vote.ballot.sync.b32 %r928, p, 0xffffffff;
    @!p not.b32 %r928, %r928;
}

	// end inline asm
	and.b32  	%r943, %r928, %r942;
	mov.b32 	%r933, 128;
	// begin inline asm
	{
    .reg .pred p;
    and.b32 %r931, %r932, %r933;    setp.ne.u32 p, %r931, 0;
    vote.ballot.sync.b32 %r931, p, 0xffffffff;
    @!p not.b32 %r931, %r931;
}

	// end inline asm
	and.b32  	%r944, %r931, %r943;
	clz.b32 	%r945, %r944;
	sub.s32 	%r124, 31, %r945;
	and.b32  	%r946, %r442, %r944;
	popc.b32 	%r125, %r946;
	setp.ne.s32 	%p88, %r153, %r124;
	mov.b32 	%r1261, 0;
	@%p88 bra 	$L__BB16_125;
	shl.b32 	%r947, %r932, 2;
	add.s32 	%r948, %r9, %r947;
	atom.shared.add.u32 	%r1261, [%r948], %r125;
$L__BB16_125:
	shfl.sync.idx.b32	%r974|%p89, %r1261, %r124, 31, -1;
	add.s32 	%r128, %r125, %r974;
	shr.u64 	%rd201, %rd466, %r468;
	cvt.u32.u64 	%r976, %rd201;
	and.b32  	%r971, %r976, %r7;
	mov.b32 	%r951, 1;
	// begin inline asm
	{
    .reg .pred p;
    and.b32 %r949, %r971, %r951;    setp.ne.u32 p, %r949, 0;
    vote.ballot.sync.b32 %r949, p, 0xffffffff;
    @!p not.b32 %r949, %r949;
}

	// end inline asm
	mov.b32 	%r954, 2;
	// begin inline asm
	{
    .reg .pred p;
    and.b32 %r952, %r971, %r954;    setp.ne.u32 p, %r952, 0;
    vote.ballot.sync.b32 %r952, p, 0xffffffff;
    @!p not.b32 %r952, %r952;
}

	// end inline asm
	and.b32  	%r977, %r952, %r949;
	mov.b32 	%r957, 4;
	// begin inline asm
	{
    .reg .pred p;
    and.b32 %r955, %r971, %r957;    setp.ne.u32 p, %r955, 0;
    vote.ballot.sync.b32 %r955, p, 0xffffffff;
    @!p not.b32 %r955, %r955;
}

	// end inline asm
	and.b32  	%r978, %r955, %r977;
	mov.b32 	%r960, 8;
	// begin inline asm
	{
    .reg .pred p;
    and.b32 %r958, %r971, %r960;    setp.ne.u32 p, %r958, 0;
    vote.ballot.sync.b32 %r958, p, 0xffffffff;
    @!p not.b32 %r958, %r958;
}

	// end inline asm
	and.b32  	%r979, %r958, %r978;
	mov.b32 	%r963, 16;
	// begin inline asm
	{
    .reg .pred p;
    and.b32 %r961, %r971, %r963;    setp.ne.u32 p, %r961, 0;
    vote.ballot.sync.b32 %r961, p, 0xffffffff;
    @!p not.b32 %r961, %r961;
}

	// end inline asm
	and.b32  	%r980, %r961, %r979;
	mov.b32 	%r966, 32;
	// begin inline asm
	{
    .reg .pred p;
    and.b32 %r964, %r971, %r966;    setp.ne.u32 p, %r964, 0;
    vote.ballot.sync.b32 %r964, p, 0xffffffff;
    @!p not.b32 %r964, %r964;
}

	// end inline asm
	and.b32  	%r981, %r964, %r980;
	mov.b32 	%r969, 64;
	// begin inline asm
	{
    .reg .pred p;
    and.b32 %r967, %r971, %r969;    setp.ne.u32 p, %r967, 0;
    vote.ballot.sync.b32 %r967, p, 0xffffffff;
    @!p not.b32 %r967, %r967;
}

	// end inline asm
	and.b32  	%r982, %r967, %r981;
	mov.b32 	%r972, 128;
	// begin inline asm
	{
    .reg .pred p;
    and.b32 %r970, %r971, %r972;    setp.ne.u32 p, %r970, 0;
    vote.ballot.sync.b32 %r970, p, 0xffffffff;
    @!p not.b32 %r970, %r970;
}

	// end inline asm
	and.b32  	%r983, %r970, %r982;
	clz.b32 	%r984, %r983;
	sub.s32 	%r130, 31, %r984;
	and.b32  	%r985, %r442, %r983;
	popc.b32 	%r131, %r985;
	setp.ne.s32 	%p90, %r153, %r130;
	mov.b32 	%r1262, 0;
	@%p90 bra 	$L__BB16_127;
	shl.b32 	%r986, %r971, 2;
	add.s32 	%r987, %r9, %r986;
	atom.shared.add.u32 	%r1262, [%r987], %r131;
$L__BB16_127:
	shfl.sync.idx.b32	%r1013|%p91, %r1262, %r130, 31, -1;
	add.s32 	%r134, %r131, %r1013;
	shr.u64 	%rd202, %rd467, %r468;
	cvt.u32.u64 	%r1015, %rd202;
	and.b32  	%r1010, %r1015, %r7;
	mov.b32 	%r990, 1;
	// begin inline asm
	{
    .reg .pred p;
    and.b32 %r988, %r1010, %r990;    setp.ne.u32 p, %r988, 0;
    vote.ballot.sync.b32 %r988, p, 0xffffffff;
    @!p not.b32 %r988, %r988;
}

	// end inline asm
	mov.b32 	%r993, 2;
	// begin inline asm
	{
    .reg .pred p;
    and.b32 %r991, %r1010, %r993;    setp.ne.u32 p, %r991, 0;
    vote.ballot.sync.b32 %r991, p, 0xffffffff;
    @!p not.b32 %r991, %r991;
}

	// end inline asm
	and.b32  	%r1016, %r991, %r988;
	mov.b32 	%r996, 4;
	// begin inline asm
	{
    .reg .pred p;
    and.b32 %r994, %r1010, %r996;    setp.ne.u32 p, %r994, 0;
    vote.ballot.sync.b32 %r994, p, 0xffffffff;
    @!p not.b32 %r994, %r994;
}

	// end inline asm
	and.b32  	%r1017, %r994, %r1016;
	mov.b32 	%r999, 8;
	// begin inline asm
	{
    .reg .pred p;
    and.b32 %r997, %r1010, %r999;    setp.ne.u32 p, %r997, 0;
    vote.ballot.sync.b32 %r997, p, 0xffffffff;
    @!p not.b32 %r997, %r997;
}

	// end inline asm
	and.b32  	%r1018, %r997, %r1017;
	mov.b32 	%r1002, 16;
	// begin inline asm
	{
    .reg .pred p;
    and.b32 %r1000, %r1010, %r1002;    setp.ne.u32 p, %r1000, 0;
    vote.ballot.sync.b32 %r1000, p, 0xffffffff;
    @!p not.b32 %r1000, %r1000;
}

	// end inline asm
	and.b32  	%r1019, %r1000, %r1018;
	mov.b32 	%r1005, 32;
	// begin inline asm
	{
    .reg .pred p;
    and.b32 %r1003, %r1010, %r1005;    setp.ne.u32 p, %r1003, 0;
    vote.ballot.sync.b32 %r1003, p, 0xffffffff;
    @!p not.b32 %r1003, %r1003;
}

	// end inline asm
	and.b32  	%r1020, %r1003, %r1019;
	mov.b32 	%r1008, 64;
	// begin inline asm
	{
    .reg .pred p;
    and.b32 %r1006, %r1010, %r1008;    setp.ne.u32 p, %r1006, 0;
    vote.ballot.sync.b32 %r1006, p, 0xffffffff;
    @!p not.b32 %r1006, %r1006;
}

	// end inline asm
	and.b32  	%r1021, %r1006, %r1020;
	mov.b32 	%r1011, 128;
	// begin inline asm
	{
    .reg .pred p;
    and.b32 %r1009, %r1010, %r1011;    setp.ne.u32 p, %r1009, 0;
    vote.ballot.sync.b32 %r1009, p, 0xffffffff;
    @!p not.b32 %r1009, %r1009;
}

	// end inline asm
	and.b32  	%r1022, %r1009, %r1021;
	clz.b32 	%r1023, %r1022;
	sub.s32 	%r136, 31, %r1023;
	and.b32  	%r1024, %r442, %r1022;
	popc.b32 	%r137, %r1024;
	setp.ne.s32 	%p92, %r153, %r136;
	mov.b32 	%r1263, 0;
	@%p92 bra 	$L__BB16_129;
	shl.b32 	%r1025, %r1010, 2;
	add.s32 	%r1026, %r9, %r1025;
	atom.shared.add.u32 	%r1263, [%r1026], %r137;
$L__BB16_129:
	setp.gt.u32 	%p93, %r1, 255;
	shfl.sync.idx.b32	%r1027|%p94, %r1263, %r136, 31, -1;
	add.s32 	%r1028, %r137, %r1027;
	bar.sync 	0;
	shl.b32 	%r1029, %r56, 3;
	add.s32 	%r1031, %r345, %r1029;
	st.shared.u64 	[%r1031+-8], %rd453;
	shl.b32 	%r1032, %r62, 3;
	add.s32 	%r1033, %r345, %r1032;
	st.shared.u64 	[%r1033+-8], %rd454;
	shl.b32 	%r1034, %r68, 3;
	add.s32 	%r1035, %r345, %r1034;
	st.shared.u64 	[%r1035+-8], %rd455;
	shl.b32 	%r1036, %r74, 3;
	add.s32 	%r1037, %r345, %r1036;
	st.shared.u64 	[%r1037+-8], %rd456;
	shl.b32 	%r1038, %r80, 3;
	add.s32 	%r1039, %r345, %r1038;
	st.shared.u64 	[%r1039+-8], %rd457;
	shl.b32 	%r1040, %r86, 3;
	add.s32 	%r1041, %r345, %r1040;
	st.shared.u64 	[%r1041+-8], %rd458;
	shl.b32 	%r1042, %r92, 3;
	add.s32 	%r1043, %r345, %r1042;
	st.shared.u64 	[%r1043+-8], %rd459;
	shl.b32 	%r1044, %r98, 3;
	add.s32 	%r1045, %r345, %r1044;
	st.shared.u64 	[%r1045+-8], %rd460;
	shl.b32 	%r1046, %r104, 3;
	add.s32 	%r1047, %r345, %r1046;
	st.shared.u64 	[%r1047+-8], %rd461;
	shl.b32 	%r1048, %r110, 3;
	add.s32 	%r1049, %r345, %r1048;
	st.shared.u64 	[%r1049+-8], %rd462;
	shl.b32 	%r1050, %r116, 3;
	add.s32 	%r1051, %r345, %r1050;
	st.shared.u64 	[%r1051+-8], %rd463;
	shl.b32 	%r1052, %r122, 3;
	add.s32 	%r1053, %r345, %r1052;
	st.shared.u64 	[%r1053+-8], %rd464;
	shl.b32 	%r1054, %r128, 3;
	add.s32 	%r1055, %r345, %r1054;
	st.shared.u64 	[%r1055+-8], %rd465;
	shl.b32 	%r1056, %r134, 3;
	add.s32 	%r1057, %r345, %r1056;
	st.shared.u64 	[%r1057+-8], %rd466;
	shl.b32 	%r1058, %r1028, 3;
	add.s32 	%r1059, %r345, %r1058;
	st.shared.u64 	[%r1059+-8], %rd467;
	shl.b32 	%r1060, %r1, 3;
	add.s32 	%r1061, %r345, %r1060;
	add.s32 	%r140, %r1061, 46080;
	@%p93 bra 	$L__BB16_137;
	ld.global.u64 	%rd203, [%rd84];
	sub.s64 	%rd468, %rd203, %rd107;
	st.shared.u64 	[%r140], %rd468;
	setp.lt.s32 	%p95, %r3, 1;
	mov.u32 	%r1267, %r1244;
	@%p95 bra 	$L__BB16_136;
	mov.b32 	%r1265, -1;
	mov.u32 	%r1264, %r3;
	mov.u32 	%r1267, %r1244;
$L__BB16_132:
	add.s32 	%r144, %r1264, -1;
	shl.b32 	%r1063, %r144, 8;
	add.s32 	%r1064, %r1063, %r1;
	mul.wide.s32 	%rd204, %r1064, 4;
	add.s64 	%rd109, %rd2, %rd204;
$L__BB16_133:
	membar.cta;
	ld.volatile.global.u32 	%r145, [%rd109];
	setp.eq.s32 	%p96, %r145, 0;
	@%p96 bra 	$L__BB16_133;
	and.b32  	%r1065, %r145, 1073741823;
	add.s32 	%r1267, %r1065, %r1267;
	setp.gt.s32 	%p97, %r145, -1;
	vote.sync.ballot.b32 	%r1265, %p97, %r1265;
	setp.gt.u32 	%p99, %r1264, 1;
	and.pred  	%p100, %p97, %p99;
	mov.u32 	%r1264, %r144;
	@%p100 bra 	$L__BB16_132;
	ld.shared.u64 	%rd468, [%r140];
$L__BB16_136:
	or.b32  	%r1066, %r1267, -2147483648;
	st.volatile.global.u32 	[%rd72], %r1066;
	sub.s32 	%r1067, %r1267, %r1244;
	cvt.s64.s32 	%rd205, %r1067;
	add.s64 	%rd206, %rd468, %rd205;
	st.shared.u64 	[%r140], %rd206;
$L__BB16_137:
	ld.param.u64 	%rd421, [_ZN3cub18CUB_300001_SM_10006detail10radix_sort29DeviceRadixSortOnesweepKernelINS1_5radix10policy_hubIxNS0_8NullTypeEyE10Policy1000ELNS0_9SortOrderE0ExS6_yiiNS1_21identity_decomposer_tEEEvPT5_SC_PT3_PKSD_PT1_PKSH_PT2_PKSL_T4_iiT6__param_2];
	setp.gt.u32 	%p101, %r1, 255;
	setp.lt.s32 	%p102, %r4, %r150;
	setp.eq.s64 	%p103, %rd421, 0;
	or.pred  	%p104, %p103, %p102;
	or.pred  	%p105, %p101, %p104;
	@%p105 bra 	$L__BB16_139;
	ld.shared.u64 	%rd207, [%r140];
	cvt.s64.s32 	%rd208, %r1244;
	add.s64 	%rd209, %rd107, %rd208;
	add.s64 	%rd210, %rd209, %rd207;
	st.global.u64 	[%rd83], %rd210;
$L__BB16_139:
	setp.gt.s32 	%p106, %r4, %r150;
	bar.sync 	0;
	@%p106 bra 	$L__BB16_141;
	ld.shared.u64 	%rd211, [%r140+-46080];
	shr.u64 	%rd212, %rd211, %r468;
	cvt.u32.u64 	%r1069, %rd212;
	and.b32  	%r1070, %r1069, %r7;
	shl.b32 	%r1071, %r1070, 3;
	add.s32 	%r1073, %r345, 46080;
	add.s32 	%r1074, %r1073, %r1071;
	ld.shared.u64 	%rd213, [%r1074];
	add.s64 	%rd214, %rd213, %rd82;
	xor.b64  	%rd215, %rd211, -9223372036854775808;
	shl.b64 	%rd216, %rd214, 3;
	add.s64 	%rd217, %rd1, %rd216;
	st.global.u64 	[%rd217], %rd215;
	bar.warp.sync 	-1;
	ld.shared.u64 	%rd218, [%r140+-43008];
	shr.u64 	%rd219, %rd218, %r468;
	cvt.u32.u64 	%r1075, %rd219;
	and.b32  	%r1076, %r1075, %r7;
	shl.b32 	%r1077, %r1076, 3;
	add.s32 	%r1078, %r1073, %r1077;
	ld.shared.u64 	%rd220, [%r1078];
	add.s64 	%rd221, %rd220, %rd82;
	xor.b64  	%rd222, %rd218, -9223372036854775808;
	shl.b64 	%rd223, %rd221, 3;
	add.s64 	%rd224, %rd1, %rd223;
	st.global.u64 	[%rd224+3072], %rd222;
	bar.warp.sync 	-1;
	ld.shared.u64 	%rd225, [%r140+-39936];
	shr.u64 	%rd226, %rd225, %r468;
	cvt.u32.u64 	%r1079, %rd226;
	and.b32  	%r1080, %r1079, %r7;
	shl.b32 	%r1081, %r1080, 3;
	add.s32 	%r1082, %r1073, %r1081;
	ld.shared.u64 	%rd227, [%r1082];
	add.s64 	%rd228, %rd227, %rd82;
	xor.b64  	%rd229, %rd225, -9223372036854775808;
	shl.b64 	%rd230, %rd228, 3;
	add.s64 	%rd231, %rd1, %rd230;
	st.global.u64 	[%rd231+6144], %rd229;
	bar.warp.sync 	-1;
	ld.shared.u64 	%rd232, [%r140+-36864];
	shr.u64 	%rd233, %rd232, %r468;
	cvt.u32.u64 	%r1083, %rd233;
	and.b32  	%r1084, %r1083, %r7;
	shl.b32 	%r1085, %r1084, 3;
	add.s32 	%r1086, %r1073, %r1085;
	ld.shared.u64 	%rd234, [%r1086];
	add.s64 	%rd235, %rd234, %rd82;
	xor.b64  	%rd236, %rd232, -9223372036854775808;
	shl.b64 	%rd237, %rd235, 3;
	add.s64 	%rd238, %rd1, %rd237;
	st.global.u64 	[%rd238+9216], %rd236;
	bar.warp.sync 	-1;
	ld.shared.u64 	%rd239, [%r140+-33792];
	shr.u64 	%rd240, %rd239, %r468;
	cvt.u32.u64 	%r1087, %rd240;
	and.b32  	%r1088, %r1087, %r7;
	shl.b32 	%r1089, %r1088, 3;
	add.s32 	%r1090, %r1073, %r1089;
	ld.shared.u64 	%rd241, [%r1090];
	add.s64 	%rd242, %rd241, %rd82;
	xor.b64  	%rd243, %rd239, -9223372036854775808;
	shl.b64 	%rd244, %rd242, 3;
	add.s64 	%rd245, %rd1, %rd244;
	st.global.u64 	[%rd245+12288], %rd243;
	bar.warp.sync 	-1;
	ld.shared.u64 	%rd246, [%r140+-30720];
	shr.u64 	%rd247, %rd246, %r468;
	cvt.u32.u64 	%r1091, %rd247;
	and.b32  	%r1092, %r1091, %r7;
	shl.b32 	%r1093, %r1092, 3;
	add.s32 	%r1094, %r1073, %r1093;
	ld.shared.u64 	%rd248, [%r1094];
	add.s64 	%rd249, %rd248, %rd82;
	xor.b64  	%rd250, %rd246, -9223372036854775808;
	shl.b64 	%rd251, %rd249, 3;
	add.s64 	%rd252, %rd1, %rd251;
	st.global.u64 	[%rd252+15360], %rd250;
	bar.warp.sync 	-1;
	ld.shared.u64 	%rd253, [%r140+-27648];
	shr.u64 	%rd254, %rd253, %r468;
	cvt.u32.u64 	%r1095, %rd254;
	and.b32  	%r1096, %r1095, %r7;
	shl.b32 	%r1097, %r1096, 3;
	add.s32 	%r1098, %r1073, %r1097;
	ld.shared.u64 	%rd255, [%r1098];
	add.s64 	%rd256, %rd255, %rd82;
	xor.b64  	%rd257, %rd253, -9223372036854775808;
	shl.b64 	%rd258, %rd256, 3;
	add.s64 	%rd259, %rd1, %rd258;
	st.global.u64 	[%rd259+18432], %rd257;
	bar.warp.sync 	-1;
	ld.shared.u64 	%rd260, [%r140+-24576];
	shr.u64 	%rd261, %rd260, %r468;
	cvt.u32.u64 	%r1099, %rd261;
	and.b32  	%r1100, %r1099, %r7;
	shl.b32 	%r1101, %r1100, 3;
	add.s32 	%r1102, %r1073, %r1101;
	ld.shared.u64 	%rd262, [%r1102];
	add.s64 	%rd263, %rd262, %rd82;
	xor.b64  	%rd264, %rd260, -9223372036854775808;
	shl.b64 	%rd265, %rd263, 3;
	add.s64 	%rd266, %rd1, %rd265;
	st.global.u64 	[%rd266+21504], %rd264;
	bar.warp.sync 	-1;
	ld.shared.u64 	%rd267, [%r140+-21504];
	shr.u64 	%rd268, %rd267, %r468;
	cvt.u32.u64 	%r1103, %rd268;
	and.b32  	%r1104, %r1103, %r7;
	shl.b32 	%r1105, %r1104, 3;
	add.s32 	%r1106, %r1073, %r1105;
	ld.shared.u64 	%rd269, [%r1106];
	add.s64 	%rd270, %rd269, %rd82;
	xor.b64  	%rd271, %rd267, -9223372036854775808;
	shl.b64 	%rd272, %rd270, 3;
	add.s64 	%rd273, %rd1, %rd272;
	st.global.u64 	[%rd273+24576], %rd271;
	bar.warp.sync 	-1;
	ld.shared.u64 	%rd274, [%r140+-18432];
	shr.u64 	%rd275, %rd274, %r468;
	cvt.u32.u64 	%r1107, %rd275;
	and.b32  	%r1108, %r1107, %r7;
	shl.b32 	%r1109, %r1108, 3;
	add.s32 	%r1110, %r1073, %r1109;
	ld.shared.u64 	%rd276, [%r1110];
	add.s64 	%rd277, %rd276, %rd82;
	xor.b64  	%rd278, %rd274, -9223372036854775808;
	shl.b64 	%rd279, %rd277, 3;
	add.s64 	%rd280, %rd1, %rd279;
	st.global.u64 	[%rd280+27648], %rd278;
	bar.warp.sync 	-1;
	ld.shared.u64 	%rd281, [%r140+-15360];
	shr.u64 	%rd282, %rd281, %r468;
	cvt.u32.u64 	%r1111, %rd282;
	and.b32  	%r1112, %r1111, %r7;
	shl.b32 	%r1113, %r1112, 3;
	add.s32 	%r1114, %r1073, %r1113;
	ld.shared.u64 	%rd283, [%r1114];
	add.s64 	%rd284, %rd283, %rd82;
	xor.b64  	%rd285, %rd281, -9223372036854775808;
	shl.b64 	%rd286, %rd284, 3;
	add.s64 	%rd287, %rd1, %rd286;
	st.global.u64 	[%rd287+30720], %rd285;
	bar.warp.sync 	-1;
	ld.shared.u64 	%rd288, [%r140+-12288];
	shr.u64 	%rd289, %rd288, %r468;
	cvt.u32.u64 	%r1115, %rd289;
	and.b32  	%r1116, %r1115, %r7;
	shl.b32 	%r1117, %r1116, 3;
	add.s32 	%r1118, %r1073, %r1117;
	ld.shared.u64 	%rd290, [%r1118];
	add.s64 	%rd291, %rd290, %rd82;
	xor.b64  	%rd292, %rd288, -9223372036854775808;
	shl.b64 	%rd293, %rd291, 3;
	add.s64 	%rd294, %rd1, %rd293;
	st.global.u64 	[%rd294+33792], %rd292;
	bar.warp.sync 	-1;
	ld.shared.u64 	%rd295, [%r140+-9216];
	shr.u64 	%rd296, %rd295, %r468;
	cvt.u32.u64 	%r1119, %rd296;
	and.b32  	%r1120, %r1119, %r7;
	shl.b32 	%r1121, %r1120, 3;
	add.s32 	%r1122, %r1073, %r1121;
	ld.shared.u64 	%rd297, [%r1122];
	add.s64 	%rd298, %rd297, %rd82;
	xor.b64  	%rd299, %rd295, -9223372036854775808;
	shl.b64 	%rd300, %rd298, 3;
	add.s64 	%rd301, %rd1, %rd300;
	st.global.u64 	[%rd301+36864], %rd299;
	bar.warp.sync 	-1;
	ld.shared.u64 	%rd302, [%r140+-6144];
	shr.u64 	%rd303, %rd302, %r468;
	cvt.u32.u64 	%r1123, %rd303;
	and.b32  	%r1124, %r1123, %r7;
	shl.b32 	%r1125, %r1124, 3;
	add.s32 	%r1126, %r1073, %r1125;
	ld.shared.u64 	%rd304, [%r1126];
	add.s64 	%rd305, %rd304, %rd82;
	xor.b64  	%rd306, %rd302, -9223372036854775808;
	shl.b64 	%rd307, %rd305, 3;
	add.s64 	%rd308, %rd1, %rd307;
	st.global.u64 	[%rd308+39936], %rd306;
	bar.warp.sync 	-1;
	ld.shared.u64 	%rd309, [%r140+-3072];
	shr.u64 	%rd310, %rd309, %r468;
	cvt.u32.u64 	%r1127, %rd310;
	and.b32  	%r1128, %r1127, %r7;
	shl.b32 	%r1129, %r1128, 3;
	add.s32 	%r1130, %r1073, %r1129;
	ld.shared.u64 	%rd311, [%r1130];
	add.s64 	%rd312, %rd311, %rd82;
	xor.b64  	%rd313, %rd309, -9223372036854775808;
	shl.b64 	%rd314, %rd312, 3;
	add.s64 	%rd315, %rd1, %rd314;
	st.global.u64 	[%rd315+43008], %rd313;
	bar.warp.sync 	-1;
	bra.uni 	$L__BB16_172;
$L__BB16_141:
	mad.lo.s32 	%r149, %r3, -5760, %r150;
	setp.ge.s32 	%p107, %r1, %r149;
	@%p107 bra 	$L__BB16_143;
	ld.shared.u64 	%rd316, [%r140+-46080];
	shr.u64 	%rd317, %rd316, %r468;
	cvt.u32.u64 	%r1132, %rd317;
	and.b32  	%r1133, %r1132, %r7;
	shl.b32 	%r1134, %r1133, 3;
	add.s32 	%r1136, %r345, %r1134;
	ld.shared.u64 	%rd318, [%r1136+46080];
	xor.b64  	%rd319, %rd316, -9223372036854775808;
	add.s64 	%rd320, %rd318, %rd82;
	shl.b64 	%rd321, %rd320, 3;
	add.s64 	%rd322, %rd1, %rd321;
	st.global.u64 	[%rd322], %rd319;
$L__BB16_143:
	bar.warp.sync 	-1;
	add.s32 	%r1137, %r1, 384;
	setp.ge.s32 	%p108, %r1137, %r149;
	@%p108 bra 	$L__BB16_145;
	ld.shared.u64 	%rd323, [%r140+-43008];
	shr.u64 	%rd324, %rd323, %r468;
	cvt.u32.u64 	%r1139, %rd324;
	and.b32  	%r1140, %r1139, %r7;
	shl.b32 	%r1141, %r1140, 3;
	add.s32 	%r1143, %r345, %r1141;
	ld.shared.u64 	%rd325, [%r1143+46080];
	xor.b64  	%rd326, %rd323, -9223372036854775808;
	add.s64 	%rd327, %rd325, %rd82;
	shl.b64 	%rd328, %rd327, 3;
	add.s64 	%rd329, %rd1, %rd328;
	st.global.u64 	[%rd329+3072], %rd326;
$L__BB16_145:
	bar.warp.sync 	-1;
	add.s32 	%r1144, %r1, 768;
	setp.ge.s32 	%p109, %r1144, %r149;
	@%p109 bra 	$L__BB16_147;
	ld.shared.u64 	%rd330, [%r140+-39936];
	shr.u64 	%rd331, %rd330, %r468;
	cvt.u32.u64 	%r1146, %rd331;
	and.b32  	%r1147, %r1146, %r7;
	shl.b32 	%r1148, %r1147, 3;
	add.s32 	%r1150, %r345, %r1148;
	ld.shared.u64 	%rd332, [%r1150+46080];
	xor.b64  	%rd333, %rd330, -9223372036854775808;
	add.s64 	%rd334, %rd332, %rd82;
	shl.b64 	%rd335, %rd334, 3;
	add.s64 	%rd336, %rd1, %rd335;
	st.global.u64 	[%rd336+6144], %rd333;
$L__BB16_147:
	bar.warp.sync 	-1;
	add.s32 	%r1151, %r1, 1152;
	setp.ge.s32 	%p110, %r1151, %r149;
	@%p110 bra 	$L__BB16_149;
	ld.shared.u64 	%rd337, [%r140+-36864];
	shr.u64 	%rd338, %rd337, %r468;
	cvt.u32.u64 	%r1153, %rd338;
	and.b32  	%r1154, %r1153, %r7;
	shl.b32 	%r1155, %r1154, 3;
	add.s32 	%r1157, %r345, %r1155;
	ld.shared.u64 	%rd339, [%r1157+46080];
	xor.b64  	%rd340, %rd337, -9223372036854775808;
	add.s64 	%rd341, %rd339, %rd82;
	shl.b64 	%rd342, %rd341, 3;
	add.s64 	%rd343, %rd1, %rd342;
	st.global.u64 	[%rd343+9216], %rd340;
$L__BB16_149:
	bar.warp.sync 	-1;
	add.s32 	%r1158, %r1, 1536;
	setp.ge.s32 	%p111, %r1158, %r149;
	@%p111 bra 	$L__BB16_151;
	ld.shared.u64 	%rd344, [%r140+-33792];
	shr.u64 	%rd345, %rd344, %r468;
	cvt.u32.u64 	%r1160, %rd345;
	and.b32  	%r1161, %r1160, %r7;
	shl.b32 	%r1162, %r1161, 3;
	add.s32 	%r1164, %r345, %r1162;
	ld.shared.u64 	%rd346, [%r1164+46080];
	xor.b64  	%rd347, %rd344, -9223372036854775808;
	add.s64 	%rd348, %rd346, %rd82;
	shl.b64 	%rd349, %rd348, 3;
	add.s64 	%rd350, %rd1, %rd349;
	st.global.u64 	[%rd350+12288], %rd347;
$L__BB16_151:
	bar.warp.sync 	-1;
	add.s32 	%r1165, %r1, 1920;
	setp.ge.s32 	%p112, %r1165, %r149;
	@%p112 bra 	$L__BB16_153;
	ld.shared.u64 	%rd351, [%r140+-30720];
	shr.u64 	%rd352, %rd351, %r468;
	cvt.u32.u64 	%r1167, %rd352;
	and.b32  	%r1168, %r1167, %r7;
	shl.b32 	%r1169, %r1168, 3;
	add.s32 	%r1171, %r345, %r1169;
	ld.shared.u64 	%rd353, [%r1171+46080];
	xor.b64  	%rd354, %rd351, -9223372036854775808;
	add.s64 	%rd355, %rd353, %rd82;
	shl.b64 	%rd356, %rd355, 3;
	add.s64 	%rd357, %rd1, %rd356;
	st.global.u64 	[%rd357+15360], %rd354;
$L__BB16_153:
	bar.warp.sync 	-1;
	add.s32 	%r1172, %r1, 2304;
	setp.ge.s32 	%p113, %r1172, %r149;
	@%p113 bra 	$L__BB16_155;
	ld.shared.u64 	%rd358, [%r140+-27648];
	shr.u64 	%rd359, %rd358, %r468;
	cvt.u32.u64 	%r1174, %rd359;
	and.b32  	%r1175, %r1174, %r7;
	shl.b32 	%r1176, %r1175, 3;
	add.s32 	%r1178, %r345, %r1176;
	ld.shared.u64 	%rd360, [%r1178+46080];
	xor.b64  	%rd361, %rd358, -9223372036854775808;
	add.s64 	%rd362, %rd360, %rd82;
	shl.b64 	%rd363, %rd362, 3;
	add.s64 	%rd364, %rd1, %rd363;
	st.global.u64 	[%rd364+18432], %rd361;
$L__BB16_155:
	bar.warp.sync 	-1;
	add.s32 	%r1179, %r1, 2688;
	setp.ge.s32 	%p114, %r1179, %r149;
	@%p114 bra 	$L__BB16_157;
	ld.shared.u64 	%rd365, [%r140+-24576];
	shr.u64 	%rd366, %rd365, %r468;
	cvt.u32.u64 	%r1181, %rd366;
	and.b32  	%r1182, %r1181, %r7;
	shl.b32 	%r1183, %r1182, 3;
	add.s32 	%r1185, %r345, %r1183;
	ld.shared.u64 	%rd367, [%r1185+46080];
	xor.b64  	%rd368, %rd365, -9223372036854775808;
	add.s64 	%rd369, %rd367, %rd82;
	shl.b64 	%rd370, %rd369, 3;
	add.s64 	%rd371, %rd1, %rd370;
	st.global.u64 	[%rd371+21504], %rd368;
$L__BB16_157:
	bar.warp.sync 	-1;
	or.b32  	%r1186, %r1, 3072;
	setp.ge.s32 	%p115, %r1186, %r149;
	@%p115 bra 	$L__BB16_159;
	ld.shared.u64 	%rd372, [%r140+-21504];
	shr.u64 	%rd373, %rd372, %r468;
	cvt.u32.u64 	%r1188, %rd373;
	and.b32  	%r1189, %r1188, %r7;
	shl.b32 	%r1190, %r1189, 3;
	add.s32 	%r1192, %r345, %r1190;
	ld.shared.u64 	%rd374, [%r1192+46080];
	xor.b64  	%rd375, %rd372, -9223372036854775808;
	add.s64 	%rd376, %rd374, %rd82;
	shl.b64 	%rd377, %rd376, 3;
	add.s64 	%rd378, %rd1, %rd377;
	st.global.u64 	[%rd378+24576], %rd375;
$L__BB16_159:
	bar.warp.sync 	-1;
	add.s32 	%r1193, %r1, 3456;
	setp.ge.s32 	%p116, %r1193, %r149;
	@%p116 bra 	$L__BB16_161;
	ld.shared.u64 	%rd379, [%r140+-18432];
	shr.u64 	%rd380, %rd379, %r468;
	cvt.u32.u64 	%r1195, %rd380;
	and.b32  	%r1196, %r1195, %r7;
	shl.b32 	%r1197, %r1196, 3;
	add.s32 	%r1199, %r345, %r1197;
	ld.shared.u64 	%rd381, [%r1199+46080];
	xor.b64  	%rd382, %rd379, -9223372036854775808;
	add.s64 	%rd383, %rd381, %rd82;
	shl.b64 	%rd384, %rd383, 3;
	add.s64 	%rd385, %rd1, %rd384;
	st.global.u64 	[%rd385+27648], %rd382;
$L__BB16_161:
	bar.warp.sync 	-1;
	add.s32 	%r1200, %r1, 3840;
	setp.ge.s32 	%p117, %r1200, %r149;
	@%p117 bra 	$L__BB16_163;
	ld.shared.u64 	%rd386, [%r140+-15360];
	shr.u64 	%rd387, %rd386, %r468;
	cvt.u32.u64 	%r1202, %rd387;
	and.b32  	%r1203, %r1202, %r7;
	shl.b32 	%r1204, %r1203, 3;
	add.s32 	%r1206, %r345, %r1204;
	ld.shared.u64 	%rd388, [%r1206+46080];
	xor.b64  	%rd389, %rd386, -9223372036854775808;
	add.s64 	%rd390, %rd388, %rd82;
	shl.b64 	%rd391, %rd390, 3;
	add.s64 	%rd392, %rd1, %rd391;
	st.global.u64 	[%rd392+30720], %rd389;
$L__BB16_163:
	bar.warp.sync 	-1;
	add.s32 	%r1207, %r1, 4224;
	setp.ge.s32 	%p118, %r1207, %r149;
	@%p118 bra 	$L__BB16_165;
	ld.shared.u64 	%rd393, [%r140+-12288];
	shr.u64 	%rd394, %rd393, %r468;
	cvt.u32.u64 	%r1209, %rd394;
	and.b32  	%r1210, %r1209, %r7;
	shl.b32 	%r1211, %r1210, 3;
	add.s32 	%r1213, %r345, %r1211;
	ld.shared.u64 	%rd395, [%r1213+46080];
	xor.b64  	%rd396, %rd393, -9223372036854775808;
	add.s64 	%rd397, %rd395, %rd82;
	shl.b64 	%rd398, %rd397, 3;
	add.s64 	%rd399, %rd1, %rd398;
	st.global.u64 	[%rd399+33792], %rd396;
$L__BB16_165:
	bar.warp.sync 	-1;
	add.s32 	%r1214, %r1, 4608;
	setp.ge.s32 	%p119, %r1214, %r149;
	@%p119 bra 	$L__BB16_167;
	ld.shared.u64 	%rd400, [%r140+-9216];
	shr.u64 	%rd401, %rd400, %r468;
	cvt.u32.u64 	%r1216, %rd401;
	and.b32  	%r1217, %r1216, %r7;
	shl.b32 	%r1218, %r1217, 3;
	add.s32 	%r1220, %r345, %r1218;
	ld.shared.u64 	%rd402, [%r1220+46080];
	xor.b64  	%rd403, %rd400, -9223372036854775808;
	add.s64 	%rd404, %rd402, %rd82;
	shl.b64 	%rd405, %rd404, 3;
	add.s64 	%rd406, %rd1, %rd405;
	st.global.u64 	[%rd406+36864], %rd403;
$L__BB16_167:
	bar.warp.sync 	-1;
	add.s32 	%r1221, %r1, 4992;
	setp.ge.s32 	%p120, %r1221, %r149;
	@%p120 bra 	$L__BB16_169;
	ld.shared.u64 	%rd407, [%r140+-6144];
	shr.u64 	%rd408, %rd407, %r468;
	cvt.u32.u64 	%r1223, %rd408;
	and.b32  	%r1224, %r1223, %r7;
	shl.b32 	%r1225, %r1224, 3;
	add.s32 	%r1227, %r345, %r1225;
	ld.shared.u64 	%rd409, [%r1227+46080];
	xor.b64  	%rd410, %rd407, -9223372036854775808;
	add.s64 	%rd411, %rd409, %rd82;
	shl.b64 	%rd412, %rd411, 3;
	add.s64 	%rd413, %rd1, %rd412;
	st.global.u64 	[%rd413+39936], %rd410;
$L__BB16_169:
	bar.warp.sync 	-1;
	add.s32 	%r1228, %r1, 5376;
	ld.shared.u64 	%rd112, [%r140+-3072];
	shr.u64 	%rd414, %rd112, %r468;
	cvt.u32.u64 	%r1230, %rd414;
	and.b32  	%r1231, %r1230, %r7;
	shl.b32 	%r1232, %r1231, 3;
	add.s32 	%r1234, %r345, %r1232;
	ld.shared.u64 	%rd415, [%r1234+46080];
	add.s64 	%rd113, %rd415, %rd82;
	setp.ge.s32 	%p121, %r1228, %r149;
	@%p121 bra 	$L__BB16_171;
	xor.b64  	%rd416, %rd112, -9223372036854775808;
	shl.b64 	%rd417, %rd113, 3;
	add.s64 	%rd418, %rd1, %rd417;
	st.global.u64 	[%rd418+43008], %rd416;
$L__BB16_171:
	bar.warp.sync 	-1;
$L__BB16_172:
	ret;

}


// ===== COMPILED SASS (sm_100) =====

	.target	sm_100

	.elftype	@"ET_EXEC"


//--------------------- .note.nv.tkinfo           --------------------------
	.section	.note.nv.tkinfo,"",@"SHT_NOTE"
	.sectionflags	@"SHF_NOTE_NV_TKINFO"
	.tkinfo
        /*0018*/ 	.word	0x00000002
        /*0030*/ 	.string	""
        /*0030*/ 	.string	"ptxas"
        /*0030*/ 	.string	"Cuda compilation tools, release 13.0, V13.0.88"
        /*0030*/ 	.string	"Build cuda_13.0.r13.0/compiler.36424714_0"
        /*0030*/ 	.string	"-arch sm_100 -m 64 "



//--------------------- .note.nv.cuinfo           --------------------------
	.section	.note.nv.cuinfo,"",@"SHT_NOTE"
	.sectionflags	@"SHF_NOTE_NV_CUINFO"
        /*0018*/ 	.short	0x0002
        /*001a*/ 	.short	0x0064
        /*001c*/ 	.short	0x0082
	.zero		2


//--------------------- .nv.info                  --------------------------
	.section	.nv.info,"",@"SHT_CUDA_INFO"
	.align	4


	//----- nvinfo : EIATTR_REGCOUNT
	.align		4
        /*0000*/ 	.byte	0x04, 0x2f
        /*0002*/ 	.short	(.L_46 - .L_45)
	.align		4
.L_45:
        /*0004*/ 	.word	index@(_Z16histogram_kernelPKjPjii)
        /*0008*/ 	.word	0x0000000a


	//----- nvinfo : EIATTR_FRAME_SIZE
	.align		4
.L_46:
        /*000c*/ 	.byte	0x04, 0x11
        /*000e*/ 	.short	(.L_48 - .L_47)
	.align		4
.L_47:
        /*0010*/ 	.word	index@(_Z16histogram_kernelPKjPjii)
        /*0014*/ 	.word	0x00000000


	//----- nvinfo : EIATTR_REGCOUNT
	.align		4
.L_48:
        /*0018*/ 	.byte	0x04, 0x2f
        /*001a*/ 	.short	(.L_50 - .L_49)
	.align		4
.L_49:
        /*001c*/ 	.word	index@(_Z19histogram_kernel_64PKyPjii)
        /*0020*/ 	.word	0x0000000a


	//----- nvinfo : EIATTR_FRAME_SIZE
	.align		4
.L_50:
        /*0024*/ 	.byte	0x04, 0x11
        /*0026*/ 	.short	(.L_52 - .L_51)
	.align		4
.L_51:
        /*0028*/ 	.word	index@(_Z19histogram_kernel_64PKyPjii)
        /*002c*/ 	.word	0x00000000


	//----- nvinfo : EIATTR_REGCOUNT
	.align		4
.L_52:
        /*0030*/ 	.byte	0x04, 0x2f
        /*0032*/ 	.short	(.L_54 - .L_53)
	.align		4
.L_53:
        /*0034*/ 	.word	index@(_Z17prefix_sum_kernelPjS_i)
        /*0038*/ 	.word	0x00000020


	//----- nvinfo : EIATTR_FRAME_SIZE
	.align		4
.L_54:
        /*003c*/ 	.byte	0x04, 0x11
        /*003e*/ 	.short	(.L_56 - .L_55)
	.align		4
.L_55:
        /*0040*/ 	.word	index@(_Z17prefix_sum_kernelPjS_i)
        /*0044*/ 	.word	0x00000000


	//----- nvinfo : EIATTR_REGCOUNT
	.align		4
.L_56:
        /*0048*/ 	.byte	0x04, 0x2f
        /*004a*/ 	.short	(.L_58 - .L_57)
	.align		4
.L_57:
        /*004c*/ 	.word	index@(_Z27prefix_sum_kernel_optimizedPjS_i)
        /*0050*/ 	.word	0x00000020


	//----- nvinfo : EIATTR_FRAME_SIZE
	.align		4
.L_58:
        /*0054*/ 	.byte	0x04, 0x11
        /*0056*/ 	.short	(.L_60 - .L_59)
	.align		4
.L_59:
        /*0058*/ 	.word	index@(_Z27prefix_sum_kernel_optimizedPjS_i)
        /*005c*/ 	.word	0x00000000


	//----- nvinfo : EIATTR_REGCOUNT
	.align		4
.L_60:
        /*0060*/ 	.byte	0x04, 0x2f
        /*0062*/ 	.short	(.L_62 - .L_61)
	.align		4
.L_61:
        /*0064*/ 	.word	index@(_Z14scatter_kernelPKjPjS0_iii)
        /*0068*/ 	.word	0x0000001c


	//----- nvinfo : EIATTR_FRAME_SIZE
	.align		4
.L_62:
        /*006c*/ 	.byte	0x04, 0x11
        /*006e*/ 	.short	(.L_64 - .L_63)
	.align		4
.L_63:
        /*0070*/ 	.word	index@(_Z14scatter_kernelPKjPjS0_iii)
        /*0074*/ 	.word	0x00000000


	//----- nvinfo : EIATTR_REGCOUNT
	.align		4
.L_64:
        /*0078*/ 	.byte	0x04, 0x2f
        /*007a*/ 	.short	(.L_66 - .L_65)
	.align		4
.L_65:
        /*007c*/ 	.word	index@(_Z17scatter_kernel_64PKyPyPKjiii)
        /*0080*/ 	.word	0x0000001d


	//----- nvinfo : EIATTR_FRAME_SIZE
	.align		4
.L_66:
        /*0084*/ 	.byte	0x04, 0x11
        /*0086*/ 	.short	(.L_68 - .L_67)
	.align		4
.L_67:
        /*0088*/ 	.word	index@(_Z17scatter_kernel_64PKyPyPKjiii)
        /*008c*/ 	.word	0x00000000


	//----- nvinfo : EIATTR_REGCOUNT
	.align		4
.L_68:
        /*0090*/ 	.byte	0x04, 0x2f
        /*0092*/ 	.short	(.L_70 - .L_69)
	.align		4
.L_69:
        /*0094*/ 	.word	index@(_Z20flip_sign_bit_kernelPji)
        /*0098*/ 	.word	0x00000008


	//----- nvinfo : EIATTR_FRAME_SIZE
	.align		4
.L_70:
        /*009c*/ 	.byte	0x04, 0x11
        /*009e*/ 	.short	(.L_72 - .L_71)
	.align		4
.L_71:
        /*00a0*/ 	.word	index@(_Z20flip_sign_bit_kernelPji)
        /*00a4*/ 	.word	0x00000000


	//----- nvinfo : EIATTR_REGCOUNT
	.align		4
.L_72:
        /*00a8*/ 	.byte	0x04, 0x2f
        /*00aa*/ 	.short	(.L_74 - .L_73)
	.align		4
.L_73:
        /*00ac*/ 	.word	index@(_Z23flip_sign_bit_kernel_64Pyi)
        /*00b0*/ 	.word	0x00000008


	//----- nvinfo : EIATTR_FRAME_SIZE
	.align		4
.L_74:
        /*00b4*/ 	.byte	0x04, 0x11
        /*00b6*/ 	.short	(.L_76 - .L_75)
	.align		4
.L_75:
        /*00b8*/ 	.word	index@(_Z23flip_sign_bit_kernel_64Pyi)
        /*00bc*/ 	.word	0x00000000


	//----- nvinfo : EIATTR_REGCOUNT
	.align		4
.L_76:
        /*00c0*/ 	.byte	0x04, 0x2f
        /*00c2*/ 	.short	(.L_78 - .L_77)
	.align		4
.L_77:
        /*00c4*/ 	.word	index@(_ZN3cub18CUB_300001_SM_10006detail11EmptyKernelIvEEvv)
        /*00c8*/ 	.word	0x00000004


	//----- nvinfo : EIATTR_FRAME_SIZE
	.align		4
.L_78:
        /*00cc*/ 	.byte	0x04, 0x11
        /*00ce*/ 	.short	(.L_80 - .L_79)
	.align		4
.L_79:
        /*00d0*/ 	.word	index@(_ZN3cub18CUB_300001_SM_10006detail11EmptyKernelIvEEvv)
        /*00d4*/ 	.word	0x00000000


	//----- nvinfo : EIATTR_REGCOUNT
	.align		4
.L_80:
        /*00d8*/ 	.byte	0x04, 0x2f
        /*00da*/ 	.short	(.L_82 - .L_81)
	.align		4
.L_81:
        /*00dc*/ 	.word	index@(_ZN3cub18CUB_300001_SM_10006detail10radix_sort31DeviceRadixSortSingleTileKernelINS1_5radix10policy_hubIiNS0_8NullTypeEyE10Policy1000ELNS0_9SortOrderE0EiS6_yNS1_21identity_decomposer_tEEEvPKT1_PSB_PKT2_PSF_T3_iiT4_)
        /*00e0*/ 	.word	0x0000007f


	//----- nvinfo : EIATTR_FRAME_SIZE
	.align		4
.L_82:
        /*00e4*/ 	.byte	0x04, 0x11
        /*00e6*/ 	.short	(.L_84 - .L_83)
	.align		4
.L_83:
        /*00e8*/ 	.word	index@(_ZN3cub18CUB_300001_SM_10006detail10radix_sort31DeviceRadixSortSingleTileKernelINS1_5radix10policy_hubIiNS0_8NullTypeEyE10Policy1000ELNS0_9SortOrderE0EiS6_yNS1_21identity_decomposer_tEEEvPKT1_PSB_PKT2_PSF_T3_iiT4_)
        /*00ec*/ 	.word	0x00000000


	//----- nvinfo : EIATTR_REGCOUNT
	.align		4
.L_84:
        /*00f0*/ 	.byte	0x04, 0x2f
        /*00f2*/ 	.short	(.L_86 - .L_85)
	.align		4
.L_85:
        /*00f4*/ 	.word	index@(_ZN3cub18CUB_300001_SM_10006detail10radix_sort30DeviceRadixSortHistogramKernelINS1_5radix10policy_hubIiNS0_8NullTypeEyE10Policy1000ELNS0_9SortOrderE0EiyNS1_21identity_decomposer_tEEEvPT2_PKT1_SB_iiT3_)
        /*00f8*/ 	.word	0x00000020


	//----- nvinfo : EIATTR_FRAME_SIZE
	.align		4
.L_86:
        /*00fc*/ 	.byte	0x04, 0x11
        /*00fe*/ 	.short	(.L_88 - .L_87)
	.align		4
.L_87:
        /*0100*/ 	.word	index@(_ZN3cub18CUB_300001_SM_10006detail10radix_sort30DeviceRadixSortHistogramKernelINS1_5radix10policy_hubIiNS0_8NullTypeEyE10Policy1000ELNS0_9SortOrderE0EiyNS1_21identity_decomposer_tEEEvPT2_PKT1_SB_iiT3_)
        /*0104*/ 	.word	0x00000000


	//----- nvinfo : EIATTR_REGCOUNT
	.align		4
.L_88:
        /*0108*/ 	.byte	0x04, 0x2f
        /*010a*/ 	.short	(.L_90 - .L_89)
	.align		4
.L_89:
        /*010c*/ 	.word	index@(_ZN3cub18CUB_300001_SM_10006detail10radix_sort33DeviceRadixSortExclusiveSumKernelINS1_5radix10policy_hubIiNS0_8NullTypeEyE10Policy1000EyEEvPT0_)
        /*0110*/ 	.word	0x00000020


	//----- nvinfo : EIATTR_FRAME_SIZE
	.align		4
.L_90:
        /*0114*/ 	.byte	0x04, 0x11
        /*0116*/ 	.short	(.L_92 - .L_91)
	.align		4
.L_91:
        /*0118*/ 	.word	index@(_ZN3cub18CUB_300001_SM_10006detail10radix_sort33DeviceRadixSortExclusiveSumKernelINS1_5radix10policy_hubIiNS0_8NullTypeEyE10Policy1000EyEEvPT0_)
        /*011c*/ 	.word	0x00000000


	//----- nvinfo : EIATTR_REGCOUNT
	.align		4
.L_92:
        /*0120*/ 	.byte	0x04, 0x2f
        /*0122*/ 	.short	(.L_94 - .L_93)
	.align		4
.L_93:
        /*0124*/ 	.word	index@(_ZN3cub18CUB_300001_SM_10006detail10radix_sort29DeviceRadixSortOnesweepKernelINS1_5radix10policy_hubIiNS0_8NullTypeEyE10Policy1000ELNS0_9SortOrderE0EiS6_yiiNS1_21identity_decomposer_tEEEvPT5_SC_PT3_PKSD_PT1_PKSH_PT2_PKSL_T4_iiT6_)
        /*0128*/ 	.word	0x00000038


	//----- nvinfo : EIATTR_FRAME_SIZE
	.align		4
.L_94:
        /*012c*/ 	.byte	0x04, 0x11
        /*012e*/ 	.short	(.L_96 - .L_95)
	.align		4
.L_95:
        /*0130*/ 	.word	index@(_ZN3cub18CUB_300001_SM_10006detail10radix_sort29DeviceRadixSortOnesweepKernelINS1_5radix10policy_hubIiNS0_8NullTypeEyE10Policy1000ELNS0_9SortOrderE0EiS6_yiiNS1_21identity_decomposer_tEEEvPT5_SC_PT3_PKSD_PT1_PKSH_PT2_PKSL_T4_iiT6_)
        /*0134*/ 	.word	0x00000000


	//----- nvinfo : EIATTR_REGCOUNT
	.align		4
.L_96:
        /*0138*/ 	.byte	0x04, 0x2f
        /*013a*/ 	.short	(.L_98 - .L_97)
	.align		4
.L_97:
        /*013c*/ 	.word	index@(_ZN3cub18CUB_300001_SM_10006detail10radix_sort31DeviceRadixSortSingleTileKernelINS1_5radix10policy_hubIxNS0_8NullTypeEyE10Policy1000ELNS0_9SortOrderE0ExS6_yNS1_21identity_decomposer_tEEEvPKT1_PSB_PKT2_PSF_T3_iiT4_)
        /*0140*/ 	.word	0x0000005f


	//----- nvinfo : EIATTR_FRAME_SIZE
	.align		4
.L_98:
        /*0144*/ 	.byte	0x04, 0x11
        /*0146*/ 	.short	(.L_100 - .L_99)
	.align		4
.L_99:
        /*0148*/ 	.word	index@(_ZN3cub18CUB_300001_SM_10006detail10radix_sort31DeviceRadixSortSingleTileKernelINS1_5radix10policy_hubIxNS0_8NullTypeEyE10Policy1000ELNS0_9SortOrderE0ExS6_yNS1_21identity_decomposer_tEEEvPKT1_PSB_PKT2_PSF_T3_iiT4_)
        /*014c*/ 	.word	0x00000000


	//----- nvinfo : EIATTR_REGCOUNT
	.align		4
.L_100:
        /*0150*/ 	.byte	0x04, 0x2f
        /*0152*/ 	.short	(.L_102 - .L_101)
	.align		4
.L_101:
        /*0154*/ 	.word	index@(_ZN3cub18CUB_300001_SM_10006detail10radix_sort30DeviceRadixSortHistogramKernelINS1_5radix10policy_hubIxNS0_8NullTypeEyE10Policy1000ELNS0_9SortOrderE0ExyNS1_21identity_decomposer_tEEEvPT2_PKT1_SB_iiT3_)
        /*0158*/ 	.word	0x00000040


	//----- nvinfo : EIATTR_FRAME_SIZE
	.align		4
.L_102:
        /*015c*/ 	.byte	0x04, 0x11
        /*015e*/ 	.short	(.L_104 - .L_103)
	.align		4
.L_103:
        /*0160*/ 	.word	index@(_ZN3cub18CUB_300001_SM_10006detail10radix_sort30DeviceRadixSortHistogramKernelINS1_5radix10policy_hubIxNS0_8NullTypeEyE10Policy1000ELNS0_9SortOrderE0ExyNS1_21identity_decomposer_tEEEvPT2_PKT1_SB_iiT3_)
        /*0164*/ 	.word	0x00000000


	//----- nvinfo : EIATTR_REGCOUNT
	.align		4
.L_104:
        /*0168*/ 	.byte	0x04, 0x2f
        /*016a*/ 	.short	(.L_106 - .L_105)
	.align		4
.L_105:
        /*016c*/ 	.word	index@(_ZN3cub18CUB_300001_SM_10006detail10radix_sort33DeviceRadixSortExclusiveSumKernelINS1_5radix10policy_hubIxNS0_8NullTypeEyE10Policy1000EyEEvPT0_)
        /*0170*/ 	.word	0x00000020


	//----- nvinfo : EIATTR_FRAME_SIZE
	.align		4
.L_106:
        /*0174*/ 	.byte	0x04, 0x11
        /*0176*/ 	.short	(.L_108 - .L_107)
	.align		4
.L_107:
        /*0178*/ 	.word	index@(_ZN3cub18CUB_300001_SM_10006detail10radix_sort33DeviceRadixSortExclusiveSumKernelINS1_5radix10policy_hubIxNS0_8NullTypeEyE10Policy1000EyEEvPT0_)
        /*017c*/ 	.word	0x00000000


	//----- nvinfo : EIATTR_REGCOUNT
	.align		4
.L_108:
        /*0180*/ 	.byte	0x04, 0x2f
        /*0182*/ 	.short	(.L_110 - .L_109)
	.align		4
.L_109:
        /*0184*/ 	.word	index@(_ZN3cub18CUB_300001_SM_10006detail10radix_sort29DeviceRadixSortOnesweepKernelINS1_5radix10policy_hubIxNS0_8NullTypeEyE10Policy1000ELNS0_9SortOrderE0ExS6_yiiNS1_21identity_decomposer_tEEEvPT5_SC_PT3_PKSD_PT1_PKSH_PT2_PKSL_T4_iiT6_)
        /*0188*/ 	.word	0x00000064


	//----- nvinfo : EIATTR_FRAME_SIZE
	.align		4
.L_110:
        /*018c*/ 	.byte	0x04, 0x11
        /*018e*/ 	.short	(.L_112 - .L_111)
	.align		4
.L_111:
        /*0190*/ 	.word	index@(_ZN3cub18CUB_300001_SM_10006detail10radix_sort29DeviceRadixSortOnesweepKernelINS1_5radix10policy_hubIxNS0_8NullTypeEyE10Policy1000ELNS0_9SortOrderE0ExS6_yiiNS1_21identity_decomposer_tEEEvPT5_SC_PT3_PKSD_PT1_PKSH_PT2_PKSL_T4_iiT6_)
        /*0194*/ 	.word	0x00000000


	//----- nvinfo : EIATTR_MIN_STACK_SIZE
	.align		4
.L_112:
        /*0198*/ 	.byte	0x04, 0x12
        /*019a*/ 	.short	(.L_114 - .L_113)
	.align		4
.L_113:
        /*019c*/ 	.word	index@(_ZN3cub18CUB_300001_SM_10006detail10radix_sort29DeviceRadixSortOnesweepKernelINS1_5radix10policy_hubIxNS0_8NullTypeEyE10Policy1000ELNS0_9SortOrderE0ExS6_yiiNS1_21identity_decomposer_tEEEvPT5_SC_PT3_PKSD_PT1_PKSH_PT2_PKSL_T4_iiT6_)
        /*01a0*/ 	.word	0x00000000


	//----- nvinfo : EIATTR_MIN_STACK_SIZE
	.align		4
.L_114:
        /*01a4*/ 	.byte	0x04, 0x12
        /*01a6*/ 	.short	(.L_116 - .L_115)
	.align		4
.L_115:
        /*01a8*/ 	.word	index@(_ZN3cub18CUB_300001_SM_10006detail10radix_sort33DeviceRadixSortExclusiveSumKernelINS1_5radix10policy_hubIxNS0_8NullTypeEyE10Policy1000EyEEvPT0_)
        /*01ac*/ 	.word	0x00000000


	//----- nvinfo : EIATTR_MIN_STACK_SIZE
	.align		4
.L_116:
        /*01b0*/ 	.byte	0x04, 0x12
        /*01b2*/ 	.short	(.L_118 - .L_117)
	.align		4
.L_117:
        /*01b4*/ 	.word	index@(_ZN3cub18CUB_300001_SM_10006detail10radix_sort30DeviceRadixSortHistogramKernelINS1_5radix10policy_hubIxNS0_8NullTypeEyE10Policy1000ELNS0_9SortOrderE0ExyNS1_21identity_decomposer_tEEEvPT2_PKT1_SB_iiT3_)
        /*01b8*/ 	.word	0x00000000


	//----- nvinfo : EIATTR_MIN_STACK_SIZE
	.align		4
.L_118:
        /*01bc*/ 	.byte	0x04, 0x12
        /*01be*/ 	.short	(.L_120 - .L_119)
	.align		4
.L_119:
        /*01c0*/ 	.word	index@(_ZN3cub18CUB_300001_SM_10006detail10radix_sort31DeviceRadixSortSingleTileKernelINS1_5radix10policy_hubIxNS0_8NullTypeEyE10Policy1000ELNS0_9SortOrderE0ExS6_yNS1_21identity_decomposer_tEEEvPKT1_PSB_PKT2_PSF_T3_iiT4_)
        /*01c4*/ 	.word	0x00000000


	//----- nvinfo : EIATTR_MIN_STACK_SIZE
	.align		4
.L_120:
        /*01c8*/ 	.byte	0x04, 0x12
        /*01ca*/ 	.short	(.L_122 - .L_121)
	.align		4
.L_121:
        /*01cc*/ 	.word	index@(_ZN3cub18CUB_300001_SM_10006detail10radix_sort29DeviceRadixSortOnesweepKernelINS1_5radix10policy_hubIiNS0_8NullTypeEyE10Policy1000ELNS0_9SortOrderE0EiS6_yiiNS1_21identity_decomposer_tEEEvPT5_SC_PT3_PKSD_PT1_PKSH_PT2_PKSL_T4_iiT6_)
        /*01d0*/ 	.word	0x00000000


	//----- nvinfo : EIATTR_MIN_STACK_SIZE
	.align		4
.L_122:
        /*01d4*/ 	.byte	0x04, 0x12
        /*01d6*/ 	.short	(.L_124 - .L_123)
	.align		4
.L_123:
        /*01d8*/ 	.word	index@(_ZN3cub18CUB_300001_SM_10006detail10radix_sort33DeviceRadixSortExclusiveSumKernelINS1_5radix10policy_hubIiNS0_8NullTypeEyE10Policy1000EyEEvPT0_)
        /*01dc*/ 	.word	0x00000000


	//----- nvinfo : EIATTR_MIN_STACK_SIZE
	.align		4
.L_124:
        /*01e0*/ 	.byte	0x04, 0x12
        /*01e2*/ 	.short	(.L_126 - .L_125)
	.align		4
.L_125:
        /*01e4*/ 	.word	index@(_ZN3cub18CUB_300001_SM_10006detail10radix_sort30DeviceRadixSortHistogramKernelINS1_5radix10policy_hubIiNS0_8NullTypeEyE10Policy1000ELNS0_9SortOrderE0EiyNS1_21identity_decomposer_tEEEvPT2_PKT1_SB_iiT3_)
        /*01e8*/ 	.word	0x00000000


	//----- nvinfo : EIATTR_MIN_STACK_SIZE
	.align		4
.L_126:
        /*01ec*/ 	.byte	0x04, 0x12
        /*01ee*/ 	.short	(.L_128 - .L_127)
	.align		4
.L_127:
        /*01f0*/ 	.word	index@(_ZN3cub18CUB_300001_SM_10006detail10radix_sort31DeviceRadixSortSingleTileKernelINS1_5radix10policy_hubIiNS0_8NullTypeEyE10Policy1000ELNS0_9SortOrderE0EiS6_yNS1_21identity_decomposer_tEEEvPKT1_PSB_PKT2_PSF_T3_iiT4_)
        /*01f4*/ 	.word	0x00000000


	//----- nvinfo : EIATTR_MIN_STACK_SIZE
	.align		4
.L_128:
        /*01f8*/ 	.byte	0x04, 0x12
        /*01fa*/ 	.short	(.L_130 - .L_129)
	.align		4
.L_129:
        /*01fc*/ 	.word	index@(_ZN3cub18CUB_300001_SM_10006detail11EmptyKernelIvEEvv)
        /*0200*/ 	.word	0x00000000


	//----- nvinfo : EIATTR_MIN_STACK_SIZE
	.align		4
.L_130:
        /*0204*/ 	.byte	0x04, 0x12
        /*0206*/ 	.short	(.L_132 - .L_131)
	.align		4
.L_131:
        /*0208*/ 	.word	index@(_Z23flip_sign_bit_kernel_64Pyi)
        /*020c*/ 	.word	0x00000000


	//----- nvinfo : EIATTR_MIN_STACK_SIZE
	.align		4
.L_132:
        /*0210*/ 	.byte	0x04, 0x12
        /*0212*/ 	.short	(.L_134 - .L_133)
	.align		4
.L_133:
        /*0214*/ 	.word	index@(_Z20flip_sign_bit_kernelPji)
        /*0218*/ 	.word	0x00000000


	//----- nvinfo : EIATTR_MIN_STACK_SIZE
	.align		4
.L_134:
        /*021c*/ 	.byte	0x04, 0x12
        /*021e*/ 	.short	(.L_136 - .L_135)
	.align		4
.L_135:
        /*0220*/ 	.word	index@(_Z17scatter_kernel_64PKyPyPKjiii)
        /*0224*/ 	.word	0x00000000


	//----- nvinfo : EIATTR_MIN_STACK_SIZE
	.align		4
.L_136:
        /*0228*/ 	.byte	0x04, 0x12
        /*022a*/ 	.short	(.L_138 - .L_137)
	.align		4
.L_137:
        /*022c*/ 	.word	index@(_Z14scatter_kernelPKjPjS0_iii)
        /*0230*/ 	.word	0x00000000


	//----- nvinfo : EIATTR_MIN_STACK_SIZE
	.align		4
.L_138:
        /*0234*/ 	.byte	0x04, 0x12
        /*0236*/ 	.short	(.L_140 - .L_139)
	.align		4
.L_139:
        /*0238*/ 	.word	index@(_Z27prefix_sum_kernel_optimizedPjS_i)
        /*023c*/ 	.word	0x00000000


	//----- nvinfo : EIATTR_MIN_STACK_SIZE
	.align		4
.L_140:
        /*0240*/ 	.byte	0x04, 0x12
        /*0242*/ 	.short	(.L_142 - .L_141)
	.align		4
.L_141:
        /*0244*/ 	.word	index@(_Z17prefix_sum_kernelPjS_i)
        /*0248*/ 	.word	0x00000000


	//----- nvinfo : EIATTR_MIN_STACK_SIZE
	.align		4
.L_142:
        /*024c*/ 	.byte	0x04, 0x12
        /*024e*/ 	.short	(.L_144 - .L_143)
	.align		4
.L_143:
        /*0250*/ 	.word	index@(_Z19histogram_kernel_64PKyPjii)
        /*0254*/ 	.word	0x00000000


	//----- nvinfo : EIATTR_MIN_STACK_SIZE
	.align		4
.L_144:
        /*0258*/ 	.byte	0x04, 0x12
        /*025a*/ 	.short	(.L_146 - .L_145)
	.align		4
.L_145:
        /*025c*/ 	.word	index@(_Z16histogram_kernelPKjPjii)
        /*0260*/ 	.word	0x00000000
.L_146:


//--------------------- .nv.compat                --------------------------
	.section	.nv.compat,"",@"SHT_CUDA_COMPAT_INFO"
	.align	4
        /*0000*/ 	.byte	0x02, 0x09, 0x00, 0x00, 0x02, 0x02, 0x01, 0x00, 0x02, 0x05, 0x05, 0x00, 0x03, 0x07, 0x01, 0x01
        /*0010*/ 	.byte	0x02, 0x03, 0x00, 0x00, 0x02, 0x06, 0x01, 0x00, 0x04, 0x0b, 0x08, 0x00, 0x09, 0x00, 0x00, 0x00
        /*0020*/ 	.byte	0x00, 0x00, 0x00, 0x00


//--------------------- .nv.info._ZN3cub18CUB_300001_SM_10006detail10radix_sort29DeviceRadixSortOnesweepKernelINS1_5radix10policy_hubIxNS0_8NullTypeEyE10Policy1000ELNS0_9SortOrderE0ExS6_yiiNS1_21identity_decomposer_tEEEvPT5_SC_PT3_PKSD_PT1_PKSH_PT2_PKSL_T4_iiT6_ --------------------------
	.section	.nv.info._ZN3cub18CUB_300001_SM_10006detail10radix_sort29DeviceRadixSortOnesweepKernelINS1_5radix10policy_hubIxNS0_8NullTypeEyE10Policy1000ELNS0_9SortOrderE0ExS6_yiiNS1_21identity_decomposer_tEEEvPT5_SC_PT3_PKSD_PT1_PKSH_PT2_PKSL_T4_iiT6_,"",@"SHT_CUDA_INFO"
	.sectionflags	@""
	.align	4


	//----- nvinfo : EIATTR_CUDA_API_VERSION
	.align		4
        /*0000*/ 	.byte	0x04, 0x37
        /*0002*/ 	.short	(.L_148 - .L_147)
.L_147:
        /*0004*/ 	.word	0x00000082


	//----- nvinfo : EIATTR_KPARAM_INFO
	.align		4
.L_148:
        /*0008*/ 	.byte	0x04, 0x17
        /*000a*/ 	.short	(.L_150 - .L_149)
.L_149:
        /*000c*/ 	.word	0x00000000
        /*0010*/ 	.short	0x000b
        /*0012*/ 	.short	0x004c
        /*0014*/ 	.byte	0x00, 0xf0, 0x05, 0x00


	//----- nvinfo : EIATTR_KPARAM_INFO
	.align		4
.L_150:
        /*0018*/ 	.byte	0x04, 0x17
        /*001a*/ 	.short	(.L_152 - .L_151)
.L_151:
        /*001c*/ 	.word	0x00000000
        /*0020*/ 	.short	0x000a
        /*0022*/ 	.short	0x0048
        /*0024*/ 	.byte	0x00, 0xf0, 0x11, 0x00


	//----- nvinfo : EIATTR_KPARAM_INFO
	.align		4
.L_152:
        /*0028*/ 	.byte	0x04, 0x17
        /*002a*/ 	.short	(.L_154 - .L_153)
.L_153:
        /*002c*/ 	.word	0x00000000
        /*0030*/ 	.short	0x0009
        /*0032*/ 	.short	0x0044
        /*0034*/ 	.byte	0x00, 0xf0, 0x11, 0x00


	//----- nvinfo : EIATTR_KPARAM_INFO
	.align		4
.L_154:
        /*0038*/ 	.byte	0x04, 0x17
        /*003a*/ 	.short	(.L_156 - .L_155)
.L_155:
        /*003c*/ 	.word	0x00000000
        /*0040*/ 	.short	0x0008
        /*0042*/ 	.short	0x0040
        /*0044*/ 	.byte	0x00, 0xf0, 0x11, 0x00


	//----- nvinfo : EIATTR_KPARAM_INFO
	.align		4
.L_156:
        /*0048*/ 	.byte	0x04, 0x17
        /*004a*/ 	.short	(.L_158 - .L_157)
.L_157:
        /*004c*/ 	.word	0x00000000
        /*0050*/ 	.short	0x0007
        /*0052*/ 	.short	0x0038
        /*0054*/ 	.byte	0x00, 0xf5, 0x21, 0x00


	//----- nvinfo : EIATTR_KPARAM_INFO
	.align		4
.L_158:
        /*0058*/ 	.byte	0x04, 0x17
        /*005a*/ 	.short	(.L_160 - .L_159)
.L_159:
        /*005c*/ 	.word	0x00000000
        /*0060*/ 	.short	0x0006
        /*0062*/ 	.short	0x0030
        /*0064*/ 	.byte	0x00, 0xf5, 0x21, 0x00


	//----- nvinfo : EIATTR_KPARAM_INFO
	.align		4
.L_160:
        /*0068*/ 	.byte	0x04, 0x17
        /*006a*/ 	.short	(.L_162 - .L_161)
.L_161:
        /*006c*/ 	.word	0x00000000
        /*0070*/ 	.short	0x0005
        /*0072*/ 	.short	0x0028
        /*0074*/ 	.byte	0x00, 0xf5, 0x21, 0x00


	//----- nvinfo : EIATTR_KPARAM_INFO
	.align		4
.L_162:
        /*0078*/ 	.byte	0x04, 0x17
        /*007a*/ 	.short	(.L_164 - .L_163)
.L_163:
        /*007c*/ 	.word	0x00000000
        /*0080*/ 	.short	0x0004
        /*0082*/ 	.short	0x0020
        /*0084*/ 	.byte	0x00, 0xf5, 0x21, 0x00


	//----- nvinfo : EIATTR_KPARAM_INFO
	.align		4
.L_164:
        /*0088*/ 	.byte	0x04, 0x17
        /*008a*/ 	.short	(.L_166 - .L_165)
.L_165:
        /*008c*/ 	.word	0x00000000
        /*0090*/ 	.short	0x0003
        /*0092*/ 	.short	0x0018
        /*0094*/ 	.byte	0x00, 0xf5, 0x21, 0x00


	//----- nvinfo : EIATTR_KPARAM_INFO
	.align		4
.L_166:
        /*0098*/ 	.byte	0x04, 0x17
        /*009a*/ 	.short	(.L_168 - .L_167)
.L_167:
        /*009c*/ 	.word	0x00000000
        /*00a0*/ 	.short	0x0002
        /*00a2*/ 	.short	0x0010
        /*00a4*/ 	.byte	0x00, 0xf5, 0x21, 0x00


	//----- nvinfo : EIATTR_KPARAM_INFO
	.align		4
.L_168:
        /*00a8*/ 	.byte	0x04, 0x17
        /*00aa*/ 	.short	(.L_170 - .L_169)
.L_169:
        /*00ac*/ 	.word	0x00000000
        /*00b0*/ 	.short	0x0001
        /*00b2*/ 	.short	0x0008
        /*00b4*/ 	.byte	0x00, 0xf5, 0x21, 0x00


	//----- nvinfo : EIATTR_KPARAM_INFO
	.align		4
.L_170:
        /*00b8*/ 	.byte	0x04, 0x17
        /*00ba*/ 	.short	(.L_172 - .L_171)
.L_171:
        /*00bc*/ 	.word	0x00000000
        /*00c0*/ 	.short	0x0000
        /*00c2*/ 	.short	0x0000
        /*00c4*/ 	.byte	0x00, 0xf5, 0x21, 0x00


	//----- nvinfo : EIATTR_SPARSE_MMA_MASK
	.align		4
.L_172:
        /*00c8*/ 	.byte	0x03, 0x50
        /*00ca*/ 	.short	0x0000


	//----- nvinfo : EIATTR_MAXREG_COUNT
	.align		4
        /*00cc*/ 	.byte	0x03, 0x1b
        /*00ce*/ 	.short	0x00a8


	//----- nvinfo : EIATTR_NUM_BARRIERS
	.align		4
        /*00d0*/ 	.byte	0x02, 0x4c
        /*00d2*/ 	.byte	0x01
	.zero		1


	//----- nvinfo : EIATTR_MERCURY_ISA_VERSION
	.align		4
        /*00d4*/ 	.byte	0x03, 0x5f
        /*00d6*/ 	.short	0x0101


	//----- nvinfo : EIATTR_COOP_GROUP_MASK_REGIDS
	.align		4
        /*00d8*/ 	.byte	0x04, 0x29
        /*00da*/ 	.short	(.L_174 - .L_173)


	//   ....[0]....
.L_173:
        /*00dc*/ 	.word	0xffffffff


	//   ....[1]....
        /*00e0*/ 	.word	0x05000028


	//   ....[2]....
        /*00e4*/ 	.word	0xffffffff


	//   ....[3]....
        /*00e8*/ 	.word	0xffffffff


	//   ....[4]....
        /*00ec*/ 	.word	0xffffffff


	//   ....[5]....
        /*00f0*/ 	.word	0xffffffff


	//   ....[6]....
        /*00f4*/ 	.word	0xffffffff


	//   ....[7]....
        /*00f8*/ 	.word	0xffffffff


	//   ....[8]....
        /*00fc*/ 	.word	0xffffffff


	//   ....[9]....
        /*0100*/ 	.word	0xffffffff


	//   ....[10]....
        /*0104*/ 	.word	0xffffffff


	//   ....[11]....
        /*0108*/ 	.word	0xffffffff


	//   ....[12]....
        /*010c*/ 	.word	0xffffffff


	//   ....[13]....
        /*0110*/ 	.word	0xffffffff


	//   ....[14]....
        /*0114*/ 	.word	0xffffffff


	//   ....[15]....
        /*0118*/ 	.word	0xffffffff


	//   ....[16]....
        /*011c*/ 	.word	0xffffffff


	//   ....[17]....
        /*0120*/ 	.word	0xffffffff


	//   ....[18]....
        /*0124*/ 	.word	0xffffffff


	//   ....[19]....
        /*0128*/ 	.word	0xffffffff


	//   ....[20]....
        /*012c*/ 	.word	0xffffffff


	//   ....[21]....
        /*0130*/ 	.word	0xffffffff


	//   ....[22]....
        /*0134*/ 	.word	0xffffffff


	//   ....[23]....
        /*0138*/ 	.word	0xffffffff


	//   ....[24]....
        /*013c*/ 	.word	0xffffffff


	//   ....[25]....
        /*0140*/ 	.word	0xffffffff


	//   ....[26]....
        /*0144*/ 	.word	0xffffffff


	//   ....[27]....
        /*0148*/ 	.word	0xffffffff


	//   ....[28]....
        /*014c*/ 	.word	0xffffffff


	//   ....[29]....
        /*0150*/ 	.word	0xffffffff


	//   ....[30]....
        /*0154*/ 	.word	0xffffffff


	//   ....[31]....
        /*0158*/ 	.word	0xffffffff


	//   ....[32]....
        /*015c*/ 	.word	0xffffffff


	//   ....[33]....
        /*0160*/ 	.word	0xffffffff


	//   ....[34]....
        /*0164*/ 	.word	0xffffffff


	//   ....[35]....
        /*0168*/ 	.word	0xffffffff


	//   ....[36]....
        /*016c*/ 	.word	0xffffffff


	//   ....[37]....
        /*0170*/ 	.word	0xffffffff


	//   ....[38]....
        /*0174*/ 	.word	0xffffffff


	//   ....[39]....
        /*0178*/ 	.word	0xffffffff


	//   ....[40]....
        /*017c*/ 	.word	0xffffffff


	//   ....[41]....
        /*0180*/ 	.word	0xffffffff


	//   ....[42]....
        /*0184*/ 	.word	0xffffffff


	//   ....[43]....
        /*0188*/ 	.word	0xffffffff


	//   ....[44]....
        /*018c*/ 	.word	0xffffffff


	//   ....[45]....
        /*0190*/ 	.word	0xffffffff


	//   ....[46]....
        /*0194*/ 	.word	0xffffffff


	//   ....[47]....
        /*0198*/ 	.word	0xffffffff


	//   ....[48]....
        /*019c*/ 	.word	0xffffffff


	//   ....[49]....
        /*01a0*/ 	.word	0xffffffff


	//   ....[50]....
        /*01a4*/ 	.word	0xffffffff


	//   ....[51]....
        /*01a8*/ 	.word	0xffffffff


	//   ....[52]....
        /*01ac*/ 	.word	0xffffffff


	//   ....[53]....
        /*01b0*/ 	.word	0xffffffff


	//   ....[54]....
        /*01b4*/ 	.word	0xffffffff


	//   ....[55]....
        /*01b8*/ 	.word	0xffffffff


	//   ....[56]....
        /*01bc*/ 	.word	0xffffffff


	//   ....[57]....
        /*01c0*/ 	.word	0xffffffff


	//   ....[58]....
        /*01c4*/ 	.word	0xffffffff


	//   ....[59]....
        /*01c8*/ 	.word	0xffffffff


	//   ....[60]....
        /*01cc*/ 	.word	0xffffffff


	//   ....[61]....
        /*01d0*/ 	.word	0xffffffff


	//   ....[62]....
        /*01d4*/ 	.word	0xffffffff


	//   ....[63]....
        /*01d8*/ 	.word	0xffffffff


	//   ....[64]....
        /*01dc*/ 	.word	0xffffffff


	//   ....[65]....
        /*01e0*/ 	.word	0xffffffff


	//   ....[66]....
        /*01e4*/ 	.word	0xffffffff


	//   ....[67]....
        /*01e8*/ 	.word	0xffffffff


	//   ....[68]....
        /*01ec*/ 	.word	0xffffffff


	//   ....[69]....
        /*01f0*/ 	.word	0xffffffff


	//   ....[70]....
        /*01f4*/ 	.word	0xffffffff


	//   ....[71]....
        /*01f8*/ 	.word	0xffffffff


	//   ....[72]....
        /*01fc*/ 	.word	0xffffffff


	//   ....[73]....
        /*0200*/ 	.word	0xffffffff


	//   ....[74]....
        /*0204*/ 	.word	0xffffffff


	//   ....[75]....
        /*0208*/ 	.word	0xffffffff


	//   ....[76]....
        /*020c*/ 	.word	0xffffffff


	//   ....[77]....
        /*0210*/ 	.word	0xffffffff


	//   ....[78]....
        /*0214*/ 	.word	0xffffffff


	//   ....[79]....
        /*0218*/ 	.word	0xffffffff


	//   ....[80]....
        /*021c*/ 	.word	0xffffffff


	//   ....[81]....
        /*0220*/ 	.word	0xffffffff


	//   ....[82]....
        /*0224*/ 	.word	0xffffffff


	//   ....[83]....
        /*0228*/ 	.word	0xffffffff


	//   ....[84]....
        /*022c*/ 	.word	0xffffffff


	//   ....[85]....
        /*0230*/ 	.word	0xffffffff


	//   ....[86]....
        /*0234*/ 	.word	0xffffffff


	//   ....[87]....
        /*0238*/ 	.word	0xffffffff


	//   ....[88]....
        /*023c*/ 	.word	0xffffffff


	//   ....[89]....
        /*0240*/ 	.word	0xffffffff


	//   ....[90]....
        /*0244*/ 	.word	0xffffffff


	//   ....[91]....
        /*0248*/ 	.word	0xffffffff


	//   ....[92]....
        /*024c*/ 	.word	0xffffffff


	//   ....[93]....
        /*0250*/ 	.word	0xffffffff


	//   ....[94]....
        /*0254*/ 	.word	0xffffffff


	//   ....[95]....
        /*0258*/ 	.word	0xffffffff


	//   ....[96]....
        /*025c*/ 	.word	0xffffffff


	//   ....[97]....
        /*0260*/ 	.word	0xffffffff


	//   ....[98]....
        /*0264*/ 	.word	0xffffffff


	//   ....[99]....
        /*0268*/ 	.word	0xffffffff


	//   ....[100]....
        /*026c*/ 	.word	0xffffffff


	//   ....[101]....
        /*0270*/ 	.word	0xffffffff


	//   ....[102]....
        /*0274*/ 	.word	0xffffffff


	//   ....[103]....
        /*0278*/ 	.word	0xffffffff


	//   ....[104]....
        /*027c*/ 	.word	0xffffffff


	//   ....[105]....
        /*0280*/ 	.word	0xffffffff


	//   ....[106]....
        /*0284*/ 	.word	0xffffffff


	//   ....[107]....
        /*0288*/ 	.word	0xffffffff


	//   ....[108]....
        /*028c*/ 	.word	0xffffffff


	//   ....[109]....
        /*0290*/ 	.word	0xffffffff


	//   ....[110]....
        /*0294*/ 	.word	0xffffffff


	//   ....[111]....
        /*0298*/ 	.word	0xffffffff


	//   ....[112]....
        /*029c*/ 	.word	0xffffffff


	//   ....[113]....
        /*02a0*/ 	.word	0xffffffff


	//   ....[114]....
        /*02a4*/ 	.word	0xffffffff


	//   ....[115]....
        /*02a8*/ 	.word	0xffffffff


	//   ....[116]....
        /*02ac*/ 	.word	0xffffffff


	//   ....[117]....
        /*02b0*/ 	.word	0xffffffff


	//   ....[118]....
        /*02b4*/ 	.word	0xffffffff


	//   ....[119]....
        /*02b8*/ 	.word	0xffffffff


	//   ....[120]....
        /*02bc*/ 	.word	0xffffffff


	//   ....[121]....
        /*02c0*/ 	.word	0xffffffff


	//   ....[122]....
        /*02c4*/ 	.word	0xffffffff


	//   ....[123]....
        /*02c8*/ 	.word	0xffffffff


	//   ....[124]....
        /*02cc*/ 	.word	0xffffffff


	//   ....[125]....
        /*02d0*/ 	.word	0xffffffff


	//   ....[126]....
        /*02d4*/ 	.word	0xffffffff


	//   ....[127]....
        /*02d8*/ 	.word	0xffffffff


	//   ....[128]....
        /*02dc*/ 	.word	0xffffffff


	//   ....[129]....
        /*02e0*/ 	.word	0xffffffff


	//   ....[130]....
        /*02e4*/ 	.word	0xffffffff


	//   ....[131]....
        /*02e8*/ 	.word	0xffffffff


	//   ....[132]....
        /*02ec*/ 	.word	0xffffffff


	//   ....[133]....
        /*02f0*/ 	.word	0xffffffff


	//   ....[134]....
        /*02f4*/ 	.word	0xffffffff


	//   ....[135]....
        /*02f8*/ 	.word	0xffffffff


	//   ....[136]....
        /*02fc*/ 	.word	0xffffffff


	//   ....[137]....
        /*0300*/ 	.word	0xffffffff


	//   ....[138]....
        /*0304*/ 	.word	0xffffffff


	//   ....[139]....
        /*0308*/ 	.word	0xffffffff


	//   ....[140]....
        /*030c*/ 	.word	0xffffffff


	//   ....[141]....
        /*0310*/ 	.word	0xffffffff


	//   ....[142]....
        /*0314*/ 	.word	0x05000007


	//   ....[143]....
        /*0318*/ 	.word	0xffffffff


	//   ....[144]....
        /*031c*/ 	.word	0xffffffff


	//   ....[145]....
        /*0320*/ 	.word	0xffffffff


	//   ....[146]....
        /*0324*/ 	.word	0xffffffff


	//   ....[147]....
        /*0328*/ 	.word	0xffffffff


	//   ....[148]....
        /*032c*/ 	.word	0xffffffff


	//   ....[149]....
        /*0330*/ 	.word	0xffffffff


	//   ....[150]....
        /*0334*/ 	.word	0xffffffff


	//   ....[151]....
        /*0338*/ 	.word	0xffffffff


	//   ....[152]....
        /*033c*/ 	.word	0xffffffff


	//   ....[153]....
        /*0340*/ 	.word	0xffffffff


	//   ....[154]....
        /*0344*/ 	.word	0xffffffff


	//   ....[155]....
        /*0348*/ 	.word	0xffffffff


	//   ....[156]....
        /*034c*/ 	.word	0xffffffff


	//   ....[157]....
        /*0350*/ 	.word	0xffffffff


	//   ....[158]....
        /*0354*/ 	.word	0xffffffff


	//   ....[159]....
        /*0358*/ 	.word	0xffffffff


	//   ....[160]....
        /*035c*/ 	.word	0xffffffff


	//   ....[161]....
        /*0360*/ 	.word	0xffffffff


	//   ....[162]....
        /*0364*/ 	.word	0xffffffff


	//   ....[163]....
        /*0368*/ 	.word	0xffffffff


	//   ....[164]....
        /*036c*/ 	.word	0xffffffff


	//   ....[165]....
        /*0370*/ 	.word	0xffffffff


	//   ....[166]....
        /*0374*/ 	.word	0xffffffff


	//   ....[167]....
        /*0378*/ 	.word	0xffffffff


	//   ....[168]....
        /*037c*/ 	.word	0xffffffff


	//   ....[169]....
        /*0380*/ 	.word	0xffffffff


	//   ....[170]....
        /*0384*/ 	.word	0xffffffff


	//   ....[171]....
        /*0388*/ 	.word	0xffffffff


	//   ....[172]....
        /*038c*/ 	.word	0xffffffff


	//   ....[173]....
        /*0390*/ 	.word	0x05000056


	//   ....[174]....
        /*0394*/ 	.word	0x05000056


	//   ....[175]....
        /*0398*/ 	.word	0x05000056


	//   ....[176]....
        /*039c*/ 	.word	0x05000056


	//   ....[177]....
        /*03a0*/ 	.word	0x05000056


	//----- nvinfo : EIATTR_COOP_GROUP_INSTR_OFFSETS
	.align		4
.L_174:
        /*03a4*/ 	.byte	0x04, 0x28
        /*03a6*/ 	.short	(.L_176 - .L_175)


	//   ....[0]....
.L_175:
        /*03a8*/ 	.word	0x00000ed0


	//   ....[1]....
        /*03ac*/ 	.word	0x000017e0


	//   ....[2]....
        /*03b0*/ 	.word	0x000020b0


	//   ....[3]....
        /*03b4*/ 	.word	0x000020d0


	//   ....[4]....
        /*03b8*/ 	.word	0x000020f0


	//   ....[5]....
        /*03bc*/ 	.word	0x00002110


	//   ....[6]....
        /*03c0*/ 	.word	0x00002130


	//   ....[7]....
        /*03c4*/ 	.word	0x000025d0


	//   ....[8]....
        /*03c8*/ 	.word	0x000025e0


	//   ....[9]....
        /*03cc*/ 	.word	0x00002600


	//   ....[10]....
        /*03d0*/ 	.word	0x00002620


	//   ....[11]....
        /*03d4*/ 	.word	0x00002670


	//   ....[12]....
        /*03d8*/ 	.word	0x000026a0


	//   ....[13]....
        /*03dc*/ 	.word	0x000026f0


	//   ....[14]....
        /*03e0*/ 	.word	0x00002730


	//   ....[15]....
        /*03e4*/ 	.word	0x00002820


	//   ....[16]....
        /*03e8*/ 	.word	0x00002860


	//   ....[17]....
        /*03ec*/ 	.word	0x00002870


	//   ....[18]....
        /*03f0*/ 	.word	0x00002890


	//   ....[19]....
        /*03f4*/ 	.word	0x000028d0


	//   ....[20]....
        /*03f8*/ 	.word	0x00002900


	//   ....[21]....
        /*03fc*/ 	.word	0x00002940


	//   ....[22]....
        /*0400*/ 	.word	0x00002960


	//   ....[23]....
        /*0404*/ 	.word	0x00002980


	//   ....[24]....
        /*0408*/ 	.word	0x00002a80


	//   ....[25]....
        /*040c*/ 	.word	0x00002ac0


	//   ....[26]....
        /*0410*/ 	.word	0x00002ad0


	//   ....[27]....
        /*0414*/ 	.word	0x00002af0


	//   ....[28]....
        /*0418*/ 	.word	0x00002b30


	//   ....[29]....
        /*041c*/ 	.word	0x00002b60


	//   ....[30]....
        /*0420*/ 	.word	0x00002ba0


	//   ....[31]....
        /*0424*/ 	.word	0x00002bc0


	//   ....[32]....
        /*0428*/ 	.word	0x00002be0


	//   ....[33]....
        /*042c*/ 	.word	0x00002ce0


	//   ....[34]....
        /*0430*/ 	.word	0x00002d30


	//   ....[35]....
        /*0434*/ 	.word	0x00002d40


	//   ....[36]....
        /*0438*/ 	.word	0x00002d70


	//   ....[37]....
        /*043c*/ 	.word	0x00002d90


	//   ....[38]....
        /*0440*/ 	.word	0x00002de0


	//   ....[39]....
        /*0444*/ 	.word	0x00002e00


	//   ....[40]....
        /*0448*/ 	.word	0x00002e40


	//   ....[41]....
        /*044c*/ 	.word	0x00002e60


	//   ....[42]....
        /*0450*/ 	.word	0x00002f80


	//   ....[43]....
        /*0454*/ 	.word	0x00002f90


	//   ....[44]....
        /*0458*/ 	.word	0x00002fe0


	//   ....[45]....
        /*045c*/ 	.word	0x00003010


	//   ....[46]....
        /*0460*/ 	.word	0x00003040


	//   ....[47]....
        /*0464*/ 	.word	0x00003070


	//   ....[48]....
        /*0468*/ 	.word	0x000030a0


	//   ....[49]....
        /*046c*/ 	.word	0x000030d0


	//   ....[50]....
        /*0470*/ 	.word	0x00003100


	//   ....[51]....
        /*0474*/ 	.word	0x000031c0


	//   ....[52]....
        /*0478*/ 	.word	0x000031d0


	//   ....[53]....
        /*047c*/ 	.word	0x00003220


	//   ....[54]....
        /*0480*/ 	.word	0x00003250


	//   ....[55]....
        /*0484*/ 	.word	0x00003280


	//   ....[56]....
        /*0488*/ 	.word	0x000032b0


	//   ....[57]....
        /*048c*/ 	.word	0x000032e0


	//   ....[58]....
        /*0490*/ 	.word	0x00003310


	//   ....[59]....
        /*0494*/ 	.word	0x00003340


	//   ....[60]....
        /*0498*/ 	.word	0x00003400


	//   ....[61]....
        /*049c*/ 	.word	0x00003410


	//   ....[62]....
        /*04a0*/ 	.word	0x00003460


	//   ....[63]....
        /*04a4*/ 	.word	0x00003490


	//   ....[64]....
        /*04a8*/ 	.word	0x000034c0


	//   ....[65]....
        /*04ac*/ 	.word	0x000034f0


	//   ....[66]....
        /*04b0*/ 	.word	0x00003520


	//   ....[67]....
        /*04b4*/ 	.word	0x00003550


	//   ....[68]....
        /*04b8*/ 	.word	0x00003580


	//   ....[69]....
        /*04bc*/ 	.word	0x00003640


	//   ....[70]....
        /*04c0*/ 	.word	0x00003650


	//   ....[71]....
        /*04c4*/ 	.word	0x000036a0


	//   ....[72]....
        /*04c8*/ 	.word	0x000036d0


	//   ....[73]....
        /*04cc*/ 	.word	0x00003700


	//   ....[74]....
        /*04d0*/ 	.word	0x00003730


	//   ....[75]....
        /*04d4*/ 	.word	0x00003760


	//   ....[76]....
        /*04d8*/ 	.word	0x00003790


	//   ....[77]....
        /*04dc*/ 	.word	0x000037c0


	//   ....[78]....
        /*04e0*/ 	.word	0x000038c0


	//   ....[79]....
        /*04e4*/ 	.word	0x000038d0


	//   ....[80]....
        /*04e8*/ 	.word	0x00003920


	//   ....[81]....
        /*04ec*/ 	.word	0x00003950


	//   ....[82]....
        /*04f0*/ 	.word	0x00003980


	//   ....[83]....
        /*04f4*/ 	.word	0x000039b0


	//   ....[84]....
        /*04f8*/ 	.word	0x000039e0


	//   ....[85]....
        /*04fc*/ 	.word	0x00003a10


	//   ....[86]....
        /*0500*/ 	.word	0x00003a40


	//   ....[87]....
        /*0504*/ 	.word	0x00003ae0


	//   ....[88]....
        /*0508*/ 	.word	0x00003b20


	//   ....[89]....
        /*050c*/ 	.word	0x00003b30


	//   ....[90]....
        /*0510*/ 	.word	0x00003b80


	//   ....[91]....
        /*0514*/ 	.word	0x00003bb0


	//   ....[92]....
        /*0518*/ 	.word	0x00003be0


	//   ....[93]....
        /*051c*/ 	.word	0x00003c10


	//   ....[94]....
        /*0520*/ 	.word	0x00003c40


	//   ....[95]....
        /*0524*/ 	.word	0x00003c70


	//   ....[96]....
        /*0528*/ 	.word	0x00003d60


	//   ....[97]....
        /*052c*/ 	.word	0x00003d70


	//   ....[98]....
        /*0530*/ 	.word	0x00003dc0


	//   ....[99]....
        /*0534*/ 	.word	0x00003df0


	//   ....[100]....
        /*0538*/ 	.word	0x00003e20


	//   ....[101]....
        /*053c*/ 	.word	0x00003e50


	//   ....[102]....
        /*0540*/ 	.word	0x00003e80


	//   ....[103]....
        /*0544*/ 	.word	0x00003eb0


	//   ....[104]....
        /*0548*/ 	.word	0x00003ee0


	//   ....[105]....
        /*054c*/ 	.word	0x00003f90


	//   ....[106]....
        /*0550*/ 	.word	0x00003fb0


	//   ....[107]....
        /*0554*/ 	.word	0x00003fc0


	//   ....[108]....
        /*0558*/ 	.word	0x00004010


	//   ....[109]....
        /*055c*/ 	.word	0x00004040


	//   ....[110]....
        /*0560*/ 	.word	0x00004070


	//   ....[111]....
        /*0564*/ 	.word	0x000040a0


	//   ....[112]....
        /*0568*/ 	.word	0x000040d0


	//   ....[113]....
        /*056c*/ 	.word	0x00004100


	//   ....[114]....
        /*0570*/ 	.word	0x000041e0


	//   ....[115]....
        /*0574*/ 	.word	0x00004240


	//   ....[116]....
        /*0578*/ 	.word	0x00004250


	//   ....[117]....
        /*057c*/ 	.word	0x000042a0


	//   ....[118]....
        /*0580*/ 	.word	0x000042d0


	//   ....[119]....
        /*0584*/ 	.word	0x00004300


	//   ....[120]....
        /*0588*/ 	.word	0x00004330


	//   ....[121]....
        /*058c*/ 	.word	0x00004360


	//   ....[122]....
        /*0590*/ 	.word	0x00004390


	//   ....[123]....
        /*0594*/ 	.word	0x00004470


	//   ....[124]....
        /*0598*/ 	.word	0x000044c0


	//   ....[125]....
        /*059c*/ 	.word	0x000044d0


	//   ....[126]....
        /*05a0*/ 	.word	0x00004520


	//   ....[127]....
        /*05a4*/ 	.word	0x00004550


	//   ....[128]....
        /*05a8*/ 	.word	0x00004580


	//   ....[129]....
        /*05ac*/ 	.word	0x000045b0


	//   ....[130]....
        /*05b0*/ 	.word	0x000045e0


	//   ....[131]....
        /*05b4*/ 	.word	0x00004610


	//   ....[132]....
        /*05b8*/ 	.word	0x000046d0


	//   ....[133]....
        /*05bc*/ 	.word	0x00004740


	//   ....[134]....
        /*05c0*/ 	.word	0x00004760


	//   ....[135]....
        /*05c4*/ 	.word	0x000047d0


	//   ....[136]....
        /*05c8*/ 	.word	0x00004800


	//   ....[137]....
        /*05cc*/ 	.word	0x00004830


	//   ....[138]....
        /*05d0*/ 	.word	0x00004860


	//   ....[139]....
        /*05d4*/ 	.word	0x00004890


	//   ....[140]....
        /*05d8*/ 	.word	0x000048c0


	//   ....[141]....
        /*05dc*/ 	.word	0x00004a20


	//   ....[142]....
        /*05e0*/ 	.word	0x00004e60


	//   ....[143]....
        /*05e4*/ 	.word	0x00005130


	//   ....[144]....
        /*05e8*/ 	.word	0x00005200


	//   ....[145]....
        /*05ec*/ 	.word	0x000052d0


	//   ....[146]....
        /*05f0*/ 	.word	0x000053a0


	//   ....[147]....
        /*05f4*/ 	.word	0x00005470


	//   ....[148]....
        /*05f8*/ 	.word	0x00005540


	//   ....[149]....
        /*05fc*/ 	.word	0x00005610


	//   ....[150]....
        /*0600*/ 	.word	0x000056e0


	//   ....[151]....
        /*0604*/ 	.word	0x000057b0


	//   ....[152]....
        /*0608*/ 	.word	0x00005880


	//   ....[153]....
        /*060c*/ 	.word	0x00005950


	//   ....[154]....
        /*0610*/ 	.word	0x00005a20


	//   ....[155]....
        /*0614*/ 	.word	0x00005af0


	//   ....[156]....
        /*0618*/ 	.word	0x00005bc0


	//   ....[157]....
        /*061c*/ 	.word	0x00005c80


	//   ....[158]....
        /*0620*/ 	.word	0x00005ea0


	//   ....[159]....
        /*0624*/ 	.word	0x00005fd0


	//   ....[160]....
        /*0628*/ 	.word	0x00006100


	//   ....[161]....
        /*062c*/ 	.word	0x00006230


	//   ....[162]....
        /*0630*/ 	.word	0x00006360


	//   ....[163]....
        /*0634*/ 	.word	0x00006490


	//   ....[164]....
        /*0638*/ 	.word	0x000065c0


	//   ....[165]....
        /*063c*/ 	.word	0x000066e0


	//   ....[166]....
        /*0640*/ 	.word	0x000067f0


	//   ....[167]....
        /*0644*/ 	.word	0x00006900


	//   ....[168]....
        /*0648*/ 	.word	0x00006a10


	//   ....[169]....
        /*064c*/ 	.word	0x00006b20


	//   ....[170]....
        /*0650*/ 	.word	0x00006c30


	//   ....[171]....
        /*0654*/ 	.word	0x00006d40


	//   ....[172]....
        /*0658*/ 	.word	0x00006e40


	//   ....[173]....
        /*065c*/ 	.word	0x00006eb0


	//   ....[174]....
        /*0660*/ 	.word	0x00006f20


	//   ....[175]....
        /*0664*/ 	.word	0x00006f90


	//   ....[176]....
        /*0668*/ 	.word	0x00007000


	//   ....[177]....
        /*066c*/ 	.word	0x00007070


	//----- nvinfo : EIATTR_VRC_CTA_INIT_COUNT
	.align		4
.L_176:
        /*0670*/ 	.byte	0x02, 0x4a
	.zero		1
	.zero		1


	//----- nvinfo : EIATTR_EXIT_INSTR_OFFSETS
	.align		4
        /*0674*/ 	.byte	0x04, 0x1c
        /*0676*/ 	.short	(.L_178 - .L_177)


	//   ....[0]....
.L_177:
        /*0678*/ 	.word	0x00001b40


	//   ....[1]....
        /*067c*/ 	.word	0x00001ea0


	//   ....[2]....
        /*0680*/ 	.word	0x00001ec0


	//   ....[3]....
        /*0684*/ 	.word	0x00005c90


	//   ....[4]....
        /*0688*/ 	.word	0x00006e50


	//----- nvinfo : EIATTR_MAX_THREADS
	.align		4
.L_178:
        /*068c*/ 	.byte	0x04, 0x05
        /*068e*/ 	.short	(.L_180 - .L_179)
.L_179:
        /*0690*/ 	.word	0x00000180
        /*0694*/ 	.word	0x00000001
        /*0698*/ 	.word	0x00000001


	//----- nvinfo : EIATTR_CRS_STACK_SIZE
	.align		4
.L_180:
        /*069c*/ 	.byte	0x04, 0x1e
        /*069e*/ 	.short	(.L_182 - .L_181)
.L_181:
        /*06a0*/ 	.word	0x00000000


	//----- nvinfo : EIATTR_CBANK_PARAM_SIZE
	.align		4
.L_182:
        /*06a4*/ 	.byte	0x03, 0x19
        /*06a6*/ 	.short	0x004d


	//----- nvinfo : EIATTR_PARAM_CBANK
	.align		4
        /*06a8*/ 	.byte	0x04, 0x0a
        /*06aa*/ 	.short	(.L_184 - .L_183)
	.align		4
.L_183:
        /*06ac*/ 	.word	index@(.nv.constant0._ZN3cub18CUB_300001_SM_10006detail10radix_sort29DeviceRadixSortOnesweepKernelINS1_5radix10policy_hubIxNS0_8NullTypeEyE10Policy1000ELNS0_9SortOrderE0ExS6_yiiNS1_21identity_decomposer_tEEEvPT5_SC_PT3_PKSD_PT1_PKSH_PT2_PKSL_T4_iiT6_)
        /*06b0*/ 	.short	0x0380
        /*06b2*/ 	.short	0x004d


	//----- nvinfo : EIATTR_SW_WAR
	.align		4
.L_184:
        /*06b4*/ 	.byte	0x04, 0x36
        /*06b6*/ 	.short	(.L_186 - .L_185)
.L_185:
        /*06b8*/ 	.word	0x00000008
.L_186:


//--------------------- .nv.info._ZN3cub18CUB_300001_SM_10006detail10radix_sort33DeviceRadixSortExclusiveSumKernelINS1_5radix10policy_hubIxNS0_8NullTypeEyE10Policy1000EyEEvPT0_ --------------------------
	.section	.nv.info._ZN3cub18CUB_300001_SM_10006detail10radix_sort33DeviceRadixSortExclusiveSumKernelINS1_5radix10policy_hubIxNS0_8NullTypeEyE10Policy1000EyEEvPT0_,"",@"SHT_CUDA_INFO"
	.sectionflags	@""
	.align	4


	//----- nvinfo : EIATTR_CUDA_API_VERSION
	.align		4
        /*0000*/ 	.byte	0x04, 0x37
        /*0002*/ 	.short	(.L_188 - .L_187)
.L_187:
        /*0004*/ 	.word	0x00000082


	//----- nvinfo : EIATTR_KPARAM_INFO
	.align		4
.L_188:
        /*0008*/ 	.byte	0x04, 0x17
        /*000a*/ 	.short	(.L_190 - .L_189)
.L_189:
        /*000c*/ 	.word	0x00000000
        /*0010*/ 	.short	0x0000
        /*0012*/ 	.short	0x0000
        /*0014*/ 	.byte	0x00, 0xf5, 0x21, 0x00


	//----- nvinfo : EIATTR_SPARSE_MMA_MASK
	.align		4
.L_190:
        /*0018*/ 	.byte	0x03, 0x50
        /*001a*/ 	.short	0x0000


	//----- nvinfo : EIATTR_MAXREG_COUNT
	.align		4
        /*001c*/ 	.byte	0x03, 0x1b
        /*001e*/ 	.short	0x00ff


	//----- nvinfo : EIATTR_NUM_BARRIERS
	.align		4
        /*0020*/ 	.byte	0x02, 0x4c
        /*0022*/ 	.byte	0x01
	.zero		1


	//----- nvinfo : EIATTR_MERCURY_ISA_VERSION
	.align		4
        /*0024*/ 	.byte	0x03, 0x5f
        /*0026*/ 	.short	0x0101


	//----- nvinfo : EIATTR_COOP_GROUP_MASK_REGIDS
	.align		4
        /*0028*/ 	.byte	0x04, 0x29
        /*002a*/ 	.short	(.L_192 - .L_191)


	//   ....[0]....
.L_191:
        /*002c*/ 	.word	0xffffffff


	//   ....[1]....
        /*0030*/ 	.word	0xffffffff


	//   ....[2]....
        /*0034*/ 	.word	0xffffffff


	//   ....[3]....
        /*0038*/ 	.word	0xffffffff


	//   ....[4]....
        /*003c*/ 	.word	0xffffffff


	//   ....[5]....
        /*0040*/ 	.word	0xffffffff


	//   ....[6]....
        /*0044*/ 	.word	0xffffffff


	//   ....[7]....
        /*0048*/ 	.word	0xffffffff


	//   ....[8]....
        /*004c*/ 	.word	0xffffffff


	//   ....[9]....
        /*0050*/ 	.word	0xffffffff


	//   ....[10]....
        /*0054*/ 	.word	0x05000015


	//   ....[11]....
        /*0058*/ 	.word	0x05000015


	//   ....[12]....
        /*005c*/ 	.word	0x05000015


	//   ....[13]....
        /*0060*/ 	.word	0x05000015


	//   ....[14]....
        /*0064*/ 	.word	0x05000015


	//   ....[15]....
        /*0068*/ 	.word	0x05000015


	//   ....[16]....
        /*006c*/ 	.word	0x05000015


	//   ....[17]....
        /*0070*/ 	.word	0x05000015


	//   ....[18]....
        /*0074*/ 	.word	0x05000015


	//   ....[19]....
        /*0078*/ 	.word	0x05000015


	//----- nvinfo : EIATTR_COOP_GROUP_INSTR_OFFSETS
	.align		4
.L_192:
        /*007c*/ 	.byte	0x04, 0x28
        /*007e*/ 	.short	(.L_194 - .L_193)


	//   ....[0]....
.L_193:
        /*0080*/ 	.word	0x00000250


	//   ....[1]....
        /*0084*/ 	.word	0x00000260


	//   ....[2]....
        /*0088*/ 	.word	0x000002a0


	//   ....[3]....
        /*008c*/ 	.word	0x000002c0


	//   ....[4]....
        /*0090*/ 	.word	0x00000310


	//   ....[5]....
        /*0094*/ 	.word	0x00000320


	//   ....[6]....
        /*0098*/ 	.word	0x00000360


	//   ....[7]....
        /*009c*/ 	.word	0x00000380


	//   ....[8]....
        /*00a0*/ 	.word	0x000003d0


	//   ....[9]....
        /*00a4*/ 	.word	0x000003e0


	//   ....[10]....
        /*00a8*/ 	.word	0x00000660


	//   ....[11]....
        /*00ac*/ 	.word	0x000006b0


	//   ....[12]....
        /*00b0*/ 	.word	0x00000740


	//   ....[13]....
        /*00b4*/ 	.word	0x00000790


	//   ....[14]....
        /*00b8*/ 	.word	0x00000820


	//   ....[15]....
        /*00bc*/ 	.word	0x00000870


	//   ....[16]....
        /*00c0*/ 	.word	0x00000900


	//   ....[17]....
        /*00c4*/ 	.word	0x00000950


	//   ....[18]....
        /*00c8*/ 	.word	0x000009e0


	//   ....[19]....
        /*00cc*/ 	.word	0x00000a30


	//----- nvinfo : EIATTR_VRC_CTA_INIT_COUNT
	.align		4
.L_194:
        /*00d0*/ 	.byte	0x02, 0x4a
	.zero		1
	.zero		1


	//----- nvinfo : EIATTR_EXIT_INSTR_OFFSETS
	.align		4
        /*00d4*/ 	.byte	0x04, 0x1c
        /*00d6*/ 	.short	(.L_196 - .L_195)


	//   ....[0]....
.L_195:
        /*00d8*/ 	.word	0x000005d0


	//   ....[1]....
        /*00dc*/ 	.word	0x00000600


	//----- nvinfo : EIATTR_CRS_STACK_SIZE
	.align		4
.L_196:
        /*00e0*/ 	.byte	0x04, 0x1e
        /*00e2*/ 	.short	(.L_198 - .L_197)
.L_197:
        /*00e4*/ 	.word	0x00000000


	//----- nvinfo : EIATTR_CBANK_PARAM_SIZE
	.align		4
.L_198:
        /*00e8*/ 	.byte	0x03, 0x19
        /*00ea*/ 	.short	0x0008


	//----- nvinfo : EIATTR_PARAM_CBANK
	.align		4
        /*00ec*/ 	.byte	0x04, 0x0a
        /*00ee*/ 	.short	(.L_200 - .L_199)
	.align		4
.L_199:
        /*00f0*/ 	.word	index@(.nv.constant0._ZN3cub18CUB_300001_SM_10006detail10radix_sort33DeviceRadixSortExclusiveSumKernelINS1_5radix10policy_hubIxNS0_8NullTypeEyE10Policy1000EyEEvPT0_)
        /*00f4*/ 	.short	0x0380
        /*00f6*/ 	.short	0x0008


	//----- nvinfo : EIATTR_SW_WAR
	.align		4
.L_200:
        /*00f8*/ 	.byte	0x04, 0x36
        /*00fa*/ 	.short	(.L_202 - .L_201)
.L_201:
        /*00fc*/ 	.word	0x00000008
.L_202:


//--------------------- .nv.info._ZN3cub18CUB_300001_SM_10006detail10radix_sort30DeviceRadixSortHistogramKernelINS1_5radix10policy_hubIxNS0_8NullTypeEyE10Policy1000ELNS0_9SortOrderE0ExyNS1_21identity_decomposer_tEEEvPT2_PKT1_SB_iiT3_ --------------------------
	.section	.nv.info._ZN3cub18CUB_300001_SM_10006detail10radix_sort30DeviceRadixSortHistogramKernelINS1_5radix10policy_hubIxNS0_8NullTypeEyE10Policy1000ELNS0_9SortOrderE0ExyNS1_21identity_decomposer_tEEEvPT2_PKT1_SB_iiT3_,"",@"SHT_CUDA_INFO"
	.sectionflags	@""
	.align	4


	//----- nvinfo : EIATTR_CUDA_API_VERSION
	.align		4
        /*0000*/ 	.byte	0x04, 0x37
        /*0002*/ 	.short	(.L_204 - .L_203)
.L_203:
        /*0004*/ 	.word	0x00000082


	//----- nvinfo : EIATTR_KPARAM_INFO
	.align		4
.L_204:
        /*0008*/ 	.byte	0x04, 0x17
        /*000a*/ 	.short	(.L_206 - .L_205)
.L_205:
        /*000c*/ 	.word	0x00000000
        /*0010*/ 	.short	0x0005
        /*0012*/ 	.short	0x0020
        /*0014*/ 	.byte	0x00, 0xf0, 0x05, 0x00


	//----- nvinfo : EIATTR_KPARAM_INFO
	.align		4
.L_206:
        /*0018*/ 	.byte	0x04, 0x17
        /*001a*/ 	.short	(.L_208 - .L_207)
.L_207:
        /*001c*/ 	.word	0x00000000
        /*0020*/ 	.short	0x0004
        /*0022*/ 	.short	0x001c
        /*0024*/ 	.byte	0x00, 0xf0, 0x11, 0x00


	//----- nvinfo : EIATTR_KPARAM_INFO
	.align		4
.L_208:
        /*0028*/ 	.byte	0x04, 0x17
        /*002a*/ 	.short	(.L_210 - .L_209)
.L_209:
        /*002c*/ 	.word	0x00000000
        /*0030*/ 	.short	0x0003
        /*0032*/ 	.short	0x0018
        /*0034*/ 	.byte	0x00, 0xf0, 0x11, 0x00


	//----- nvinfo : EIATTR_KPARAM_INFO
	.align		4
.L_210:
        /*0038*/ 	.byte	0x04, 0x17
        /*003a*/ 	.short	(.L_212 - .L_211)
.L_211:
        /*003c*/ 	.word	0x00000000
        /*0040*/ 	.short	0x0002
        /*0042*/ 	.short	0x0010
        /*0044*/ 	.byte	0x00, 0xf0, 0x21, 0x00


	//----- nvinfo : EIATTR_KPARAM_INFO
	.align		4
.L_212:
        /*0048*/ 	.byte	0x04, 0x17
        /*004a*/ 	.short	(.L_214 - .L_213)
.L_213:
        /*004c*/ 	.word	0x00000000
        /*0050*/ 	.short	0x0001
        /*0052*/ 	.short	0x0008
        /*0054*/ 	.byte	0x00, 0xf5, 0x21, 0x00


	//----- nvinfo : EIATTR_KPARAM_INFO
	.align		4
.L_214:
        /*0058*/ 	.byte	0x04, 0x17
        /*005a*/ 	.short	(.L_216 - .L_215)
.L_215:
        /*005c*/ 	.word	0x00000000
        /*0060*/ 	.short	0x0000
        /*0062*/ 	.short	0x0000
        /*0064*/ 	.byte	0x00, 0xf5, 0x21, 0x00


	//----- nvinfo : EIATTR_SPARSE_MMA_MASK
	.align		4
.L_216:
        /*0068*/ 	.byte	0x03, 0x50
        /*006a*/ 	.short	0x0000


	//----- nvinfo : EIATTR_MAXREG_COUNT
	.align		4
        /*006c*/ 	.byte	0x03, 0x1b
        /*006e*/ 	.short	0x00ff


	//----- nvinfo : EIATTR_NUM_BARRIERS
	.align		4
        /*0070*/ 	.byte	0x02, 0x4c
        /*0072*/ 	.byte	0x01
	.zero		1


	//----- nvinfo : EIATTR_MERCURY_ISA_VERSION
	.align		4
        /*0074*/ 	.byte	0x03, 0x5f
        /*0076*/ 	.short	0x0101


	//----- nvinfo : EIATTR_VRC_CTA_INIT_COUNT
	.align		4
        /*0078*/ 	.byte	0x02, 0x4a
	.zero		1
	.zero		1


	//----- nvinfo : EIATTR_EXIT_INSTR_OFFSETS
	.align		4
        /*007c*/ 	.byte	0x04, 0x1c
        /*007e*/ 	.short	(.L_218 - .L_217)


	//   ....[0]....
.L_217:
        /*0080*/ 	.word	0x00000040


	//   ....[1]....
        /*0084*/ 	.word	0x000030c0


	//----- nvinfo : EIATTR_MAX_THREADS
	.align		4
.L_218:
        /*0088*/ 	.byte	0x04, 0x05
        /*008a*/ 	.short	(.L_220 - .L_219)
.L_219:
        /*008c*/ 	.word	0x00000080
        /*0090*/ 	.word	0x00000001
        /*0094*/ 	.word	0x00000001


	//----- nvinfo : EIATTR_CRS_STACK_SIZE
	.align		4
.L_220:
        /*0098*/ 	.byte	0x04, 0x1e
        /*009a*/ 	.short	(.L_222 - .L_221)
.L_221:
        /*009c*/ 	.word	0x00000000


	//----- nvinfo : EIATTR_CBANK_PARAM_SIZE
	.align		4
.L_222:
        /*00a0*/ 	.byte	0x03, 0x19
        /*00a2*/ 	.short	0x0021


	//----- nvinfo : EIATTR_PARAM_CBANK
	.align		4
        /*00a4*/ 	.byte	0x04, 0x0a
        /*00a6*/ 	.short	(.L_224 - .L_223)
	.align		4
.L_223:
        /*00a8*/ 	.word	index@(.nv.constant0._ZN3cub18CUB_300001_SM_10006detail10radix_sort30DeviceRadixSortHistogramKernelINS1_5radix10policy_hubIxNS0_8NullTypeEyE10Policy1000ELNS0_9SortOrderE0ExyNS1_21identity_decomposer_tEEEvPT2_PKT1_SB_iiT3_)
        /*00ac*/ 	.short	0x0380
        /*00ae*/ 	.short	0x0021


	//----- nvinfo : EIATTR_SW_WAR
	.align		4
.L_224:
        /*00b0*/ 	.byte	0x04, 0x36
        /*00b2*/ 	.short	(.L_226 - .L_225)
.L_225:
        /*00b4*/ 	.word	0x00000008
.L_226:


//--------------------- .nv.info._ZN3cub18CUB_300001_SM_10006detail10radix_sort31DeviceRadixSortSingleTileKernelINS1_5radix10policy_hubIxNS0_8NullTypeEyE10Policy1000ELNS0_9SortOrderE0ExS6_yNS1_21identity_decomposer_tEEEvPKT1_PSB_PKT2_PSF_T3_iiT4_ --------------------------
	.section	.nv.info._ZN3cub18CUB_300001_SM_10006detail10radix_sort31DeviceRadixSortSingleTileKernelINS1_5radix10policy_hubIxNS0_8NullTypeEyE10Policy1000ELNS0_9SortOrderE0ExS6_yNS1_21identity_decomposer_tEEEvPKT1_PSB_PKT2_PSF_T3_iiT4_,"",@"SHT_CUDA_INFO"
	.sectionflags	@""
	.align	4


	//----- nvinfo : EIATTR_CUDA_API_VERSION
	.align		4
        /*0000*/ 	.byte	0x04, 0x37
        /*0002*/ 	.short	(.L_228 - .L_227)
.L_227:
        /*0004*/ 	.word	0x00000082


	//----- nvinfo : EIATTR_KPARAM_INFO
	.align		4
.L_228:
        /*0008*/ 	.byte	0x04, 0x17
        /*000a*/ 	.short	(.L_230 - .L_229)
.L_229:
        /*000c*/ 	.word	0x00000000
        /*0010*/ 	.short	0x0007
        /*0012*/ 	.short	0x0030
        /*0014*/ 	.byte	0x00, 0xf0, 0x05, 0x00


	//----- nvinfo : EIATTR_KPARAM_INFO
	.align		4
.L_230:
        /*0018*/ 	.byte	0x04, 0x17
        /*001a*/ 	.short	(.L_232 - .L_231)
.L_231:
        /*001c*/ 	.word	0x00000000
        /*0020*/ 	.short	0x0006
        /*0022*/ 	.short	0x002c
        /*0024*/ 	.byte	0x00, 0xf0, 0x11, 0x00


	//----- nvinfo : EIATTR_KPARAM_INFO
	.align		4
.L_232:
        /*0028*/ 	.byte	0x04, 0x17
        /*002a*/ 	.short	(.L_234 - .L_233)
.L_233:
        /*002c*/ 	.word	0x00000000
        /*0030*/ 	.short	0x0005
        /*0032*/ 	.short	0x0028
        /*0034*/ 	.byte	0x00, 0xf0, 0x11, 0x00


	//----- nvinfo : EIATTR_KPARAM_INFO
	.align		4
.L_234:
        /*0038*/ 	.byte	0x04, 0x17
        /*003a*/ 	.short	(.L_236 - .L_235)
.L_235:
        /*003c*/ 	.word	0x00000000
        /*0040*/ 	.short	0x0004
        /*0042*/ 	.short	0x0020
        /*0044*/ 	.byte	0x00, 0xf0, 0x21, 0x00


	//----- nvinfo : EIATTR_KPARAM_INFO
	.align		4
.L_236:
        /*0048*/ 	.byte	0x04, 0x17
        /*004a*/ 	.short	(.L_238 - .L_237)
.L_237:
        /*004c*/ 	.word	0x00000000
        /*0050*/ 	.short	0x0003
        /*0052*/ 	.short	0x0018
        /*0054*/ 	.byte	0x00, 0xf5, 0x21, 0x00


	//----- nvinfo : EIATTR_KPARAM_INFO
	.align		4
.L_238:
        /*0058*/ 	.byte	0x04, 0x17
        /*005a*/ 	.short	(.L_240 - .L_239)
.L_239:
        /*005c*/ 	.word	0x00000000
        /*0060*/ 	.short	0x0002
        /*0062*/ 	.short	0x0010
        /*0064*/ 	.byte	0x00, 0xf5, 0x21, 0x00


	//----- nvinfo : EIATTR_KPARAM_INFO
	.align		4
.L_240:
        /*0068*/ 	.byte	0x04, 0x17
        /*006a*/ 	.short	(.L_242 - .L_241)
.L_241:
        /*006c*/ 	.word	0x00000000
        /*0070*/ 	.short	0x0001
        /*0072*/ 	.short	0x0008
        /*0074*/ 	.byte	0x00, 0xf5, 0x21, 0x00


	//----- nvinfo : EIATTR_KPARAM_INFO
	.align		4
.L_242:
        /*0078*/ 	.byte	0x04, 0x17
        /*007a*/ 	.short	(.L_244 - .L_243)
.L_243:
        /*007c*/ 	.word	0x00000000
        /*0080*/ 	.short	0x0000
        /*0082*/ 	.short	0x0000
        /*0084*/ 	.byte	0x00, 0xf5, 0x21, 0x00


	//----- nvinfo : EIATTR_SPARSE_MMA_MASK
	.align		4
.L_244:
        /*0088*/ 	.byte	0x03, 0x50
        /*008a*/ 	.short	0x0000


	//----- nvinfo : EIATTR_MAXREG_COUNT
	.align		4
        /*008c*/ 	.byte	0x03, 0x1b
        /*008e*/ 	.short	0x00ff


	//----- nvinfo : EIATTR_NUM_BARRIERS
	.align		4
        /*0090*/ 	.byte	0x02, 0x4c
        /*0092*/ 	.byte	0x01
	.zero		1


	//----- nvinfo : EIATTR_MERCURY_ISA_VERSION
	.align		4
        /*0094*/ 	.byte	0x03, 0x5f
        /*0096*/ 	.short	0x0101


	//----- nvinfo : EIATTR_COOP_GROUP_MASK_REGIDS
	.align		4
        /*0098*/ 	.byte	0x04, 0x29
        /*009a*/ 	.short	(.L_246 - .L_245)


	//   ....[0]....
.L_245:
        /*009c*/ 	.word	0xffffffff


	//   ....[1]....
        /*00a0*/ 	.word	0xffffffff


	//   ....[2]....
        /*00a4*/ 	.word	0xffffffff


	//   ....[3]....
        /*00a8*/ 	.word	0xffffffff


	//   ....[4]....
        /*00ac*/ 	.word	0xffffffff


	//----- nvinfo : EIATTR_COOP_GROUP_INSTR_OFFSETS
	.align		4
.L_246:
        /*00b0*/ 	.byte	0x04, 0x28
        /*00b2*/ 	.short	(.L_248 - .L_247)


	//   ....[0]....
.L_247:
        /*00b4*/ 	.word	0x000012d0


	//   ....[1]....
        /*00b8*/ 	.word	0x000012f0


	//   ....[2]....
        /*00bc*/ 	.word	0x00001310


	//   ....[3]....
        /*00c0*/ 	.word	0x00001330


	//   ....[4]....
        /*00c4*/ 	.word	0x00001350


	//----- nvinfo : EIATTR_VRC_CTA_INIT_COUNT
	.align		4
.L_248:
        /*00c8*/ 	.byte	0x02, 0x4a
	.zero		1
	.zero		1


	//----- nvinfo : EIATTR_EXIT_INSTR_OFFSETS
	.align		4
        /*00cc*/ 	.byte	0x04, 0x1c
        /*00ce*/ 	.short	(.L_250 - .L_249)


	//   ....[0]....
.L_249:
        /*00d0*/ 	.word	0x000021a0


	//   ....[1]....
        /*00d4*/ 	.word	0x000021e0


	//----- nvinfo : EIATTR_MAX_THREADS
	.align		4
.L_250:
        /*00d8*/ 	.byte	0x04, 0x05
        /*00da*/ 	.short	(.L_252 - .L_251)
.L_251:
        /*00dc*/ 	.word	0x00000100
        /*00e0*/ 	.word	0x00000001
        /*00e4*/ 	.word	0x00000001


	//----- nvinfo : EIATTR_CBANK_PARAM_SIZE
	.align		4
.L_252:
        /*00e8*/ 	.byte	0x03, 0x19
        /*00ea*/ 	.short	0x0031


	//----- nvinfo : EIATTR_PARAM_CBANK
	.align		4
        /*00ec*/ 	.byte	0x04, 0x0a
        /*00ee*/ 	.short	(.L_254 - .L_253)
	.align		4
.L_253:
        /*00f0*/ 	.word	index@(.nv.constant0._ZN3cub18CUB_300001_SM_10006detail10radix_sort31DeviceRadixSortSingleTileKernelINS1_5radix10policy_hubIxNS0_8NullTypeEyE10Policy1000ELNS0_9SortOrderE0ExS6_yNS1_21identity_decomposer_tEEEvPKT1_PSB_PKT2_PSF_T3_iiT4_)
        /*00f4*/ 	.short	0x0380
        /*00f6*/ 	.short	0x0031


	//----- nvinfo : EIATTR_SW_WAR
	.align		4
.L_254:
        /*00f8*/ 	.byte	0x04, 0x36
        /*00fa*/ 	.short	(.L_256 - .L_255)
.L_255:
        /*00fc*/ 	.word	0x00000008
.L_256:


//--------------------- .nv.info._ZN3cub18CUB_300001_SM_10006detail10radix_sort29DeviceRadixSortOnesweepKernelINS1_5radix10policy_hubIiNS0_8NullTypeEyE10Policy1000ELNS0_9SortOrderE0EiS6_yiiNS1_21identity_decomposer_tEEEvPT5_SC_PT3_PKSD_PT1_PKSH_PT2_PKSL_T4_iiT6_ --------------------------
	.section	.nv.info._ZN3cub18CUB_300001_SM_10006detail10radix_sort29DeviceRadixSortOnesweepKernelINS1_5radix10policy_hubIiNS0_8NullTypeEyE10Policy1000ELNS0_9SortOrderE0EiS6_yiiNS1_21identity_decomposer_tEEEvPT5_SC_PT3_PKSD_PT1_PKSH_PT2_PKSL_T4_iiT6_,"",@"SHT_CUDA_INFO"
	.sectionflags	@""
	.align	4


	//----- nvinfo : EIATTR_CUDA_API_VERSION
	.align		4
        /*0000*/ 	.byte	0x04, 0x37
        /*0002*/ 	.short	(.L_258 - .L_257)
.L_257:
        /*0004*/ 	.word	0x00000082


	//----- nvinfo : EIATTR_KPARAM_INFO
	.align		4
.L_258:
        /*0008*/ 	.byte	0x04, 0x17
        /*000a*/ 	.short	(.L_260 - .L_259)
.L_259:
        /*000c*/ 	.word	0x00000000
        /*0010*/ 	.short	0x000b
        /*0012*/ 	.short	0x004c
        /*0014*/ 	.byte	0x00, 0xf0, 0x05, 0x00


	//----- nvinfo : EIATTR_KPARAM_INFO
	.align		4
.L_260:
        /*0018*/ 	.byte	0x04, 0x17
        /*001a*/ 	.short	(.L_262 - .L_261)
.L_261:
        /*001c*/ 	.word	0x00000000
        /*0020*/ 	.short	0x000a
        /*0022*/ 	.short	0x0048
        /*0024*/ 	.byte	0x00, 0xf0, 0x11, 0x00


	//----- nvinfo : EIATTR_KPARAM_INFO
	.align		4
.L_262:
        /*0028*/ 	.byte	0x04, 0x17
        /*002a*/ 	.short	(.L_264 - .L_263)
.L_263:
        /*002c*/ 	.word	0x00000000
        /*0030*/ 	.short	0x0009
        /*0032*/ 	.short	0x0044
        /*0034*/ 	.byte	0x00, 0xf0, 0x11, 0x00


	//----- nvinfo : EIATTR_KPARAM_INFO
	.align		4
.L_264:
        /*0038*/ 	.byte	0x04, 0x17
        /*003a*/ 	.short	(.L_266 - .L_265)
.L_265:
        /*003c*/ 	.word	0x00000000
        /*0040*/ 	.short	0x0008
        /*0042*/ 	.short	0x0040
        /*0044*/ 	.byte	0x00, 0xf0, 0x11, 0x00


	//----- nvinfo : EIATTR_KPARAM_INFO
	.align		4
.L_266:
        /*0048*/ 	.byte	0x04, 0x17
        /*004a*/ 	.short	(.L_268 - .L_267)
.L_267:
        /*004c*/ 	.word	0x00000000
        /*0050*/ 	.short	0x0007
        /*0052*/ 	.short	0x0038
        /*0054*/ 	.byte	0x00, 0xf5, 0x21, 0x00


	//----- nvinfo : EIATTR_KPARAM_INFO
	.align		4
.L_268:
        /*0058*/ 	.byte	0x04, 0x17
        /*005a*/ 	.short	(.L_270 - .L_269)
.L_269:
        /*005c*/ 	.word	0x00000000
        /*0060*/ 	.short	0x0006
        /*0062*/ 	.short	0x0030
        /*0064*/ 	.byte	0x00, 0xf5, 0x21, 0x00


	//----- nvinfo : EIATTR_KPARAM_INFO
	.align		4
.L_270:
        /*0068*/ 	.byte	0x04, 0x17
        /*006a*/ 	.short	(.L_272 - .L_271)
.L_271:
        /*006c*/ 	.word	0x00000000
        /*0070*/ 	.short	0x0005
        /*0072*/ 	.short	0x0028
        /*0074*/ 	.byte	0x00, 0xf5, 0x21, 0x00


	//----- nvinfo : EIATTR_KPARAM_INFO
	.align		4
.L_272:
        /*0078*/ 	.byte	0x04, 0x17
        /*007a*/ 	.short	(.L_274 - .L_273)
.L_273:
        /*007c*/ 	.word	0x00000000
        /*0080*/ 	.short	0x0004
        /*0082*/ 	.short	0x0020
        /*0084*/ 	.byte	0x00, 0xf5, 0x21, 0x00


	//----- nvinfo : EIATTR_KPARAM_INFO
	.align		4
.L_274:
        /*0088*/ 	.byte	0x04, 0x17
        /*008a*/ 	.short	(.L_276 - .L_275)
.L_275:
        /*008c*/ 	.word	0x00000000
        /*0090*/ 	.short	0x0003
        /*0092*/ 	.short	0x0018
        /*0094*/ 	.byte	0x00, 0xf5, 0x21, 0x00


	//----- nvinfo : EIATTR_KPARAM_INFO
	.align		4
.L_276:
        /*0098*/ 	.byte	0x04, 0x17
        /*009a*/ 	.short	(.L_278 - .L_277)
.L_277:
        /*009c*/ 	.word	0x00000000
        /*00a0*/ 	.short	0x0002
        /*00a2*/ 	.short	0x0010
        /*00a4*/ 	.byte	0x00, 0xf5, 0x21, 0x00


	//----- nvinfo : EIATTR_KPARAM_INFO
	.align		4
.L_278:
        /*00a8*/ 	.byte	0x04, 0x17
        /*00aa*/ 	.short	(.L_280 - .L_279)
.L_279:
        /*00ac*/ 	.word	0x00000000
        /*00b0*/ 	.short	0x0001
        /*00b2*/ 	.short	0x0008
        /*00b4*/ 	.byte	0x00, 0xf5, 0x21, 0x00


	//----- nvinfo : EIATTR_KPARAM_INFO
	.align		4
.L_280:
        /*00b8*/ 	.byte	0x04, 0x17
        /*00ba*/ 	.short	(.L_282 - .L_281)
.L_281:
        /*00bc*/ 	.word	0x00000000
        /*00c0*/ 	.short	0x0000
        /*00c2*/ 	.short	0x0000
        /*00c4*/ 	.byte	0x00, 0xf5, 0x21, 0x00


	//----- nvinfo : EIATTR_SPARSE_MMA_MASK
	.align		4
.L_282:
        /*00c8*/ 	.byte	0x03, 0x50
        /*00ca*/ 	.short	0x0000


	//----- nvinfo : EIATTR_MAXREG_COUNT
	.align		4
        /*00cc*/ 	.byte	0x03, 0x1b
        /*00ce*/ 	.short	0x00a8


	//----- nvinfo : EIATTR_NUM_BARRIERS
	.align		4
        /*00d0*/ 	.byte	0x02, 0x4c
        /*00d2*/ 	.byte	0x01
	.zero		1


	//----- nvinfo : EIATTR_MERCURY_ISA_VERSION
	.align		4
        /*00d4*/ 	.byte	0x03, 0x5f
        /*00d6*/ 	.short	0x0101


	//----- nvinfo : EIATTR_COOP_GROUP_MASK_REGIDS
	.align		4
        /*00d8*/ 	.byte	0x04, 0x29
        /*00da*/ 	.short	(.L_284 - .L_283)


	//   ....[0]....
.L_283:
        /*00dc*/ 	.word	0xffffffff


	//   ....[1]....
        /*00e0*/ 	.word	0x05000019


	//   ....[2]....
        /*00e4*/ 	.word	0xffffffff


	//   ....[3]....
        /*00e8*/ 	.word	0xffffffff


	//   ....[4]....
        /*00ec*/ 	.word	0xffffffff


	//   ....[5]....
        /*00f0*/ 	.word	0xffffffff


	//   ....[6]....
        /*00f4*/ 	.word	0xffffffff


	//   ....[7]....
        /*00f8*/ 	.word	0xffffffff


	//   ....[8]....
        /*00fc*/ 	.word	0xffffffff


	//   ....[9]....
        /*0100*/ 	.word	0xffffffff


	//   ....[10]....
        /*0104*/ 	.word	0xffffffff


	//   ....[11]....
        /*0108*/ 	.word	0xffffffff


	//   ....[12]....
        /*010c*/ 	.word	0xffffffff


	//   ....[13]....
        /*0110*/ 	.word	0xffffffff


	//   ....[14]....
        /*0114*/ 	.word	0xffffffff


	//   ....[15]....
        /*0118*/ 	.word	0xffffffff


	//   ....[16]....
        /*011c*/ 	.word	0xffffffff


	//   ....[17]....
        /*0120*/ 	.word	0xffffffff


	//   ....[18]....
        /*0124*/ 	.word	0xffffffff


	//   ....[19]....
        /*0128*/ 	.word	0xffffffff


	//   ....[20]....
        /*012c*/ 	.word	0xffffffff


	//   ....[21]....
        /*0130*/ 	.word	0xffffffff


	//   ....[22]....
        /*0134*/ 	.word	0xffffffff


	//   ....[23]....
        /*0138*/ 	.word	0xffffffff


	//   ....[24]....
        /*013c*/ 	.word	0xffffffff


	//   ....[25]....
        /*0140*/ 	.word	0xffffffff


	//   ....[26]....
        /*0144*/ 	.word	0xffffffff


	//   ....[27]....
        /*0148*/ 	.word	0xffffffff


	//   ....[28]....
        /*014c*/ 	.word	0xffffffff


	//   ....[29]....
        /*0150*/ 	.word	0xffffffff


	//   ....[30]....
        /*0154*/ 	.word	0xffffffff


	//   ....[31]....
        /*0158*/ 	.word	0xffffffff


	//   ....[32]....
        /*015c*/ 	.word	0xffffffff


	//   ....[33]....
        /*0160*/ 	.word	0xffffffff


	//   ....[34]....
        /*0164*/ 	.word	0xffffffff


	//   ....[35]....
        /*0168*/ 	.word	0xffffffff


	//   ....[36]....
        /*016c*/ 	.word	0xffffffff


	//   ....[37]....
        /*0170*/ 	.word	0xffffffff


	//   ....[38]....
        /*0174*/ 	.word	0xffffffff


	//   ....[39]....
        /*0178*/ 	.word	0xffffffff


	//   ....[40]....
        /*017c*/ 	.word	0xffffffff


	//   ....[41]....
        /*0180*/ 	.word	0xffffffff


	//   ....[42]....
        /*0184*/ 	.word	0xffffffff


	//   ....[43]....
        /*0188*/ 	.word	0xffffffff


	//   ....[44]....
        /*018c*/ 	.word	0xffffffff


	//   ....[45]....
        /*0190*/ 	.word	0xffffffff


	//   ....[46]....
        /*0194*/ 	.word	0xffffffff


	//   ....[47]....
        /*0198*/ 	.word	0xffffffff


	//   ....[48]....
        /*019c*/ 	.word	0xffffffff


	//   ....[49]....
        /*01a0*/ 	.word	0xffffffff


	//   ....[50]....
        /*01a4*/ 	.word	0xffffffff


	//   ....[51]....
        /*01a8*/ 	.word	0xffffffff


	//   ....[52]....
        /*01ac*/ 	.word	0xffffffff


	//   ....[53]....
        /*01b0*/ 	.word	0xffffffff


	//   ....[54]....
        /*01b4*/ 	.word	0xffffffff


	//   ....[55]....
        /*01b8*/ 	.word	0xffffffff


	//   ....[56]....
        /*01bc*/ 	.word	0xffffffff


	//   ....[57]....
        /*01c0*/ 	.word	0xffffffff


	//   ....[58]....
        /*01c4*/ 	.word	0xffffffff


	//   ....[59]....
        /*01c8*/ 	.word	0xffffffff


	//   ....[60]....
        /*01cc*/ 	.word	0xffffffff


	//   ....[61]....
        /*01d0*/ 	.word	0xffffffff


	//   ....[62]....
        /*01d4*/ 	.word	0xffffffff


	//   ....[63]....
        /*01d8*/ 	.word	0xffffffff


	//   ....[64]....
        /*01dc*/ 	.word	0xffffffff


	//   ....[65]....
        /*01e0*/ 	.word	0xffffffff


	//   ....[66]....
        /*01e4*/ 	.word	0xffffffff


	//   ....[67]....
        /*01e8*/ 	.word	0xffffffff


	//   ....[68]....
        /*01ec*/ 	.word	0xffffffff


	//   ....[69]....
        /*01f0*/ 	.word	0xffffffff


	//   ....[70]....
        /*01f4*/ 	.word	0xffffffff


	//   ....[71]....
        /*01f8*/ 	.word	0xffffffff


	//   ....[72]....
        /*01fc*/ 	.word	0xffffffff


	//   ....[73]....
        /*0200*/ 	.word	0xffffffff


	//   ....[74]....
        /*0204*/ 	.word	0xffffffff


	//   ....[75]....
        /*0208*/ 	.word	0xffffffff


	//   ....[76]....
        /*020c*/ 	.word	0xffffffff


	//   ....[77]....
        /*0210*/ 	.word	0xffffffff


	//   ....[78]....
        /*0214*/ 	.word	0xffffffff


	//   ....[79]....
        /*0218*/ 	.word	0xffffffff


	//   ....[80]....
        /*021c*/ 	.word	0xffffffff


	//   ....[81]....
        /*0220*/ 	.word	0xffffffff


	//   ....[82]....
        /*0224*/ 	.word	0xffffffff


	//   ....[83]....
        /*0228*/ 	.word	0xffffffff


	//   ....[84]....
        /*022c*/ 	.word	0xffffffff


	//   ....[85]....
        /*0230*/ 	.word	0xffffffff


	//   ....[86]....
        /*0234*/ 	.word	0xffffffff


	//   ....[87]....
        /*0238*/ 	.word	0xffffffff


	//   ....[88]....
        /*023c*/ 	.word	0xffffffff


	//   ....[89]....
        /*0240*/ 	.word	0xffffffff


	//   ....[90]....
        /*0244*/ 	.word	0xffffffff


	//   ....[91]....
        /*0248*/ 	.word	0xffffffff


	//   ....[92]....
        /*024c*/ 	.word	0xffffffff


	//   ....[93]....
        /*0250*/ 	.word	0xffffffff


	//   ....[94]....
        /*0254*/ 	.word	0xffffffff


	//   ....[95]....
        /*0258*/ 	.word	0xffffffff


	//   ....[96]....
        /*025c*/ 	.word	0xffffffff


	//   ....[97]....
        /*0260*/ 	.word	0xffffffff


	//   ....[98]....
        /*0264*/ 	.word	0xffffffff


	//   ....[99]....
        /*0268*/ 	.word	0xffffffff


	//   ....[100]....
        /*026c*/ 	.word	0xffffffff


	//   ....[101]....
        /*0270*/ 	.word	0xffffffff


	//   ....[102]....
        /*0274*/ 	.word	0xffffffff


	//   ....[103]....
        /*0278*/ 	.word	0xffffffff


	//   ....[104]....
        /*027c*/ 	.word	0xffffffff


	//   ....[105]....
        /*0280*/ 	.word	0xffffffff


	//   ....[106]....
        /*0284*/ 	.word	0xffffffff


	//   ....[107]....
        /*0288*/ 	.word	0xffffffff


	//   ....[108]....
        /*028c*/ 	.word	0xffffffff


	//   ....[109]....
        /*0290*/ 	.word	0xffffffff


	//   ....[110]....
        /*0294*/ 	.word	0xffffffff


	//   ....[111]....
        /*0298*/ 	.word	0xffffffff


	//   ....[112]....
        /*029c*/ 	.word	0xffffffff


	//   ....[113]....
        /*02a0*/ 	.word	0xffffffff


	//   ....[114]....
        /*02a4*/ 	.word	0xffffffff


	//   ....[115]....
        /*02a8*/ 	.word	0xffffffff


	//   ....[116]....
        /*02ac*/ 	.word	0xffffffff


	//   ....[117]....
        /*02b0*/ 	.word	0xffffffff


	//   ....[118]....
        /*02b4*/ 	.word	0xffffffff


	//   ....[119]....
        /*02b8*/ 	.word	0xffffffff


	//   ....[120]....
        /*02bc*/ 	.word	0xffffffff


	//   ....[121]....
        /*02c0*/ 	.word	0xffffffff


	//   ....[122]....
        /*02c4*/ 	.word	0xffffffff


	//   ....[123]....
        /*02c8*/ 	.word	0xffffffff


	//   ....[124]....
        /*02cc*/ 	.word	0xffffffff


	//   ....[125]....
        /*02d0*/ 	.word	0xffffffff


	//   ....[126]....
        /*02d4*/ 	.word	0xffffffff


	//   ....[127]....
        /*02d8*/ 	.word	0xffffffff


	//   ....[128]....
        /*02dc*/ 	.word	0xffffffff


	//   ....[129]....
        /*02e0*/ 	.word	0xffffffff


	//   ....[130]....
        /*02e4*/ 	.word	0xffffffff


	//   ....[131]....
        /*02e8*/ 	.word	0xffffffff


	//   ....[132]....
        /*02ec*/ 	.word	0xffffffff


	//   ....[133]....
        /*02f0*/ 	.word	0xffffffff


	//   ....[134]....
        /*02f4*/ 	.word	0xffffffff


	//   ....[135]....
        /*02f8*/ 	.word	0xffffffff


	//   ....[136]....
        /*02fc*/ 	.word	0xffffffff


	//   ....[137]....
        /*0300*/ 	.word	0xffffffff


	//   ....[138]....
        /*0304*/ 	.word	0xffffffff


	//   ....[139]....
        /*0308*/ 	.word	0xffffffff


	//   ....[140]....
        /*030c*/ 	.word	0xffffffff


	//   ....[141]....
        /*0310*/ 	.word	0xffffffff


	//   ....[142]....
        /*0314*/ 	.word	0xffffffff


	//   ....[143]....
        /*0318*/ 	.word	0xffffffff


	//   ....[144]....
        /*031c*/ 	.word	0xffffffff


	//   ....[145]....
        /*0320*/ 	.word	0xffffffff


	//   ....[146]....
        /*0324*/ 	.word	0xffffffff


	//   ....[147]....
        /*0328*/ 	.word	0xffffffff


	//   ....[148]....
        /*032c*/ 	.word	0xffffffff


	//   ....[149]....
        /*0330*/ 	.word	0xffffffff


	//   ....[150]....
        /*0334*/ 	.word	0xffffffff


	//   ....[151]....
        /*0338*/ 	.word	0xffffffff


	//   ....[152]....
        /*033c*/ 	.word	0xffffffff


	//   ....[153]....
        /*0340*/ 	.word	0xffffffff


	//   ....[154]....
        /*0344*/ 	.word	0xffffffff


	//   ....[155]....
        /*0348*/ 	.word	0xffffffff


	//   ....[156]....
        /*034c*/ 	.word	0xffffffff


	//   ....[157]....
        /*0350*/ 	.word	0xffffffff


	//   ....[158]....
        /*0354*/ 	.word	0xffffffff


	//   ....[159]....
        /*0358*/ 	.word	0xffffffff


	//   ....[160]....
        /*035c*/ 	.word	0xffffffff


	//   ....[161]....
        /*0360*/ 	.word	0xffffffff


	//   ....[162]....
        /*0364*/ 	.word	0xffffffff


	//   ....[163]....
        /*0368*/ 	.word	0xffffffff


	//   ....[164]....
        /*036c*/ 	.word	0xffffffff


	//   ....[165]....
        /*0370*/ 	.word	0xffffffff


	//   ....[166]....
        /*0374*/ 	.word	0xffffffff


	//   ....[167]....
        /*0378*/ 	.word	0xffffffff


	//   ....[168]....
        /*037c*/ 	.word	0xffffffff


	//   ....[169]....
        /*0380*/ 	.word	0xffffffff


	//   ....[170]....
        /*0384*/ 	.word	0xffffffff


	//   ....[171]....
        /*0388*/ 	.word	0xffffffff


	//   ....[172]....
        /*038c*/ 	.word	0xffffffff


	//   ....[173]....
        /*0390*/ 	.word	0xffffffff


	//   ....[174]....
        /*0394*/ 	.word	0xffffffff


	//   ....[175]....
        /*0398*/ 	.word	0xffffffff


	//   ....[176]....
        /*039c*/ 	.word	0xffffffff


	//   ....[177]....
        /*03a0*/ 	.word	0xffffffff


	//   ....[178]....
        /*03a4*/ 	.word	0x05000006


	//   ....[179]....
        /*03a8*/ 	.word	0xffffffff


	//   ....[180]....
        /*03ac*/ 	.word	0xffffffff


	//   ....[181]....
        /*03b0*/ 	.word	0xffffffff


	//   ....[182]....
        /*03b4*/ 	.word	0xffffffff


	//   ....[183]....
        /*03b8*/ 	.word	0xffffffff


	//   ....[184]....
        /*03bc*/ 	.word	0xffffffff


	//   ....[185]....
        /*03c0*/ 	.word	0xffffffff


	//   ....[186]....
        /*03c4*/ 	.word	0xffffffff


	//   ....[187]....
        /*03c8*/ 	.word	0xffffffff


	//   ....[188]....
        /*03cc*/ 	.word	0xffffffff


	//   ....[189]....
        /*03d0*/ 	.word	0xffffffff


	//   ....[190]....
        /*03d4*/ 	.word	0xffffffff


	//   ....[191]....
        /*03d8*/ 	.word	0xffffffff


	//   ....[192]....
        /*03dc*/ 	.word	0xffffffff


	//   ....[193]....
        /*03e0*/ 	.word	0xffffffff


	//   ....[194]....
        /*03e4*/ 	.word	0xffffffff


	//   ....[195]....
        /*03e8*/ 	.word	0xffffffff


	//   ....[196]....
        /*03ec*/ 	.word	0xffffffff


	//   ....[197]....
        /*03f0*/ 	.word	0xffffffff


	//   ....[198]....
        /*03f4*/ 	.word	0xffffffff


	//   ....[199]....
        /*03f8*/ 	.word	0xffffffff


	//   ....[200]....
        /*03fc*/ 	.word	0xffffffff


	//   ....[201]....
        /*0400*/ 	.word	0xffffffff


	//   ....[202]....
        /*0404*/ 	.word	0xffffffff


	//   ....[203]....
        /*0408*/ 	.word	0xffffffff


	//   ....[204]....
        /*040c*/ 	.word	0xffffffff


	//   ....[205]....
        /*0410*/ 	.word	0xffffffff


	//   ....[206]....
        /*0414*/ 	.word	0xffffffff


	//   ....[207]....
        /*0418*/ 	.word	0xffffffff


	//   ....[208]....
        /*041c*/ 	.word	0xffffffff


	//   ....[209]....
        /*0420*/ 	.word	0xffffffff


	//   ....[210]....
        /*0424*/ 	.word	0xffffffff


	//   ....[211]....
        /*0428*/ 	.word	0xffffffff


	//   ....[212]....
        /*042c*/ 	.word	0xffffffff


	//   ....[213]....
        /*0430*/ 	.word	0xffffffff


	//   ....[214]....
        /*0434*/ 	.word	0xffffffff


	//   ....[215]....
        /*0438*/ 	.word	0xffffffff


	//   ....[216]....
        /*043c*/ 	.word	0xffffffff


	//   ....[217]....
        /*0440*/ 	.word	0x0500002f


	//   ....[218]....
        /*0444*/ 	.word	0x0500002f


	//   ....[219]....
        /*0448*/ 	.word	0x0500002f


	//   ....[220]....
        /*044c*/ 	.word	0x0500002f


	//   ....[221]....
        /*0450*/ 	.word	0x0500002f


	//----- nvinfo : EIATTR_COOP_GROUP_INSTR_OFFSETS
	.align		4
.L_284:
        /*0454*/ 	.byte	0x04, 0x28
        /*0456*/ 	.short	(.L_286 - .L_285)


	//   ....[0]....
.L_285:
        /*0458*/ 	.word	0x00000ee0


	//   ....[1]....
        /*045c*/ 	.word	0x00001970


	//   ....[2]....
        /*0460*/ 	.word	0x00002370


	//   ....[3]....
        /*0464*/ 	.word	0x00002390


	//   ....[4]....
        /*0468*/ 	.word	0x000023b0


	//   ....[5]....
        /*046c*/ 	.word	0x000023d0


	//   ....[6]....
        /*0470*/ 	.word	0x000023f0


	//   ....[7]....
        /*0474*/ 	.word	0x000028c0


	//   ....[8]....
        /*0478*/ 	.word	0x000028d0


	//   ....[9]....
        /*047c*/ 	.word	0x000028f0


	//   ....[10]....
        /*0480*/ 	.word	0x00002910


	//   ....[11]....
        /*0484*/ 	.word	0x00002960


	//   ....[12]....
        /*0488*/ 	.word	0x00002990


	//   ....[13]....
        /*048c*/ 	.word	0x000029d0


	//   ....[14]....
        /*0490*/ 	.word	0x000029f0


	//   ....[15]....
        /*0494*/ 	.word	0x00002b20


	//   ....[16]....
        /*0498*/ 	.word	0x00002b50


	//   ....[17]....
        /*049c*/ 	.word	0x00002b60


	//   ....[18]....
        /*04a0*/ 	.word	0x00002b80


	//   ....[19]....
        /*04a4*/ 	.word	0x00002bc0


	//   ....[20]....
        /*04a8*/ 	.word	0x00002bf0


	//   ....[21]....
        /*04ac*/ 	.word	0x00002c30


	//   ....[22]....
        /*04b0*/ 	.word	0x00002c50


	//   ....[23]....
        /*04b4*/ 	.word	0x00002c70


	//   ....[24]....
        /*04b8*/ 	.word	0x00002d80


	//   ....[25]....
        /*04bc*/ 	.word	0x00002da0


	//   ....[26]....
        /*04c0*/ 	.word	0x00002db0


	//   ....[27]....
        /*04c4*/ 	.word	0x00002dd0


	//   ....[28]....
        /*04c8*/ 	.word	0x00002e10


	//   ....[29]....
        /*04cc*/ 	.word	0x00002e40


	//   ....[30]....
        /*04d0*/ 	.word	0x00002e80


	//   ....[31]....
        /*04d4*/ 	.word	0x00002ea0


	//   ....[32]....
        /*04d8*/ 	.word	0x00002ec0


	//   ....[33]....
        /*04dc*/ 	.word	0x00002fe0


	//   ....[34]....
        /*04e0*/ 	.word	0x00003000


	//   ....[35]....
        /*04e4*/ 	.word	0x00003010


	//   ....[36]....
        /*04e8*/ 	.word	0x00003030


	//   ....[37]....
        /*04ec*/ 	.word	0x00003070


	//   ....[38]....
        /*04f0*/ 	.word	0x000030a0


	//   ....[39]....
        /*04f4*/ 	.word	0x000030e0


	//   ....[40]....
        /*04f8*/ 	.word	0x00003100


	//   ....[41]....
        /*04fc*/ 	.word	0x00003120


	//   ....[42]....
        /*0500*/ 	.word	0x00003240


	//   ....[43]....
        /*0504*/ 	.word	0x00003270


	//   ....[44]....
        /*0508*/ 	.word	0x00003280


	//   ....[45]....
        /*050c*/ 	.word	0x000032a0


	//   ....[46]....
        /*0510*/ 	.word	0x000032e0


	//   ....[47]....
        /*0514*/ 	.word	0x00003310


	//   ....[48]....
        /*0518*/ 	.word	0x00003350


	//   ....[49]....
        /*051c*/ 	.word	0x00003370


	//   ....[50]....
        /*0520*/ 	.word	0x00003390


	//   ....[51]....
        /*0524*/ 	.word	0x000034a0


	//   ....[52]....
        /*0528*/ 	.word	0x000034c0


	//   ....[53]....
        /*052c*/ 	.word	0x000034d0


	//   ....[54]....
        /*0530*/ 	.word	0x000034f0


	//   ....[55]....
        /*0534*/ 	.word	0x00003530


	//   ....[56]....
        /*0538*/ 	.word	0x00003560


	//   ....[57]....
        /*053c*/ 	.word	0x000035a0


	//   ....[58]....
        /*0540*/ 	.word	0x000035c0


	//   ....[59]....
        /*0544*/ 	.word	0x000035e0


	//   ....[60]....
        /*0548*/ 	.word	0x00003700


	//   ....[61]....
        /*054c*/ 	.word	0x00003720


	//   ....[62]....
        /*0550*/ 	.word	0x00003730


	//   ....[63]....
        /*0554*/ 	.word	0x00003750


	//   ....[64]....
        /*0558*/ 	.word	0x00003790


	//   ....[65]....
        /*055c*/ 	.word	0x000037c0


	//   ....[66]....
        /*0560*/ 	.word	0x00003800


	//   ....[67]....
        /*0564*/ 	.word	0x00003820


	//   ....[68]....
        /*0568*/ 	.word	0x00003840


	//   ....[69]....
        /*056c*/ 	.word	0x00003940


	//   ....[70]....
        /*0570*/ 	.word	0x00003970


	//   ....[71]....
        /*0574*/ 	.word	0x00003980


	//   ....[72]....
        /*0578*/ 	.word	0x000039a0


	//   ....[73]....
        /*057c*/ 	.word	0x000039e0


	//   ....[74]....
        /*0580*/ 	.word	0x00003a10


	//   ....[75]....
        /*0584*/ 	.word	0x00003a50


	//   ....[76]....
        /*0588*/ 	.word	0x00003a70


	//   ....[77]....
        /*058c*/ 	.word	0x00003a90


	//   ....[78]....
        /*0590*/ 	.word	0x00003b80


	//   ....[79]....
        /*0594*/ 	.word	0x00003bb0


	//   ....[80]....
        /*0598*/ 	.word	0x00003bc0


	//   ....[81]....
        /*059c*/ 	.word	0x00003bf0


	//   ....[82]....
        /*05a0*/ 	.word	0x00003c10


	//   ....[83]....
        /*05a4*/ 	.word	0x00003c60


	//   ....[84]....
        /*05a8*/ 	.word	0x00003c80


	//   ....[85]....
        /*05ac*/ 	.word	0x00003cc0


	//   ....[86]....
        /*05b0*/ 	.word	0x00003ce0


	//   ....[87]....
        /*05b4*/ 	.word	0x00003de0


	//   ....[88]....
        /*05b8*/ 	.word	0x00003e30


	//   ....[89]....
        /*05bc*/ 	.word	0x00003e40


	//   ....[90]....
        /*05c0*/ 	.word	0x00003e90


	//   ....[91]....
        /*05c4*/ 	.word	0x00003ec0


	//   ....[92]....
        /*05c8*/ 	.word	0x00003ef0


	//   ....[93]....
        /*05cc*/ 	.word	0x00003f20


	//   ....[94]....
        /*05d0*/ 	.word	0x00003f50


	//   ....[95]....
        /*05d4*/ 	.word	0x00003f80


	//   ....[96]....
        /*05d8*/ 	.word	0x00004040


	//   ....[97]....
        /*05dc*/ 	.word	0x00004060


	//   ....[98]....
        /*05e0*/ 	.word	0x00004070


	//   ....[99]....
        /*05e4*/ 	.word	0x000040c0


	//   ....[100]....
        /*05e8*/ 	.word	0x000040f0


	//   ....[101]....
        /*05ec*/ 	.word	0x00004120


	//   ....[102]....
        /*05f0*/ 	.word	0x00004150


	//   ....[103]....
        /*05f4*/ 	.word	0x00004180


	//   ....[104]....
        /*05f8*/ 	.word	0x000041b0


	//   ....[105]....
        /*05fc*/ 	.word	0x000042d0


	//   ....[106]....
        /*0600*/ 	.word	0x000042e0


	//   ....[107]....
        /*0604*/ 	.word	0x000042f0


	//   ....[108]....
        /*0608*/ 	.word	0x00004350


	//   ....[109]....
        /*060c*/ 	.word	0x00004380


	//   ....[110]....
        /*0610*/ 	.word	0x000043b0


	//   ....[111]....
        /*0614*/ 	.word	0x000043e0


	//   ....[112]....
        /*0618*/ 	.word	0x00004410


	//   ....[113]....
        /*061c*/ 	.word	0x00004440


	//   ....[114]....
        /*0620*/ 	.word	0x00004530


	//   ....[115]....
        /*0624*/ 	.word	0x00004570


	//   ....[116]....
        /*0628*/ 	.word	0x00004580


	//   ....[117]....
        /*062c*/ 	.word	0x000045d0


	//   ....[118]....
        /*0630*/ 	.word	0x00004600


	//   ....[119]....
        /*0634*/ 	.word	0x00004630


	//   ....[120]....
        /*0638*/ 	.word	0x00004660


	//   ....[121]....
        /*063c*/ 	.word	0x00004690


	//   ....[122]....
        /*0640*/ 	.word	0x000046c0


	//   ....[123]....
        /*0644*/ 	.word	0x000047b0


	//   ....[124]....
        /*0648*/ 	.word	0x00004800


	//   ....[125]....
        /*064c*/ 	.word	0x00004810


	//   ....[126]....
        /*0650*/ 	.word	0x00004860


	//   ....[127]....
        /*0654*/ 	.word	0x00004890


	//   ....[128]....
        /*0658*/ 	.word	0x000048a0


	//   ....[129]....
        /*065c*/ 	.word	0x000048e0


	//   ....[130]....
        /*0660*/ 	.word	0x00004910


	//   ....[131]....
        /*0664*/ 	.word	0x00004940


	//   ....[132]....
        /*0668*/ 	.word	0x00004a30


	//   ....[133]....
        /*066c*/ 	.word	0x00004a90


	//   ....[134]....
        /*0670*/ 	.word	0x00004aa0


	//   ....[135]....
        /*0674*/ 	.word	0x00004af0


	//   ....[136]....
        /*0678*/ 	.word	0x00004b20


	//   ....[137]....
        /*067c*/ 	.word	0x00004b30


	//   ....[138]....
        /*0680*/ 	.word	0x00004b70


	//   ....[139]....
        /*0684*/ 	.word	0x00004ba0


	//   ....[140]....
        /*0688*/ 	.word	0x00004bd0


	//   ....[141]....
        /*068c*/ 	.word	0x00004cb0


	//   ....[142]....
        /*0690*/ 	.word	0x00004d10


	//   ....[143]....
        /*0694*/ 	.word	0x00004d20


	//   ....[144]....
        /*0698*/ 	.word	0x00004d70


	//   ....[145]....
        /*069c*/ 	.word	0x00004da0


	//   ....[146]....
        /*06a0*/ 	.word	0x00004db0


	//   ....[147]....
        /*06a4*/ 	.word	0x00004df0


	//   ....[148]....
        /*06a8*/ 	.word	0x00004e20


	//   ....[149]....
        /*06ac*/ 	.word	0x00004e50


	//   ....[150]....
        /*06b0*/ 	.word	0x00004f30


	//   ....[151]....
        /*06b4*/ 	.word	0x00004f90


	//   ....[152]....
        /*06b8*/ 	.word	0x00004fa0


	//   ....[153]....
        /*06bc*/ 	.word	0x00004ff0


	//   ....[154]....
        /*06c0*/ 	.word	0x00005020


	//   ....[155]....
        /*06c4*/ 	.word	0x00005050


	//   ....[156]....
        /*06c8*/ 	.word	0x00005080


	//   ....[157]....
        /*06cc*/ 	.word	0x000050b0


	//   ....[158]....
        /*06d0*/ 	.word	0x000050e0


	//   ....[159]....
        /*06d4*/ 	.word	0x000051b0


	//   ....[160]....
        /*06d8*/ 	.word	0x00005200


	//   ....[161]....
        /*06dc*/ 	.word	0x00005210


	//   ....[162]....
        /*06e0*/ 	.word	0x00005260


	//   ....[163]....
        /*06e4*/ 	.word	0x00005290


	//   ....[164]....
        /*06e8*/ 	.word	0x000052a0


	//   ....[165]....
        /*06ec*/ 	.word	0x000052e0


	//   ....[166]....
        /*06f0*/ 	.word	0x00005310


	//   ....[167]....
        /*06f4*/ 	.word	0x00005340


	//   ....[168]....
        /*06f8*/ 	.word	0x00005420


	//   ....[169]....
        /*06fc*/ 	.word	0x00005440


	//   ....[170]....
        /*0700*/ 	.word	0x00005450


	//   ....[171]....
        /*0704*/ 	.word	0x00005480


	//   ....[172]....
        /*0708*/ 	.word	0x000054a0


	//   ....[173]....
        /*070c*/ 	.word	0x000054f0


	//   ....[174]....
        /*0710*/ 	.word	0x00005520


	//   ....[175]....
        /*0714*/ 	.word	0x00005560


	//   ....[176]....
        /*0718*/ 	.word	0x00005590


	//   ....[177]....
        /*071c*/ 	.word	0x00005650


	//   ....[178]....
        /*0720*/ 	.word	0x00005b80


	//   ....[179]....
        /*0724*/ 	.word	0x00005ee0


	//   ....[180]....
        /*0728*/ 	.word	0x00005fa0


	//   ....[181]....
        /*072c*/ 	.word	0x00006060


	//   ....[182]....
        /*0730*/ 	.word	0x00006120


	//   ....[183]....
        /*0734*/ 	.word	0x000061e0


	//   ....[184]....
        /*0738*/ 	.word	0x000062a0


	//   ....[185]....
        /*073c*/ 	.word	0x00006360


	//   ....[186]....
        /*0740*/ 	.word	0x00006420


	//   ....[187]....
        /*0744*/ 	.word	0x000064e0


	//   ....[188]....
        /*0748*/ 	.word	0x000065a0


	//   ....[189]....
        /*074c*/ 	.word	0x00006660


	//   ....[190]....
        /*0750*/ 	.word	0x00006720


	//   ....[191]....
        /*0754*/ 	.word	0x000067e0


	//   ....[192]....
        /*0758*/ 	.word	0x000068a0


	//   ....[193]....
        /*075c*/ 	.word	0x00006960


	//   ....[194]....
        /*0760*/ 	.word	0x00006a20


	//   ....[195]....
        /*0764*/ 	.word	0x00006ae0


	//   ....[196]....
        /*0768*/ 	.word	0x00006ba0


	//   ....[197]....
        /*076c*/ 	.word	0x00006c60


	//   ....[198]....
        /*0770*/ 	.word	0x00006e80


	//   ....[199]....
        /*0774*/ 	.word	0x00006fb0


	//   ....[200]....
        /*0778*/ 	.word	0x000070e0


	//   ....[201]....
        /*077c*/ 	.word	0x00007210


	//   ....[202]....
        /*0780*/ 	.word	0x00007340


	//   ....[203]....
        /*0784*/ 	.word	0x00007470


	//   ....[204]....
        /*0788*/ 	.word	0x000075a0


	//   ....[205]....
        /*078c*/ 	.word	0x000076d0


	//   ....[206]....
        /*0790*/ 	.word	0x00007800


	//   ....[207]....
        /*0794*/ 	.word	0x00007930


	//   ....[208]....
        /*0798*/ 	.word	0x00007a60


	//   ....[209]....
        /*079c*/ 	.word	0x00007b80


	//   ....[210]....
        /*07a0*/ 	.word	0x00007c90


	//   ....[211]....
        /*07a4*/ 	.word	0x00007da0


	//   ....[212]....
        /*07a8*/ 	.word	0x00007eb0


	//   ....[213]....
        /*07ac*/ 	.word	0x00007fc0


	//   ....[214]....
        /*07b0*/ 	.word	0x000080d0


	//   ....[215]....
        /*07b4*/ 	.word	0x000081e0


	//   ....[216]....
        /*07b8*/ 	.word	0x000082e0


	//   ....[217]....
        /*07bc*/ 	.word	0x00008350


	//   ....[218]....
        /*07c0*/ 	.word	0x000083c0


	//   ....[219]....
        /*07c4*/ 	.word	0x00008430


	//   ....[220]....
        /*07c8*/ 	.word	0x000084a0


	//   ....[221]....
        /*07cc*/ 	.word	0x00008510


	//----- nvinfo : EIATTR_VRC_CTA_INIT_COUNT
	.align		4
.L_286:
        /*07d0*/ 	.byte	0x02, 0x4a
	.zero		1
	.zero		1


	//----- nvinfo : EIATTR_EXIT_INSTR_OFFSETS
	.align		4
        /*07d4*/ 	.byte	0x04, 0x1c
        /*07d6*/ 	.short	(.L_288 - .L_287)


	//   ....[0]....
.L_287:
        /*07d8*/ 	.word	0x00001d40


	//   ....[1]....
        /*07dc*/ 	.word	0x00002160


	//   ....[2]....
        /*07e0*/ 	.word	0x00002180


	//   ....[3]....
        /*07e4*/ 	.word	0x00006c70


	//   ....[4]....
        /*07e8*/ 	.word	0x000082f0


	//----- nvinfo : EIATTR_MAX_THREADS
	.align		4
.L_288:
        /*07ec*/ 	.byte	0x04, 0x05
        /*07ee*/ 	.short	(.L_290 - .L_289)
.L_289:
        /*07f0*/ 	.word	0x00000180
        /*07f4*/ 	.word	0x00000001
        /*07f8*/ 	.word	0x00000001


	//----- nvinfo : EIATTR_CRS_STACK_SIZE
	.align		4
.L_290:
        /*07fc*/ 	.byte	0x04, 0x1e
        /*07fe*/ 	.short	(.L_292 - .L_291)
.L_291:
        /*0800*/ 	.word	0x00000000


	//----- nvinfo : EIATTR_CBANK_PARAM_SIZE
	.align		4
.L_292:
        /*0804*/ 	.byte	0x03, 0x19
        /*0806*/ 	.short	0x004d


	//----- nvinfo : EIATTR_PARAM_CBANK
	.align		4
        /*0808*/ 	.byte	0x04, 0x0a
        /*080a*/ 	.short	(.L_294 - .L_293)
	.align		4
.L_293:
        /*080c*/ 	.word	index@(.nv.constant0._ZN3cub18CUB_300001_SM_10006detail10radix_sort29DeviceRadixSortOnesweepKernelINS1_5radix10policy_hubIiNS0_8NullTypeEyE10Policy1000ELNS0_9SortOrderE0EiS6_yiiNS1_21identity_decomposer_tEEEvPT5_SC_PT3_PKSD_PT1_PKSH_PT2_PKSL_T4_iiT6_)
        /*0810*/ 	.short	0x0380
        /*0812*/ 	.short	0x004d


	//----- nvinfo : EIATTR_SW_WAR
	.align		4
.L_294:
        /*0814*/ 	.byte	0x04, 0x36
        /*0816*/ 	.short	(.L_296 - .L_295)
.L_295:
        /*0818*/ 	.word	0x00000008
.L_296:


//--------------------- .nv.info._ZN3cub18CUB_300001_SM_10006detail10radix_sort33DeviceRadixSortExclusiveSumKernelINS1_5radix10policy_hubIiNS0_8NullTypeEyE10Policy1000EyEEvPT0_ --------------------------
	.section	.nv.info._ZN3cub18CUB_300001_SM_10006detail10radix_sort33DeviceRadixSortExclusiveSumKernelINS1_5radix10policy_hubIiNS0_8NullTypeEyE10Policy1000EyEEvPT0_,"",@"SHT_CUDA_INFO"
	.sectionflags	@""
	.align	4


	//----- nvinfo : EIATTR_CUDA_API_VERSION
	.align		4
        /*0000*/ 	.byte	0x04, 0x37
        /*0002*/ 	.short	(.L_298 - .L_297)
.L_297:
        /*0004*/ 	.word	0x00000082


	//----- nvinfo : EIATTR_KPARAM_INFO
	.align		4
.L_298:
        /*0008*/ 	.byte	0x04, 0x17
        /*000a*/ 	.short	(.L_300 - .L_299)
.L_299:
        /*000c*/ 	.word	0x00000000
        /*0010*/ 	.short	0x0000
        /*0012*/ 	.short	0x0000
        /*0014*/ 	.byte	0x00, 0xf5, 0x21, 0x00


	//----- nvinfo : EIATTR_SPARSE_MMA_MASK
	.align		4
.L_300:
        /*0018*/ 	.byte	0x03, 0x50
        /*001a*/ 	.short	0x0000


	//----- nvinfo : EIATTR_MAXREG_COUNT
	.align		4
        /*001c*/ 	.byte	0x03, 0x1b
        /*001e*/ 	.short	0x00ff


	//----- nvinfo : EIATTR_NUM_BARRIERS
	.align		4
        /*0020*/ 	.byte	0x02, 0x4c
        /*0022*/ 	.byte	0x01
	.zero		1


	//----- nvinfo : EIATTR_MERCURY_ISA_VERSION
	.align		4
        /*0024*/ 	.byte	0x03, 0x5f
        /*0026*/ 	.short	0x0101


	//----- nvinfo : EIATTR_COOP_GROUP_MASK_REGIDS
	.align		4
        /*0028*/ 	.byte	0x04, 0x29
        /*002a*/ 	.short	(.L_302 - .L_301)


	//   ....[0]....
.L_301:
        /*002c*/ 	.word	0xffffffff


	//   ....[1]....
        /*0030*/ 	.word	0xffffffff


	//   ....[2]....
        /*0034*/ 	.word	0xffffffff


	//   ....[3]....
        /*0038*/ 	.word	0xffffffff


	//   ....[4]....
        /*003c*/ 	.word	0xffffffff


	//   ....[5]....
        /*0040*/ 	.word	0xffffffff


	//   ....[6]....
        /*0044*/ 	.word	0xffffffff


	//   ....[7]....
        /*0048*/ 	.word	0xffffffff


	//   ....[8]....
        /*004c*/ 	.word	0xffffffff


	//   ....[9]....
        /*0050*/ 	.word	0xffffffff


	//   ....[10]....
        /*0054*/ 	.word	0x05000015


	//   ....[11]....
        /*0058*/ 	.word	0x05000015


	//   ....[12]....
        /*005c*/ 	.word	0x05000015


	//   ....[13]....
        /*0060*/ 	.word	0x05000015


	//   ....[14]....
        /*0064*/ 	.word	0x05000015


	//   ....[15]....
        /*0068*/ 	.word	0x05000015


	//   ....[16]....
        /*006c*/ 	.word	0x05000015


	//   ....[17]....
        /*0070*/ 	.word	0x05000015


	//   ....[18]....
        /*0074*/ 	.word	0x05000015


	//   ....[19]....
        /*0078*/ 	.word	0x05000015


	//----- nvinfo : EIATTR_COOP_GROUP_INSTR_OFFSETS
	.align		4
.L_302:
        /*007c*/ 	.byte	0x04, 0x28
        /*007e*/ 	.short	(.L_304 - .L_303)


	//   ....[0]....
.L_303:
        /*0080*/ 	.word	0x00000250


	//   ....[1]....
        /*0084*/ 	.word	0x00000260


	//   ....[2]....
        /*0088*/ 	.word	0x000002a0


	//   ....[3]....
        /*008c*/ 	.word	0x000002c0


	//   ....[4]....
        /*0090*/ 	.word	0x00000310


	//   ....[5]....
        /*0094*/ 	.word	0x00000320


	//   ....[6]....
        /*0098*/ 	.word	0x00000360


	//   ....[7]....
        /*009c*/ 	.word	0x00000380


	//   ....[8]....
        /*00a0*/ 	.word	0x000003d0


	//   ....[9]....
        /*00a4*/ 	.word	0x000003e0


	//   ....[10]....
        /*00a8*/ 	.word	0x00000660


	//   ....[11]....
        /*00ac*/ 	.word	0x000006b0


	//   ....[12]....
        /*00b0*/ 	.word	0x00000740


	//   ....[13]....
        /*00b4*/ 	.word	0x00000790


	//   ....[14]....
        /*00b8*/ 	.word	0x00000820


	//   ....[15]....
        /*00bc*/ 	.word	0x00000870


	//   ....[16]....
        /*00c0*/ 	.word	0x00000900


	//   ....[17]....
        /*00c4*/ 	.word	0x00000950


	//   ....[18]....
        /*00c8*/ 	.word	0x000009e0


	//   ....[19]....
        /*00cc*/ 	.word	0x00000a30


	//----- nvinfo : EIATTR_VRC_CTA_INIT_COUNT
	.align		4
.L_304:
        /*00d0*/ 	.byte	0x02, 0x4a
	.zero		1
	.zero		1


	//----- nvinfo : EIATTR_EXIT_INSTR_OFFSETS
	.align		4
        /*00d4*/ 	.byte	0x04, 0x1c
        /*00d6*/ 	.short	(.L_306 - .L_305)


	//   ....[0]....
.L_305:
        /*00d8*/ 	.word	0x000005d0


	//   ....[1]....
        /*00dc*/ 	.word	0x00000600


	//----- nvinfo : EIATTR_CRS_STACK_SIZE
	.align		4
.L_306:
        /*00e0*/ 	.byte	0x04, 0x1e
        /*00e2*/ 	.short	(.L_308 - .L_307)
.L_307:
        /*00e4*/ 	.word	0x00000000


	//----- nvinfo : EIATTR_CBANK_PARAM_SIZE
	.align		4
.L_308:
        /*00e8*/ 	.byte	0x03, 0x19
        /*00ea*/ 	.short	0x0008


	//----- nvinfo : EIATTR_PARAM_CBANK
	.align		4
        /*00ec*/ 	.byte	0x04, 0x0a
        /*00ee*/ 	.short	(.L_310 - .L_309)
	.align		4
.L_309:
        /*00f0*/ 	.word	index@(.nv.constant0._ZN3cub18CUB_300001_SM_10006detail10radix_sort33DeviceRadixSortExclusiveSumKernelINS1_5radix10policy_hubIiNS0_8NullTypeEyE10Policy1000EyEEvPT0_)
        /*00f4*/ 	.short	0x0380
        /*00f6*/ 	.short	0x0008


	//----- nvinfo : EIATTR_SW_WAR
	.align		4
.L_310:
        /*00f8*/ 	.byte	0x04, 0x36
        /*00fa*/ 	.short	(.L_312 - .L_311)
.L_311:
        /*00fc*/ 	.word	0x00000008
.L_312:


//--------------------- .nv.info._ZN3cub18CUB_300001_SM_10006detail10radix_sort30DeviceRadixSortHistogramKernelINS1_5radix10policy_hubIiNS0_8NullTypeEyE10Policy1000ELNS0_9SortOrderE0EiyNS1_21identity_decomposer_tEEEvPT2_PKT1_SB_iiT3_ --------------------------
	.section	.nv.info._ZN3cub18CUB_300001_SM_10006detail10radix_sort30DeviceRadixSortHistogramKernelINS1_5radix10policy_hubIiNS0_8NullTypeEyE10Policy1000ELNS0_9SortOrderE0EiyNS1_21identity_decomposer_tEEEvPT2_PKT1_SB_iiT3_,"",@"SHT_CUDA_INFO"
	.sectionflags	@""
	.align	4


	//----- nvinfo : EIATTR_CUDA_API_VERSION
	.align		4
        /*0000*/ 	.byte	0x04, 0x37
        /*0002*/ 	.short	(.L_314 - .L_313)
.L_313:
        /*0004*/ 	.word	0x00000082


	//----- nvinfo : EIATTR_KPARAM_INFO
	.align		4
.L_314:
        /*0008*/ 	.byte	0x04, 0x17
        /*000a*/ 	.short	(.L_316 - .L_315)
.L_315:
        /*000c*/ 	.word	0x00000000
        /*0010*/ 	.short	0x0005
        /*0012*/ 	.short	0x0020
        /*0014*/ 	.byte	0x00, 0xf0, 0x05, 0x00


	//----- nvinfo : EIATTR_KPARAM_INFO
	.align		4
.L_316:
        /*0018*/ 	.byte	0x04, 0x17
        /*001a*/ 	.short	(.L_318 - .L_317)
.L_317:
        /*001c*/ 	.word	0x00000000
        /*0020*/ 	.short	0x0004
        /*0022*/ 	.short	0x001c
        /*0024*/ 	.byte	0x00, 0xf0, 0x11, 0x00


	//----- nvinfo : EIATTR_KPARAM_INFO
	.align		4
.L_318:
        /*0028*/ 	.byte	0x04, 0x17
        /*002a*/ 	.short	(.L_320 - .L_319)
.L_319:
        /*002c*/ 	.word	0x00000000
        /*0030*/ 	.short	0x0003
        /*0032*/ 	.short	0x0018
        /*0034*/ 	.byte	0x00, 0xf0, 0x11, 0x00


	//----- nvinfo : EIATTR_KPARAM_INFO
	.align		4
.L_320:
        /*0038*/ 	.byte	0x04, 0x17
        /*003a*/ 	.short	(.L_322 - .L_321)
.L_321:
        /*003c*/ 	.word	0x00000000
        /*0040*/ 	.short	0x0002
        /*0042*/ 	.short	0x0010
        /*0044*/ 	.byte	0x00, 0xf0, 0x21, 0x00


	//----- nvinfo : EIATTR_KPARAM_INFO
	.align		4
.L_322:
        /*0048*/ 	.byte	0x04, 0x17
        /*004a*/ 	.short	(.L_324 - .L_323)
.L_323:
        /*004c*/ 	.word	0x00000000
        /*0050*/ 	.short	0x0001
        /*0052*/ 	.short	0x0008
        /*0054*/ 	.byte	0x00, 0xf5, 0x21, 0x00


	//----- nvinfo : EIATTR_KPARAM_INFO
	.align		4
.L_324:
        /*0058*/ 	.byte	0x04, 0x17
        /*005a*/ 	.short	(.L_326 - .L_325)
.L_325:
        /*005c*/ 	.word	0x00000000
        /*0060*/ 	.short	0x0000
        /*0062*/ 	.short	0x0000
        /*0064*/ 	.byte	0x00, 0xf5, 0x21, 0x00


	//----- nvinfo : EIATTR_SPARSE_MMA_MASK
	.align		4
.L_326:
        /*0068*/ 	.byte	0x03, 0x50
        /*006a*/ 	.short	0x0000


	//----- nvinfo : EIATTR_MAXREG_COUNT
	.align		4
        /*006c*/ 	.byte	0x03, 0x1b
        /*006e*/ 	.short	0x00ff


	//----- nvinfo : EIATTR_NUM_BARRIERS
	.align		4
        /*0070*/ 	.byte	0x02, 0x4c
        /*0072*/ 	.byte	0x01
	.zero		1


	//----- nvinfo : EIATTR_MERCURY_ISA_VERSION
	.align		4
        /*0074*/ 	.byte	0x03, 0x5f
        /*0076*/ 	.short	0x0101


	//----- nvinfo : EIATTR_VRC_CTA_INIT_COUNT
	.align		4
        /*0078*/ 	.byte	0x02, 0x4a
	.zero		1
	.zero		1


	//----- nvinfo : EIATTR_EXIT_INSTR_OFFSETS
	.align		4
        /*007c*/ 	.byte	0x04, 0x1c
        /*007e*/ 	.short	(.L_328 - .L_327)


	//   ....[0]....
.L_327:
        /*0080*/ 	.word	0x00000040


	//   ....[1]....
        /*0084*/ 	.word	0x00002ee0


	//----- nvinfo : EIATTR_MAX_THREADS
	.align		4
.L_328:
        /*0088*/ 	.byte	0x04, 0x05
        /*008a*/ 	.short	(.L_330 - .L_329)
.L_329:
        /*008c*/ 	.word	0x00000080
        /*0090*/ 	.word	0x00000001
        /*0094*/ 	.word	0x00000001


	//----- nvinfo : EIATTR_CRS_STACK_SIZE
	.align		4
.L_330:
        /*0098*/ 	.byte	0x04, 0x1e
        /*009a*/ 	.short	(.L_332 - .L_331)
.L_331:
        /*009c*/ 	.word	0x00000000


	//----- nvinfo : EIATTR_CBANK_PARAM_SIZE
	.align		4
.L_332:
        /*00a0*/ 	.byte	0x03, 0x19
        /*00a2*/ 	.short	0x0021


	//----- nvinfo : EIATTR_PARAM_CBANK
	.align		4
        /*00a4*/ 	.byte	0x04, 0x0a
        /*00a6*/ 	.short	(.L_334 - .L_333)
	.align		4
.L_333:
        /*00a8*/ 	.word	index@(.nv.constant0._ZN3cub18CUB_300001_SM_10006detail10radix_sort30DeviceRadixSortHistogramKernelINS1_5radix10policy_hubIiNS0_8NullTypeEyE10Policy1000ELNS0_9SortOrderE0EiyNS1_21identity_decomposer_tEEEvPT2_PKT1_SB_iiT3_)
        /*00ac*/ 	.short	0x0380
        /*00ae*/ 	.short	0x0021


	//----- nvinfo : EIATTR_SW_WAR
	.align		4
.L_334:
        /*00b0*/ 	.byte	0x04, 0x36
        /*00b2*/ 	.short	(.L_336 - .L_335)
.L_335:
        /*00b4*/ 	.word	0x00000008
.L_336:


//--------------------- .nv.info._ZN3cub18CUB_300001_SM_10006detail10radix_sort31DeviceRadixSortSingleTileKernelINS1_5radix10policy_hubIiNS0_8NullTypeEyE10Policy1000ELNS0_9SortOrderE0EiS6_yNS1_21identity_decomposer_tEEEvPKT1_PSB_PKT2_PSF_T3_iiT4_ --------------------------
	.section	.nv.info._ZN3cub18CUB_300001_SM_10006detail10radix_sort31DeviceRadixSortSingleTileKernelINS1_5radix10policy_hubIiNS0_8NullTypeEyE10Policy1000ELNS0_9SortOrderE0EiS6_yNS1_21identity_decomposer_tEEEvPKT1_PSB_PKT2_PSF_T3_iiT4_,"",@"SHT_CUDA_INFO"
	.sectionflags	@""
	.align	4


	//----- nvinfo : EIATTR_CUDA_API_VERSION
	.align		4
        /*0000*/ 	.byte	0x04, 0x37
        /*0002*/ 	.short	(.L_338 - .L_337)
.L_337:
        /*0004*/ 	.word	0x00000082


	//----- nvinfo : EIATTR_KPARAM_INFO
	.align		4
.L_338:
        /*0008*/ 	.byte	0x04, 0x17
        /*000a*/ 	.short	(.L_340 - .L_339)
.L_339:
        /*000c*/ 	.word	0x00000000
        /*0010*/ 	.short	0x0007
        /*0012*/ 	.short	0x0030
        /*0014*/ 	.byte	0x00, 0xf0, 0x05, 0x00


	//----- nvinfo : EIATTR_KPARAM_INFO
	.align		4
.L_340:
        /*0018*/ 	.byte	0x04, 0x17
        /*001a*/ 	.short	(.L_342 - .L_341)
.L_341:
        /*001c*/ 	.word	0x00000000
        /*0020*/ 	.short	0x0006
        /*0022*/ 	.short	0x002c
        /*0024*/ 	.byte	0x00, 0xf0, 0x11, 0x00


	//----- nvinfo : EIATTR_KPARAM_INFO
	.align		4
.L_342:
        /*0028*/ 	.byte	0x04, 0x17
        /*002a*/ 	.short	(.L_344 - .L_343)
.L_343:
        /*002c*/ 	.word	0x00000000
        /*0030*/ 	.short	0x0005
        /*0032*/ 	.short	0x0028
        /*0034*/ 	.byte	0x00, 0xf0, 0x11, 0x00


	//----- nvinfo : EIATTR_KPARAM_INFO
	.align		4
.L_344:
        /*0038*/ 	.byte	0x04, 0x17
        /*003a*/ 	.short	(.L_346 - .L_345)
.L_345:
        /*003c*/ 	.word	0x00000000
        /*0040*/ 	.short	0x0004
        /*0042*/ 	.short	0x0020
        /*0044*/ 	.byte	0x00, 0xf0, 0x21, 0x00


	//----- nvinfo : EIATTR_KPARAM_INFO
	.align		4
.L_346:
        /*0048*/ 	.byte	0x04, 0x17
        /*004a*/ 	.short	(.L_348 - .L_347)
.L_347:
        /*004c*/ 	.word	0x00000000
        /*0050*/ 	.short	0x0003
        /*0052*/ 	.short	0x0018
        /*0054*/ 	.byte	0x00, 0xf5, 0x21, 0x00


	//----- nvinfo : EIATTR_KPARAM_INFO
	.align		4
.L_348:
        /*0058*/ 	.byte	0x04, 0x17
        /*005a*/ 	.short	(.L_350 - .L_349)
.L_349:
        /*005c*/ 	.word	0x00000000
        /*0060*/ 	.short	0x0002
        /*0062*/ 	.short	0x0010
        /*0064*/ 	.byte	0x00, 0xf5, 0x21, 0x00


	//----- nvinfo : EIATTR_KPARAM_INFO
	.align		4
.L_350:
        /*0068*/ 	.byte	0x04, 0x17
        /*006a*/ 	.short	(.L_352 - .L_351)
.L_351:
        /*006c*/ 	.word	0x00000000
        /*0070*/ 	.short	0x0001
        /*0072*/ 	.short	0x0008
        /*0074*/ 	.byte	0x00, 0xf5, 0x21, 0x00


	//----- nvinfo : EIATTR_KPARAM_INFO
	.align		4
.L_352:
        /*0078*/ 	.byte	0x04, 0x17
        /*007a*/ 	.short	(.L_354 - .L_353)
.L_353:
        /*007c*/ 	.word	0x00000000
        /*0080*/ 	.short	0x0000
        /*0082*/ 	.short	0x0000
        /*0084*/ 	.byte	0x00, 0xf5, 0x21, 0x00


	//----- nvinfo : EIATTR_SPARSE_MMA_MASK
	.align		4
.L_354:
        /*0088*/ 	.byte	0x03, 0x50
        /*008a*/ 	.short	0x0000


	//----- nvinfo : EIATTR_MAXREG_COUNT
	.align		4
        /*008c*/ 	.byte	0x03, 0x1b
        /*008e*/ 	.short	0x00ff


	//----- nvinfo : EIATTR_NUM_BARRIERS
	.align		4
        /*0090*/ 	.byte	0x02, 0x4c
        /*0092*/ 	.byte	0x01
	.zero		1


	//----- nvinfo : EIATTR_MERCURY_ISA_VERSION
	.align		4
        /*0094*/ 	.byte	0x03, 0x5f
        /*0096*/ 	.short	0x0101


	//----- nvinfo : EIATTR_COOP_GROUP_MASK_REGIDS
	.align		4
        /*0098*/ 	.byte	0x04, 0x29
        /*009a*/ 	.short	(.L_356 - .L_355)


	//   ....[0]....
.L_355:
        /*009c*/ 	.word	0xffffffff


	//   ....[1]....
        /*00a0*/ 	.word	0xffffffff


	//   ....[2]....
        /*00a4*/ 	.word	0xffffffff


	//   ....[3]....
        /*00a8*/ 	.word	0xffffffff


	//   ....[4]....
        /*00ac*/ 	.word	0xffffffff


	//----- nvinfo : EIATTR_COOP_GROUP_INSTR_OFFSETS
	.align		4
.L_356:
        /*00b0*/ 	.byte	0x04, 0x28
        /*00b2*/ 	.short	(.L_358 - .L_357)


	//   ....[0]....
.L_357:
        /*00b4*/ 	.word	0x000019f0


	//   ....[1]....
        /*00b8*/ 	.word	0x00001a10


	//   ....[2]....
        /*00bc*/ 	.word	0x00001a30


	//   ....[3]....
        /*00c0*/ 	.word	0x00001a50


	//   ....[4]....
        /*00c4*/ 	.word	0x00001a70


	//----- nvinfo : EIATTR_VRC_CTA_INIT_COUNT
	.align		4
.L_358:
        /*00c8*/ 	.byte	0x02, 0x4a
	.zero		1
	.zero		1


	//----- nvinfo : EIATTR_EXIT_INSTR_OFFSETS
	.align		4
        /*00cc*/ 	.byte	0x04, 0x1c
        /*00ce*/ 	.short	(.L_360 - .L_359)


	//   ....[0]....
.L_359:
        /*00d0*/ 	.word	0x000030e0


	//   ....[1]....
        /*00d4*/ 	.word	0x00003120


	//----- nvinfo : EIATTR_MAX_THREADS
	.align		4
.L_360:
        /*00d8*/ 	.byte	0x04, 0x05
        /*00da*/ 	.short	(.L_362 - .L_361)
.L_361:
        /*00dc*/ 	.word	0x00000100
        /*00e0*/ 	.word	0x00000001
        /*00e4*/ 	.word	0x00000001


	//----- nvinfo : EIATTR_CBANK_PARAM_SIZE
	.align		4
.L_362:
        /*00e8*/ 	.byte	0x03, 0x19
        /*00ea*/ 	.short	0x0031


	//----- nvinfo : EIATTR_PARAM_CBANK
	.align		4
        /*00ec*/ 	.byte	0x04, 0x0a
        /*00ee*/ 	.short	(.L_364 - .L_363)
	.align		4
.L_363:
        /*00f0*/ 	.word	index@(.nv.constant0._ZN3cub18CUB_300001_SM_10006detail10radix_sort31DeviceRadixSortSingleTileKernelINS1_5radix10policy_hubIiNS0_8NullTypeEyE10Policy1000ELNS0_9SortOrderE0EiS6_yNS1_21identity_decomposer_tEEEvPKT1_PSB_PKT2_PSF_T3_iiT4_)
        /*00f4*/ 	.short	0x0380
        /*00f6*/ 	.short	0x0031


	//----- nvinfo : EIATTR_SW_WAR
	.align		4
.L_364:
        /*00f8*/ 	.byte	0x04, 0x36
        /*00fa*/ 	.short	(.L_366 - .L_365)
.L_365:
        /*00fc*/ 	.word	0x00000008
.L_366:


//--------------------- .nv.info._ZN3cub18CUB_300001_SM_10006detail11EmptyKernelIvEEvv --------------------------
	.section	.nv.info._ZN3cub18CUB_300001_SM_10006detail11EmptyKernelIvEEvv,"",@"SHT_CUDA_INFO"
	.sectionflags	@""
	.align	4


	//----- nvinfo : EIATTR_CUDA_API_VERSION
	.align		4
        /*0000*/ 	.byte	0x04, 0x37
        /*0002*/ 	.short	(.L_368 - .L_367)
.L_367:
        /*0004*/ 	.word	0x00000082


	//----- nvinfo : EIATTR_SPARSE_MMA_MASK
	.align		4
.L_368:
        /*0008*/ 	.byte	0x03, 0x50
        /*000a*/ 	.short	0x0000


	//----- nvinfo : EIATTR_MAXREG_COUNT
	.align		4
        /*000c*/ 	.byte	0x03, 0x1b
        /*000e*/ 	.short	0x00ff


	//----- nvinfo : EIATTR_MERCURY_ISA_VERSION
	.align		4
        /*0010*/ 	.byte	0x03, 0x5f
        /*0012*/ 	.short	0x0101


	//----- nvinfo : EIATTR_VRC_CTA_INIT_COUNT
	.align		4
        /*0014*/ 	.byte	0x02, 0x4a
	.zero		1
	.zero		1


	//----- nvinfo : EIATTR_EXIT_INSTR_OFFSETS
	.align		4
        /*0018*/ 	.byte	0x04, 0x1c
        /*001a*/ 	.short	(.L_370 - .L_369)


	//   ....[0]....
.L_369:
        /*001c*/ 	.word	0x00000010


	//----- nvinfo : EIATTR_SW_WAR
	.align		4
.L_370:
        /*0020*/ 	.byte	0x04, 0x36
        /*0022*/ 	.short	(.L_372 - .L_371)
.L_371:
        /*0024*/ 	.word	0x00000008
.L_372:


//--------------------- .nv.info._Z23flip_sign_bit_kernel_64Pyi --------------------------
	.section	.nv.info._Z23flip_sign_bit_kernel_64Pyi,"",@"SHT_CUDA_INFO"
	.sectionflags	@""
	.align	4


	//----- nvinfo : EIATTR_CUDA_API_VERSION
	.align		4
        /*0000*/ 	.byte	0x04, 0x37
        /*0002*/ 	.short	(.L_374 - .L_373)
.L_373:
        /*0004*/ 	.word	0x00000082


	//----- nvinfo : EIATTR_KPARAM_INFO
	.align		4
.L_374:
        /*0008*/ 	.byte	0x04, 0x17
        /*000a*/ 	.short	(.L_376 - .L_375)
.L_375:
        /*000c*/ 	.word	0x00000000
        /*0010*/ 	.short	0x0001
        /*0012*/ 	.short	0x0008
        /*0014*/ 	.byte	0x00, 0xf0, 0x11, 0x00


	//----- nvinfo : EIATTR_KPARAM_INFO
	.align		4
.L_376:
        /*0018*/ 	.byte	0x04, 0x17
        /*001a*/ 	.short	(.L_378 - .L_377)
.L_377:
        /*001c*/ 	.word	0x00000000
        /*0020*/ 	.short	0x0000
        /*0022*/ 	.short	0x0000
        /*0024*/ 	.byte	0x00, 0xf5, 0x21, 0x00


	//----- nvinfo : EIATTR_SPARSE_MMA_MASK
	.align		4
.L_378:
        /*0028*/ 	.byte	0x03, 0x50
        /*002a*/ 	.short	0x0000


	//----- nvinfo : EIATTR_MAXREG_COUNT
	.align		4
        /*002c*/ 	.byte	0x03, 0x1b
        /*002e*/ 	.short	0x00ff


	//----- nvinfo : EIATTR_MERCURY_ISA_VERSION
	.align		4
        /*0030*/ 	.byte	0x03, 0x5f
        /*0032*/ 	.short	0x0101


	//----- nvinfo : EIATTR_VRC_CTA_INIT_COUNT
	.align		4
        /*0034*/ 	.byte	0x02, 0x4a
	.zero		1
	.zero		1


	//----- nvinfo : EIATTR_EXIT_INSTR_OFFSETS
	.align		4
        /*0038*/ 	.byte	0x04, 0x1c
        /*003a*/ 	.short	(.L_380 - .L_379)


	//   ....[0]....
.L_379:
        /*003c*/ 	.word	0x00000070


	//   ....[1]....
        /*0040*/ 	.word	0x000000e0


	//----- nvinfo : EIATTR_CBANK_PARAM_SIZE
	.align		4
.L_380:
        /*0044*/ 	.byte	0x03, 0x19
        /*0046*/ 	.short	0x000c


	//----- nvinfo : EIATTR_PARAM_CBANK
	.align		4
        /*0048*/ 	.byte	0x04, 0x0a
        /*004a*/ 	.short	(.L_382 - .L_381)
	.align		4
.L_381:
        /*004c*/ 	.word	index@(.nv.constant0._Z23flip_sign_bit_kernel_64Pyi)
        /*0050*/ 	.short	0x0380
        /*0052*/ 	.short	0x000c


	//----- nvinfo : EIATTR_SW_WAR
	.align		4
.L_382:
        /*0054*/ 	.byte	0x04, 0x36
        /*0056*/ 	.short	(.L_384 - .L_383)
.L_383:
        /*0058*/ 	.word	0x00000008
.L_384:


//--------------------- .nv.info._Z20flip_sign_bit_kernelPji --------------------------
	.section	.nv.info._Z20flip_sign_bit_kernelPji,"",@"SHT_CUDA_INFO"
	.sectionflags	@""
	.align	4


	//----- nvinfo : EIATTR_CUDA_API_VERSION
	.align		4
        /*0000*/ 	.byte	0x04, 0x37
        /*0002*/ 	.short	(.L_386 - .L_385)
.L_385:
        /*0004*/ 	.word	0x00000082


	//----- nvinfo : EIATTR_KPARAM_INFO
	.align		4
.L_386:
        /*0008*/ 	.byte	0x04, 0x17
        /*000a*/ 	.short	(.L_388 - .L_387)
.L_387:
        /*000c*/ 	.word	0x00000000
        /*0010*/ 	.short	0x0001
        /*0012*/ 	.short	0x0008
        /*0014*/ 	.byte	0x00, 0xf0, 0x11, 0x00


	//----- nvinfo : EIATTR_KPARAM_INFO
	.align		4
.L_388:
        /*0018*/ 	.byte	0x04, 0x17
        /*001a*/ 	.short	(.L_390 - .L_389)
.L_389:
        /*001c*/ 	.word	0x00000000
        /*0020*/ 	.short	0x0000
        /*0022*/ 	.short	0x0000
        /*0024*/ 	.byte	0x00, 0xf5, 0x21, 0x00


	//----- nvinfo : EIATTR_SPARSE_MMA_MASK
	.align		4
.L_390:
        /*0028*/ 	.byte	0x03, 0x50
        /*002a*/ 	.short	0x0000


	//----- nvinfo : EIATTR_MAXREG_COUNT
	.align		4
        /*002c*/ 	.byte	0x03, 0x1b
        /*002e*/ 	.short	0x00ff


	//----- nvinfo : EIATTR_MERCURY_ISA_VERSION
	.align		4
        /*0030*/ 	.byte	0x03, 0x5f
        /*0032*/ 	.short	0x0101


	//----- nvinfo : EIATTR_VRC_CTA_INIT_COUNT
	.align		4
        /*0034*/ 	.byte	0x02, 0x4a
	.zero		1
	.zero		1


	//----- nvinfo : EIATTR_EXIT_INSTR_OFFSETS
	.align		4
        /*0038*/ 	.byte	0x04, 0x1c
        /*003a*/ 	.short	(.L_392 - .L_391)


	//   ....[0]....
.L_391:
        /*003c*/ 	.word	0x00000070


	//   ....[1]....
        /*0040*/ 	.word	0x000000e0


	//----- nvinfo : EIATTR_CBANK_PARAM_SIZE
	.align		4
.L_392:
        /*0044*/ 	.byte	0x03, 0x19
        /*0046*/ 	.short	0x000c


	//----- nvinfo : EIATTR_PARAM_CBANK
	.align		4
        /*0048*/ 	.byte	0x04, 0x0a
        /*004a*/ 	.short	(.L_394 - .L_393)
	.align		4
.L_393:
        /*004c*/ 	.word	index@(.nv.constant0._Z20flip_sign_bit_kernelPji)
        /*0050*/ 	.short	0x0380
        /*0052*/ 	.short	0x000c


	//----- nvinfo : EIATTR_SW_WAR
	.align		4
.L_394:
        /*0054*/ 	.byte	0x04, 0x36
        /*0056*/ 	.short	(.L_396 - .L_395)
.L_395:
        /*0058*/ 	.word	0x00000008
.L_396:


//--------------------- .nv.info._Z17scatter_kernel_64PKyPyPKjiii --------------------------
	.section	.nv.info._Z17scatter_kernel_64PKyPyPKjiii,"",@"SHT_CUDA_INFO"
	.sectionflags	@""
	.align	4


	//----- nvinfo : EIATTR_CUDA_API_VERSION
	.align		4
        /*0000*/ 	.byte	0x04, 0x37
        /*0002*/ 	.short	(.L_398 - .L_397)
.L_397:
        /*0004*/ 	.word	0x00000082


	//----- nvinfo : EIATTR_KPARAM_INFO
	.align		4
.L_398:
        /*0008*/ 	.byte	0x04, 0x17
        /*000a*/ 	.short	(.L_400 - .L_399)
.L_399:
        /*000c*/ 	.word	0x00000000
        /*0010*/ 	.short	0x0005
        /*0012*/ 	.short	0x0020
        /*0014*/ 	.byte	0x00, 0xf0, 0x11, 0x00


	//----- nvinfo : EIATTR_KPARAM_INFO
	.align		4
.L_400:
        /*0018*/ 	.byte	0x04, 0x17
        /*001a*/ 	.short	(.L_402 - .L_401)
.L_401:
        /*001c*/ 	.word	0x00000000
        /*0020*/ 	.short	0x0004
        /*0022*/ 	.short	0x001c
        /*0024*/ 	.byte	0x00, 0xf0, 0x11, 0x00


	//----- nvinfo : EIATTR_KPARAM_INFO
	.align		4
.L_402:
        /*0028*/ 	.byte	0x04, 0x17
        /*002a*/ 	.short	(.L_404 - .L_403)
.L_403:
        /*002c*/ 	.word	0x00000000
        /*0030*/ 	.short	0x0003
        /*0032*/ 	.short	0x0018
        /*0034*/ 	.byte	0x00, 0xf0, 0x11, 0x00


	//----- nvinfo : EIATTR_KPARAM_INFO
	.align		4
.L_404:
        /*0038*/ 	.byte	0x04, 0x17
        /*003a*/ 	.short	(.L_406 - .L_405)
.L_405:
        /*003c*/ 	.word	0x00000000
        /*0040*/ 	.short	0x0002
        /*0042*/ 	.short	0x0010
        /*0044*/ 	.byte	0x00, 0xf5, 0x21, 0x00


	//----- nvinfo : EIATTR_KPARAM_INFO
	.align		4
.L_406:
        /*0048*/ 	.byte	0x04, 0x17
        /*004a*/ 	.short	(.L_408 - .L_407)
.L_407:
        /*004c*/ 	.word	0x00000000
        /*0050*/ 	.short	0x0001
        /*0052*/ 	.short	0x0008
        /*0054*/ 	.byte	0x00, 0xf5, 0x21, 0x00


	//----- nvinfo : EIATTR_KPARAM_INFO
	.align		4
.L_408:
        /*0058*/ 	.byte	0x04, 0x17
        /*005a*/ 	.short	(.L_410 - .L_409)
.L_409:
        /*005c*/ 	.word	0x00000000
        /*0060*/ 	.short	0x0000
        /*0062*/ 	.short	0x0000
        /*0064*/ 	.byte	0x00, 0xf5, 0x21, 0x00


	//----- nvinfo : EIATTR_SPARSE_MMA_MASK
	.align		4
.L_410:
        /*0068*/ 	.byte	0x03, 0x50
        /*006a*/ 	.short	0x0000


	//----- nvinfo : EIATTR_MAXREG_COUNT
	.align		4
        /*006c*/ 	.byte	0x03, 0x1b
        /*006e*/ 	.short	0x00ff


	//----- nvinfo : EIATTR_NUM_BARRIERS
	.align		4
        /*0070*/ 	.byte	0x02, 0x4c
        /*0072*/ 	.byte	0x01
	.zero		1


	//----- nvinfo : EIATTR_MERCURY_ISA_VERSION
	.align		4
        /*0074*/ 	.byte	0x03, 0x5f
        /*0076*/ 	.short	0x0101


	//----- nvinfo : EIATTR_VRC_CTA_INIT_COUNT
	.align		4
        /*0078*/ 	.byte	0x02, 0x4a
	.zero		1
	.zero		1


	//----- nvinfo : EIATTR_EXIT_INSTR_OFFSETS
	.align		4
        /*007c*/ 	.byte	0x04, 0x1c
        /*007e*/ 	.short	(.L_412 - .L_411)


	//   ....[0]....
.L_411:
        /*0080*/ 	.word	0x000002b0


	//   ....[1]....
        /*0084*/ 	.word	0x00000f40


	//----- nvinfo : EIATTR_CRS_STACK_SIZE
	.align		4
.L_412:
        /*0088*/ 	.byte	0x04, 0x1e
        /*008a*/ 	.short	(.L_414 - .L_413)
.L_413:
        /*008c*/ 	.word	0x00000000


	//----- nvinfo : EIATTR_CBANK_PARAM_SIZE
	.align		4
.L_414:
        /*0090*/ 	.byte	0x03, 0x19
        /*0092*/ 	.short	0x0024


	//----- nvinfo : EIATTR_PARAM_CBANK
	.align		4
        /*0094*/ 	.byte	0x04, 0x0a
        /*0096*/ 	.short	(.L_416 - .L_415)
	.align		4
.L_415:
        /*0098*/ 	.word	index@(.nv.constant0._Z17scatter_kernel_64PKyPyPKjiii)
        /*009c*/ 	.short	0x0380
        /*009e*/ 	.short	0x0024


	//----- nvinfo : EIATTR_SW_WAR
	.align		4
.L_416:
        /*00a0*/ 	.byte	0x04, 0x36
        /*00a2*/ 	.short	(.L_418 - .L_417)
.L_417:
        /*00a4*/ 	.word	0x00000008
.L_418:


//--------------------- .nv.info._Z14scatter_kernelPKjPjS0_iii --------------------------
	.section	.nv.info._Z14scatter_kernelPKjPjS0_iii,"",@"SHT_CUDA_INFO"
	.sectionflags	@""
	.align	4


	//----- nvinfo : EIATTR_CUDA_API_VERSION
	.align		4
        /*0000*/ 	.byte	0x04, 0x37
        /*0002*/ 	.short	(.L_420 - .L_419)
.L_419:
        /*0004*/ 	.word	0x00000082


	//----- nvinfo : EIATTR_KPARAM_INFO
	.align		4
.L_420:
        /*0008*/ 	.byte	0x04, 0x17
        /*000a*/ 	.short	(.L_422 - .L_421)
.L_421:
        /*000c*/ 	.word	0x00000000
        /*0010*/ 	.short	0x0005
        /*0012*/ 	.short	0x0020
        /*0014*/ 	.byte	0x00, 0xf0, 0x11, 0x00


	//----- nvinfo : EIATTR_KPARAM_INFO
	.align		4
.L_422:
        /*0018*/ 	.byte	0x04, 0x17
        /*001a*/ 	.short	(.L_424 - .L_423)
.L_423:
        /*001c*/ 	.word	0x00000000
        /*0020*/ 	.short	0x0004
        /*0022*/ 	.short	0x001c
        /*0024*/ 	.byte	0x00, 0xf0, 0x11, 0x00


	//----- nvinfo : EIATTR_KPARAM_INFO
	.align		4
.L_424:
        /*0028*/ 	.byte	0x04, 0x17
        /*002a*/ 	.short	(.L_426 - .L_425)
.L_425:
        /*002c*/ 	.word	0x00000000
        /*0030*/ 	.short	0x0003
        /*0032*/ 	.short	0x0018
        /*0034*/ 	.byte	0x00, 0xf0, 0x11, 0x00


	//----- nvinfo : EIATTR_KPARAM_INFO
	.align		4
.L_426:
        /*0038*/ 	.byte	0x04, 0x17
        /*003a*/ 	.short	(.L_428 - .L_427)
.L_427:
        /*003c*/ 	.word	0x00000000
        /*0040*/ 	.short	0x0002
        /*0042*/ 	.short	0x0010
        /*0044*/ 	.byte	0x00, 0xf5, 0x21, 0x00


	//----- nvinfo : EIATTR_KPARAM_INFO
	.align		4
.L_428:
        /*0048*/ 	.byte	0x04, 0x17
        /*004a*/ 	.short	(.L_430 - .L_429)
.L_429:
        /*004c*/ 	.word	0x00000000
        /*0050*/ 	.short	0x0001
        /*0052*/ 	.short	0x0008
        /*0054*/ 	.byte	0x00, 0xf5, 0x21, 0x00


	//----- nvinfo : EIATTR_KPARAM_INFO
	.align		4
.L_430:
        /*0058*/ 	.byte	0x04, 0x17
        /*005a*/ 	.short	(.L_432 - .L_431)
.L_431:
        /*005c*/ 	.word	0x00000000
        /*0060*/ 	.short	0x0000
        /*0062*/ 	.short	0x0000
        /*0064*/ 	.byte	0x00, 0xf5, 0x21, 0x00


	//----- nvinfo : EIATTR_SPARSE_MMA_MASK
	.align		4
.L_432:
        /*0068*/ 	.byte	0x03, 0x50
        /*006a*/ 	.short	0x0000


	//----- nvinfo : EIATTR_MAXREG_COUNT
	.align		4
        /*006c*/ 	.byte	0x03, 0x1b
        /*006e*/ 	.short	0x00ff


	//----- nvinfo : EIATTR_NUM_BARRIERS
	.align		4
        /*0070*/ 	.byte	0x02, 0x4c
        /*0072*/ 	.byte	0x01
	.zero		1


	//----- nvinfo : EIATTR_MERCURY_ISA_VERSION
	.align		4
        /*0074*/ 	.byte	0x03, 0x5f
        /*0076*/ 	.short	0x0101


	//----- nvinfo : EIATTR_VRC_CTA_INIT_COUNT
	.align		4
        /*0078*/ 	.byte	0x02, 0x4a
	.zero		1
	.zero		1


	//----- nvinfo : EIATTR_EXIT_INSTR_OFFSETS
	.align		4
        /*007c*/ 	.byte	0x04, 0x1c
        /*007e*/ 	.short	(.L_434 - .L_433)


	//   ....[0]....
.L_433:
        /*0080*/ 	.word	0x000002b0


	//   ....[1]....
        /*0084*/ 	.word	0x00000f40


	//----- nvinfo : EIATTR_CRS_STACK_SIZE
	.align		4
.L_434:
        /*0088*/ 	.byte	0x04, 0x1e
        /*008a*/ 	.short	(.L_436 - .L_435)
.L_435:
        /*008c*/ 	.word	0x00000000


	//----- nvinfo : EIATTR_CBANK_PARAM_SIZE
	.align		4
.L_436:
        /*0090*/ 	.byte	0x03, 0x19
        /*0092*/ 	.short	0x0024


	//----- nvinfo : EIATTR_PARAM_CBANK
	.align		4
        /*0094*/ 	.byte	0x04, 0x0a
        /*0096*/ 	.short	(.L_438 - .L_437)
	.align		4
.L_437:
        /*0098*/ 	.word	index@(.nv.constant0._Z14scatter_kernelPKjPjS0_iii)
        /*009c*/ 	.short	0x0380
        /*009e*/ 	.short	0x0024


	//----- nvinfo : EIATTR_SW_WAR
	.align		4
.L_438:
        /*00a0*/ 	.byte	0x04, 0x36
        /*00a2*/ 	.short	(.L_440 - .L_439)
.L_439:
        /*00a4*/ 	.word	0x00000008
.L_440:


//--------------------- .nv.info._Z27prefix_sum_kernel_optimizedPjS_i --------------------------
	.section	.nv.info._Z27prefix_sum_kernel_optimizedPjS_i,"",@"SHT_CUDA_INFO"
	.sectionflags	@""
	.align	4


	//----- nvinfo : EIATTR_CUDA_API_VERSION
	.align		4
        /*0000*/ 	.byte	0x04, 0x37
        /*0002*/ 	.short	(.L_442 - .L_441)
.L_441:
        /*0004*/ 	.word	0x00000082


	//----- nvinfo : EIATTR_KPARAM_INFO
	.align		4
.L_442:
        /*0008*/ 	.byte	0x04, 0x17
        /*000a*/ 	.short	(.L_444 - .L_443)
.L_443:
        /*000c*/ 	.word	0x00000000
        /*0010*/ 	.short	0x0002
        /*0012*/ 	.short	0x0010
        /*0014*/ 	.byte	0x00, 0xf0, 0x11, 0x00


	//----- nvinfo : EIATTR_KPARAM_INFO
	.align		4
.L_444:
        /*0018*/ 	.byte	0x04, 0x17
        /*001a*/ 	.short	(.L_446 - .L_445)
.L_445:
        /*001c*/ 	.word	0x00000000
        /*0020*/ 	.short	0x0001
        /*0022*/ 	.short	0x0008
        /*0024*/ 	.byte	0x00, 0xf5, 0x21, 0x00


	//----- nvinfo : EIATTR_KPARAM_INFO
	.align		4
.L_446:
        /*0028*/ 	.byte	0x04, 0x17
        /*002a*/ 	.short	(.L_448 - .L_447)
.L_447:
        /*002c*/ 	.word	0x00000000
        /*0030*/ 	.short	0x0000
        /*0032*/ 	.short	0x0000
        /*0034*/ 	.byte	0x00, 0xf5, 0x21, 0x00


	//----- nvinfo : EIATTR_SPARSE_MMA_MASK
	.align		4
.L_448:
        /*0038*/ 	.byte	0x03, 0x50
        /*003a*/ 	.short	0x0000


	//----- nvinfo : EIATTR_MAXREG_COUNT
	.align		4
        /*003c*/ 	.byte	0x03, 0x1b
        /*003e*/ 	.short	0x00ff


	//----- nvinfo : EIATTR_MERCURY_ISA_VERSION
	.align		4
        /*0040*/ 	.byte	0x03, 0x5f
        /*0042*/ 	.short	0x0101


	//----- nvinfo : EIATTR_VRC_CTA_INIT_COUNT
	.align		4
        /*0044*/ 	.byte	0x02, 0x4a
	.zero		1
	.zero		1


	//----- nvinfo : EIATTR_EXIT_INSTR_OFFSETS
	.align		4
        /*0048*/ 	.byte	0x04, 0x1c
        /*004a*/ 	.short	(.L_450 - .L_449)


	//   ....[0]....
.L_449:
        /*004c*/ 	.word	0x00000050


	//   ....[1]....
        /*0050*/ 	.word	0x00000530


	//   ....[2]....
        /*0054*/ 	.word	0x000008b0


	//   ....[3]....
        /*0058*/ 	.word	0x00000ab0


	//   ....[4]....
        /*005c*/ 	.word	0x00000c10


	//----- nvinfo : EIATTR_CBANK_PARAM_SIZE
	.align		4
.L_450:
        /*0060*/ 	.byte	0x03, 0x19
        /*0062*/ 	.short	0x0014


	//----- nvinfo : EIATTR_PARAM_CBANK
	.align		4
        /*0064*/ 	.byte	0x04, 0x0a
        /*0066*/ 	.short	(.L_452 - .L_451)
	.align		4
.L_451:
        /*0068*/ 	.word	index@(.nv.constant0._Z27prefix_sum_kernel_optimizedPjS_i)
        /*006c*/ 	.short	0x0380
        /*006e*/ 	.short	0x0014


	//----- nvinfo : EIATTR_SW_WAR
	.align		4
.L_452:
        /*0070*/ 	.byte	0x04, 0x36
        /*0072*/ 	.short	(.L_454 - .L_453)
.L_453:
        /*0074*/ 	.word	0x00000008
.L_454:


//--------------------- .nv.info._Z17prefix_sum_kernelPjS_i --------------------------
	.section	.nv.info._Z17prefix_sum_kernelPjS_i,"",@"SHT_CUDA_INFO"
	.sectionflags	@""
	.align	4


	//----- nvinfo : EIATTR_CUDA_API_VERSION
	.align		4
        /*0000*/ 	.byte	0x04, 0x37
        /*0002*/ 	.short	(.L_456 - .L_455)
.L_455:
        /*0004*/ 	.word	0x00000082


	//----- nvinfo : EIATTR_KPARAM_INFO
	.align		4
.L_456:
        /*0008*/ 	.byte	0x04, 0x17
        /*000a*/ 	.short	(.L_458 - .L_457)
.L_457:
        /*000c*/ 	.word	0x00000000
        /*0010*/ 	.short	0x0002
        /*0012*/ 	.short	0x0010
        /*0014*/ 	.byte	0x00, 0xf0, 0x11, 0x00


	//----- nvinfo : EIATTR_KPARAM_INFO
	.align		4
.L_458:
        /*0018*/ 	.byte	0x04, 0x17
        /*001a*/ 	.short	(.L_460 - .L_459)
.L_459:
        /*001c*/ 	.word	0x00000000
        /*0020*/ 	.short	0x0001
        /*0022*/ 	.short	0x0008
        /*0024*/ 	.byte	0x00, 0xf5, 0x21, 0x00


	//----- nvinfo : EIATTR_KPARAM_INFO
	.align		4
.L_460:
        /*0028*/ 	.byte	0x04, 0x17
        /*002a*/ 	.short	(.L_462 - .L_461)
.L_461:
        /*002c*/ 	.word	0x00000000
        /*0030*/ 	.short	0x0000
        /*0032*/ 	.short	0x0000
        /*0034*/ 	.byte	0x00, 0xf5, 0x21, 0x00


	//----- nvinfo : EIATTR_SPARSE_MMA_MASK
	.align		4
.L_462:
        /*0038*/ 	.byte	0x03, 0x50
        /*003a*/ 	.short	0x0000


	//----- nvinfo : EIATTR_MAXREG_COUNT
	.align		4
        /*003c*/ 	.byte	0x03, 0x1b
        /*003e*/ 	.short	0x00ff


	//----- nvinfo : EIATTR_MERCURY_ISA_VERSION
	.align		4
        /*0040*/ 	.byte	0x03, 0x5f
        /*0042*/ 	.short	0x0101


	//----- nvinfo : EIATTR_VRC_CTA_INIT_COUNT
	.align		4
        /*0044*/ 	.byte	0x02, 0x4a
	.zero		1
	.zero		1


	//----- nvinfo : EIATTR_EXIT_INSTR_OFFSETS
	.align		4
        /*0048*/ 	.byte	0x04, 0x1c
        /*004a*/ 	.short	(.L_464 - .L_463)


	//   ....[0]....
.L_463:
        /*004c*/ 	.word	0x00000050


	//   ....[1]....
        /*0050*/ 	.word	0x00000cd0


	//----- nvinfo : EIATTR_CBANK_PARAM_SIZE
	.align		4
.L_464:
        /*0054*/ 	.byte	0x03, 0x19
        /*0056*/ 	.short	0x0014


	//----- nvinfo : EIATTR_PARAM_CBANK
	.align		4
        /*0058*/ 	.byte	0x04, 0x0a
        /*005a*/ 	.short	(.L_466 - .L_465)
	.align		4
.L_465:
        /*005c*/ 	.word	index@(.nv.constant0._Z17prefix_sum_kernelPjS_i)
        /*0060*/ 	.short	0x0380
        /*0062*/ 	.short	0x0014


	//----- nvinfo : EIATTR_SW_WAR
	.align		4
.L_466:
        /*0064*/ 	.byte	0x04, 0x36
        /*0066*/ 	.short	(.L_468 - .L_467)
.L_467:
        /*0068*/ 	.word	0x00000008
.L_468:


//--------------------- .nv.info._Z19histogram_kernel_64PKyPjii --------------------------
	.section	.nv.info._Z19histogram_kernel_64PKyPjii,"",@"SHT_CUDA_INFO"
	.sectionflags	@""
	.align	4


	//----- nvinfo : EIATTR_CUDA_API_VERSION
	.align		4
        /*0000*/ 	.byte	0x04, 0x37
        /*0002*/ 	.short	(.L_470 - .L_469)
.L_469:
        /*0004*/ 	.word	0x00000082


	//----- nvinfo : EIATTR_KPARAM_INFO
	.align		4
.L_470:
        /*0008*/ 	.byte	0x04, 0x17
        /*000a*/ 	.short	(.L_472 - .L_471)
.L_471:
        /*000c*/ 	.word	0x00000000
        /*0010*/ 	.short	0x0003
        /*0012*/ 	.short	0x0014
        /*0014*/ 	.byte	0x00, 0xf0, 0x11, 0x00


	//----- nvinfo : EIATTR_KPARAM_INFO
	.align		4
.L_472:
        /*0018*/ 	.byte	0x04, 0x17
        /*001a*/ 	.short	(.L_474 - .L_473)
.L_473:
        /*001c*/ 	.word	0x00000000
        /*0020*/ 	.short	0x0002
        /*0022*/ 	.short	0x0010
        /*0024*/ 	.byte	0x00, 0xf0, 0x11, 0x00


	//----- nvinfo : EIATTR_KPARAM_INFO
	.align		4
.L_474:
        /*0028*/ 	.byte	0x04, 0x17
        /*002a*/ 	.short	(.L_476 - .L_475)
.L_475:
        /*002c*/ 	.word	0x00000000
        /*0030*/ 	.short	0x0001
        /*0032*/ 	.short	0x0008
        /*0034*/ 	.byte	0x00, 0xf5, 0x21, 0x00


	//----- nvinfo : EIATTR_KPARAM_INFO
	.align		4
.L_476:
        /*0038*/ 	.byte	0x04, 0x17
        /*003a*/ 	.short	(.L_478 - .L_477)
.L_477:
        /*003c*/ 	.word	0x00000000
        /*0040*/ 	.short	0x0000
        /*0042*/ 	.short	0x0000
        /*0044*/ 	.byte	0x00, 0xf5, 0x21, 0x00


	//----- nvinfo : EIATTR_SPARSE_MMA_MASK
	.align		4
.L_478:
        /*0048*/ 	.byte	0x03, 0x50
        /*004a*/ 	.short	0x0000


	//----- nvinfo : EIATTR_MAXREG_COUNT
	.align		4
        /*004c*/ 	.byte	0x03, 0x1b
        /*004e*/ 	.short	0x00ff


	//----- nvinfo : EIATTR_NUM_BARRIERS
	.align		4
        /*0050*/ 	.byte	0x02, 0x4c
        /*0052*/ 	.byte	0x01
	.zero		1


	//----- nvinfo : EIATTR_MERCURY_ISA_VERSION
	.align		4
        /*0054*/ 	.byte	0x03, 0x5f
        /*0056*/ 	.short	0x0101


	//----- nvinfo : EIATTR_VRC_CTA_INIT_COUNT
	.align		4
        /*0058*/ 	.byte	0x02, 0x4a
	.zero		1
	.zero		1


	//----- nvinfo : EIATTR_EXIT_INSTR_OFFSETS
	.align		4
        /*005c*/ 	.byte	0x04, 0x1c
        /*005e*/ 	.short	(.L_480 - .L_479)


	//   ....[0]....
.L_479:
        /*0060*/ 	.word	0x000001b0


	//   ....[1]....
        /*0064*/ 	.word	0x00000210


	//----- nvinfo : EIATTR_CRS_STACK_SIZE
	.align		4
.L_480:
        /*0068*/ 	.byte	0x04, 0x1e
        /*006a*/ 	.short	(.L_482 - .L_481)
.L_481:
        /*006c*/ 	.word	0x00000000


	//----- nvinfo : EIATTR_CBANK_PARAM_SIZE
	.align		4
.L_482:
        /*0070*/ 	.byte	0x03, 0x19
        /*0072*/ 	.short	0x0018


	//----- nvinfo : EIATTR_PARAM_CBANK
	.align		4
        /*0074*/ 	.byte	0x04, 0x0a
        /*0076*/ 	.short	(.L_484 - .L_483)
	.align		4
.L_483:
        /*0078*/ 	.word	index@(.nv.constant0._Z19histogram_kernel_64PKyPjii)
        /*007c*/ 	.short	0x0380
        /*007e*/ 	.short	0x0018


	//----- nvinfo : EIATTR_SW_WAR
	.align		4
.L_484:
        /*0080*/ 	.byte	0x04, 0x36
        /*0082*/ 	.short	(.L_486 - .L_485)
.L_485:
        /*0084*/ 	.word	0x00000008
.L_486:


//--------------------- .nv.info._Z16histogram_kernelPKjPjii --------------------------
	.section	.nv.info._Z16histogram_kernelPKjPjii,"",@"SHT_CUDA_INFO"
	.sectionflags	@""
	.align	4


	//----- nvinfo : EIATTR_CUDA_API_VERSION
	.align		4
        /*0000*/ 	.byte	0x04, 0x37
        /*0002*/ 	.short	(.L_488 - .L_487)
.L_487:
        /*0004*/ 	.word	0x00000082


	//----- nvinfo : EIATTR_KPARAM_INFO
	.align		4
.L_488:
        /*0008*/ 	.byte	0x04, 0x17
        /*000a*/ 	.short	(.L_490 - .L_489)
.L_489:
        /*000c*/ 	.word	0x00000000
        /*0010*/ 	.short	0x0003
        /*0012*/ 	.short	0x0014
        /*0014*/ 	.byte	0x00, 0xf0, 0x11, 0x00


	//----- nvinfo : EIATTR_KPARAM_INFO
	.align		4
.L_490:
        /*0018*/ 	.byte	0x04, 0x17
        /*001a*/ 	.short	(.L_492 - .L_491)
.L_491:
        /*001c*/ 	.word	0x00000000
        /*0020*/ 	.short	0x0002
        /*0022*/ 	.short	0x0010
        /*0024*/ 	.byte	0x00, 0xf0, 0x11, 0x00


	//----- nvinfo : EIATTR_KPARAM_INFO
	.align		4
.L_492:
        /*0028*/ 	.byte	0x04, 0x17
        /*002a*/ 	.short	(.L_494 - .L_493)
.L_493:
        /*002c*/ 	.word	0x00000000
        /*0030*/ 	.short	0x0001
        /*0032*/ 	.short	0x0008
        /*0034*/ 	.byte	0x00, 0xf5, 0x21, 0x00


	//----- nvinfo : EIATTR_KPARAM_INFO
	.align		4
.L_494:
        /*0038*/ 	.byte	0x04, 0x17
        /*003a*/ 	.short	(.L_496 - .L_495)
.L_495:
        /*003c*/ 	.word	0x00000000
        /*0040*/ 	.short	0x0000
        /*0042*/ 	.short	0x0000
        /*0044*/ 	.byte	0x00, 0xf5, 0x21, 0x00


	//----- nvinfo : EIATTR_SPARSE_MMA_MASK
	.align		4
.L_496:
        /*0048*/ 	.byte	0x03, 0x50
        /*004a*/ 	.short	0x0000


	//----- nvinfo : EIATTR_MAXREG_COUNT
	.align		4
        /*004c*/ 	.byte	0x03, 0x1b
        /*004e*/ 	.short	0x00ff


	//----- nvinfo : EIATTR_NUM_BARRIERS
	.align		4
        /*0050*/ 	.byte	0x02, 0x4c
        /*0052*/ 	.byte	0x01
	.zero		1


	//----- nvinfo : EIATTR_MERCURY_ISA_VERSION
	.align		4
        /*0054*/ 	.byte	0x03, 0x5f
        /*0056*/ 	.short	0x0101


	//----- nvinfo : EIATTR_VRC_CTA_INIT_COUNT
	.align		4
        /*0058*/ 	.byte	0x02, 0x4a
	.zero		1
	.zero		1


	//----- nvinfo : EIATTR_EXIT_INSTR_OFFSETS
	.align		4
        /*005c*/ 	.byte	0x04, 0x1c
        /*005e*/ 	.short	(.L_498 - .L_497)


	//   ....[0]....
.L_497:
        /*0060*/ 	.word	0x000001b0


	//   ....[1]....
        /*0064*/ 	.word	0x00000210


	//----- nvinfo : EIATTR_CRS_STACK_SIZE
	.align		4
.L_498:
        /*0068*/ 	.byte	0x04, 0x1e
        /*006a*/ 	.short	(.L_500 - .L_499)
.L_499:
        /*006c*/ 	.word	0x00000000


	//----- nvinfo : EIATTR_CBANK_PARAM_SIZE
	.align		4
.L_500:
        /*0070*/ 	.byte	0x03, 0x19
        /*0072*/ 	.short	0x0018


	//----- nvinfo : EIATTR_PARAM_CBANK
	.align		4
        /*0074*/ 	.byte	0x04, 0x0a
        /*0076*/ 	.short	(.L_502 - .L_501)
	.align		4
.L_501:
        /*0078*/ 	.word	index@(.nv.constant0._Z16histogram_kernelPKjPjii)
        /*007c*/ 	.short	0x0380
        /*007e*/ 	.short	0x0018


	//----- nvinfo : EIATTR_SW_WAR
	.align		4
.L_502:
        /*0080*/ 	.byte	0x04, 0x36
        /*0082*/ 	.short	(.L_504 - .L_503)
.L_503:
        /*0084*/ 	.word	0x00000008
.L_504:


//--------------------- .nv.callgraph             --------------------------
	.section	.nv.callgraph,"",@"SHT_CUDA_CALLGRAPH"
	.align	4
	.sectionentsize	8
	.align		4
        /*0000*/ 	.word	0x00000000
	.align		4
        /*0004*/ 	.word	0xffffffff
	.align		4
        /*0008*/ 	.word	0x00000000
	.align		4
        /*000c*/ 	.word	0xfffffffe
	.align		4
        /*0010*/ 	.word	0x00000000
	.align		4
        /*0014*/ 	.word	0xfffffffd
	.align		4
        /*0018*/ 	.word	0x00000000
	.align		4
        /*001c*/ 	.word	0xfffffffc


//--------------------- .nv.constant4             --------------------------
	.section	.nv.constant4,"a",@progbits
	.align	8
	.align		8
.nv.constant4:
        /*0000*/ 	.dword	_ZN34_INTERNAL_4147554d_4_k_cu_b0a3dbbf4cuda3std3__45__cpo5beginE
	.align		8
        /*0008*/ 	.dword	_ZN34_INTERNAL_4147554d_4_k_cu_b0a3dbbf4cuda3std3__45__cpo3endE
	.align		8
        /*0010*/ 	.dword	_ZN34_INTERNAL_4147554d_4_k_cu_b0a3dbbf4cuda3std3__45__cpo6cbeginE
	.align		8
        /*0018*/ 	.dword	_ZN34_INTERNAL_4147554d_4_k_cu_b0a3dbbf4cuda3std3__45__cpo4cendE
	.align		8
        /*0020*/ 	.dword	_ZN34_INTERNAL_4147554d_4_k_cu_b0a3dbbf4cuda3std3__45__cpo6rbeginE
	.align		8
        /*0028*/ 	.dword	_ZN34_INTERNAL_4147554d_4_k_cu_b0a3dbbf4cuda3std3__45__cpo4rendE
	.align		8
        /*0030*/ 	.dword	_ZN34_INTERNAL_4147554d_4_k_cu_b0a3dbbf4cuda3std3__45__cpo7crbeginE
	.align		8
        /*0038*/ 	.dword	_ZN34_INTERNAL_4147554d_4_k_cu_b0a3dbbf4cuda3std3__45__cpo5crendE
	.align		8
        /*0040*/ 	.dword	_ZN34_INTERNAL_4147554d_4_k_cu_b0a3dbbf4cuda3std3__436_GLOBAL__N__4147554d_4_k_cu_b0a3dbbf6ignoreE
	.align		8
        /*0048*/ 	.dword	_ZN34_INTERNAL_4147554d_4_k_cu_b0a3dbbf4cuda3std3__419piecewise_constructE
	.align		8
        /*0050*/ 	.dword	_ZN34_INTERNAL_4147554d_4_k_cu_b0a3dbbf4cuda3std3__48in_placeE
	.align		8
        /*0058*/ 	.dword	_ZN34_INTERNAL_4147554d_4_k_cu_b0a3dbbf4cuda3std3__420unreachable_sentinelE
	.align		8
        /*0060*/ 	.dword	_ZN34_INTERNAL_4147554d_4_k_cu_b0a3dbbf4cuda3std3__47nulloptE
	.align		8
        /*0068*/ 	.dword	_ZN34_INTERNAL_4147554d_4_k_cu_b0a3dbbf4cuda3std3__48unexpectE
	.align		8
        /*0070*/ 	.dword	_ZN34_INTERNAL_4147554d_4_k_cu_b0a3dbbf4cuda3std6ranges3__45__cpo4swapE
	.align		8
        /*0078*/ 	.dword	_ZN34_INTERNAL_4147554d_4_k_cu_b0a3dbbf4cuda3std6ranges3__45__cpo9iter_moveE
	.align		8
        /*0080*/ 	.dword	_ZN34_INTERNAL_4147554d_4_k_cu_b0a3dbbf4cuda3std6ranges3__45__cpo5beginE
	.align		8
        /*0088*/ 	.dword	_ZN34_INTERNAL_4147554d_4_k_cu_b0a3dbbf4cuda3std6ranges3__45__cpo3endE
	.align		8
        /*0090*/ 	.dword	_ZN34_INTERNAL_4147554d_4_k_cu_b0a3dbbf4cuda3std6ranges3__45__cpo6cbeginE
	.align		8
        /*0098*/ 	.dword	_ZN34_INTERNAL_4147554d_4_k_cu_b0a3dbbf4cuda3std6ranges3__45__cpo4cendE
	.align		8
        /*00a0*/ 	.dword	_ZN34_INTERNAL_4147554d_4_k_cu_b0a3dbbf4cuda3std6ranges3__45__cpo7advanceE
	.align		8
        /*00a8*/ 	.dword	_ZN34_INTERNAL_4147554d_4_k_cu_b0a3dbbf4cuda3std6ranges3__45__cpo9iter_swapE
	.align		8
        /*00b0*/ 	.dword	_ZN34_INTERNAL_4147554d_4_k_cu_b0a3dbbf4cuda3std6ranges3__45__cpo4nextE
	.align		8
        /*00b8*/ 	.dword	_ZN34_INTERNAL_4147554d_4_k_cu_b0a3dbbf4cuda3std6ranges3__45__cpo4prevE
	.align		8
        /*00c0*/ 	.dword	_ZN34_INTERNAL_4147554d_4_k_cu_b0a3dbbf4cuda3std6ranges3__45__cpo4dataE
	.align		8
        /*00c8*/ 	.dword	_ZN34_INTERNAL_4147554d_4_k_cu_b0a3dbbf4cuda3std6ranges3__45__cpo5cdataE
	.align		8
        /*00d0*/ 	.dword	_ZN34_INTERNAL_4147554d_4_k_cu_b0a3dbbf4cuda3std6ranges3__45__cpo4sizeE
	.align		8
        /*00d8*/ 	.dword	_ZN34_INTERNAL_4147554d_4_k_cu_b0a3dbbf4cuda3std6ranges3__45__cpo5ssizeE
	.align		8
        /*00e0*/ 	.dword	_ZN34_INTERNAL_4147554d_4_k_cu_b0a3dbbf4cuda3std6ranges3__45__cpo8distanceE
	.align		8
        /*00e8*/ 	.dword	_ZN34_INTERNAL_4147554d_4_k_cu_b0a3dbbf6thrust24THRUST_300001_SM_1000_NS8cuda_cub3parE
	.align		8
        /*00f0*/ 	.dword	_ZN34_INTERNAL_4147554d_4_k_cu_b0a3dbbf6thrust24THRUST_300001_SM_1000_NS8cuda_cub10par_nosyncE
	.align		8
        /*00f8*/ 	.dword	_ZN34_INTERNAL_4147554d_4_k_cu_b0a3dbbf6thrust24THRUST_300001_SM_1000_NS6system6detail10sequential3seqE
	.align		8
        /*0100*/ 	.dword	_ZN34_INTERNAL_4147554d_4_k_cu_b0a3dbbf6thrust24THRUST_300001_SM_1000_NS6system3cpp3parE
	.align		8
        /*0108*/ 	.dword	_ZN34_INTERNAL_4147554d_4_k_cu_b0a3dbbf6thrust24THRUST_300001_SM_1000_NS12placeholders2_1E
	.align		8
        /*0110*/ 	.dword	_ZN34_INTERNAL_4147554d_4_k_cu_b0a3dbbf6thrust24THRUST_300001_SM_1000_NS12placeholders2_2E
	.align		8
        /*0118*/ 	.dword	_ZN34_INTERNAL_4147554d_4_k_cu_b0a3dbbf6thrust24THRUST_300001_SM_1000_NS12placeholders2_3E
	.align		8
        /*0120*/ 	.dword	_ZN34_INTERNAL_4147554d_4_k_cu_b0a3dbbf6thrust24THRUST_300001_SM_1000_NS12placeholders2_4E
	.align		8
        /*0128*/ 	.dword	_ZN34_INTERNAL_4147554d_4_k_cu_b0a3dbbf6thrust24THRUST_300001_SM_1000_NS12placeholders2_5E
	.align		8
        /*0130*/ 	.dword	_ZN34_INTERNAL_4147554d_4_k_cu_b0a3dbbf6thrust24THRUST_300001_SM_1000_NS12placeholders2_6E
	.align		8
        /*0138*/ 	.dword	_ZN34_INTERNAL_4147554d_4_k_cu_b0a3dbbf6thrust24THRUST_300001_SM_1000_NS12placeholders2_7E
	.align		8
        /*0140*/ 	.dword	_ZN34_INTERNAL_4147554d_4_k_cu_b0a3dbbf6thrust24THRUST_300001_SM_1000_NS12placeholders2_8E
	.align		8
        /*0148*/ 	.dword	_ZN34_INTERNAL_4147554d_4_k_cu_b0a3dbbf6thrust24THRUST_300001_SM_1000_NS12placeholders2_9E
	.align		8
        /*0150*/ 	.dword	_ZN34_INTERNAL_4147554d_4_k_cu_b0a3dbbf6thrust24THRUST_300001_SM_1000_NS12placeholders3_10E
	.align		8
        /*0158*/ 	.dword	_ZN34_INTERNAL_4147554d_4_k_cu_b0a3dbbf6thrust24THRUST_300001_SM_1000_NS3seqE
	.align		8
        /*0160*/ 	.dword	_ZN34_INTERNAL_4147554d_4_k_cu_b0a3dbbf6thrust24THRUST_300001_SM_1000_NS6deviceE


//--------------------- .text._ZN3cub18CUB_300001_SM_10006detail10radix_sort29DeviceRadixSortOnesweepKernelINS1_5radix10policy_hubIxNS0_8NullTypeEyE10Policy1000ELNS0_9SortOrderE0ExS6_yiiNS1_21identity_decomposer_tEEEvPT5_SC_PT3_PKSD_PT1_PKSH_PT2_PKSL_T4_iiT6_ --------------------------
	.section	.text._ZN3cub18CUB_300001_SM_10006detail10radix_sort29DeviceRadixSortOnesweepKernelINS1_5radix10policy_hubIxNS0_8NullTypeEyE10Policy1000ELNS0_9SortOrderE0ExS6_yiiNS1_21identity_decomposer_tEEEvPT5_SC_PT3_PKSD_PT1_PKSH_PT2_PKSL_T4_iiT6_,"ax",@progbits
	.align	128
        .global         _ZN3cub18CUB_300001_SM_10006detail10radix_sort29DeviceRadixSortOnesweepKernelINS1_5radix10policy_hubIxNS0_8NullTypeEyE10Policy1000ELNS0_9SortOrderE0ExS6_yiiNS1_21identity_decomposer_tEEEvPT5_SC_PT3_PKSD_PT1_PKSH_PT2_PKSL_T4_iiT6_
        .type           _ZN3cub18CUB_300001_SM_10006detail10radix_sort29DeviceRadixSortOnesweepKernelINS1_5radix10policy_hubIxNS0_8NullTypeEyE10Policy1000ELNS0_9SortOrderE0ExS6_yiiNS1_21identity_decomposer_tEEEvPT5_SC_PT3_PKSD_PT1_PKSH_PT2_PKSL_T4_iiT6_,@function
        .size           _ZN3cub18CUB_300001_SM_10006detail10radix_sort29DeviceRadixSortOnesweepKernelINS1_5radix10policy_hubIxNS0_8NullTypeEyE10Policy1000ELNS0_9SortOrderE0ExS6_yiiNS1_21identity_decomposer_tEEEvPT5_SC_PT3_PKSD_PT1_PKSH_PT2_PKSL_T4_iiT6_,(.L_x_488 - _ZN3cub18CUB_300001_SM_10006detail10radix_sort29DeviceRadixSortOnesweepKernelINS1_5radix10policy_hubIxNS0_8NullTypeEyE10Policy1000ELNS0_9SortOrderE0ExS6_yiiNS1_21identity_decomposer_tEEEvPT5_SC_PT3_PKSD_PT1_PKSH_PT2_PKSL_T4_iiT6_)
        .other          _ZN3cub18CUB_300001_SM_10006detail10radix_sort29DeviceRadixSortOnesweepKernelINS1_5radix10policy_hubIxNS0_8NullTypeEyE10Policy1000ELNS0_9SortOrderE0ExS6_yiiNS1_21identity_decomposer_tEEEvPT5_SC_PT3_PKSD_PT1_PKSH_PT2_PKSL_T4_iiT6_,@"STO_CUDA_ENTRY STV_DEFAULT"
_ZN3cub18CUB_300001_SM_10006detail10radix_sort29DeviceRadixSortOnesweepKernelINS1_5radix10policy_hubIxNS0_8NullTypeEyE10Policy1000ELNS0_9SortOrderE0ExS6_yiiNS1_21identity_decomposer_tEEEvPT5_SC_PT3_PKSD_PT1_PKSH_PT2_PKSL_T4_iiT6_:
.text._ZN3cub18CUB_300001_SM_10006detail10radix_sort29DeviceRadixSortOnesweepKernelINS1_5radix10policy_hubIxNS0_8NullTypeEyE10Policy1000ELNS0_9SortOrderE0ExS6_yiiNS1_21identity_decomposer_tEEEvPT5_SC_PT3_PKSD_PT1_PKSH_PT2_PKSL_T4_iiT6_:
[----:B------:R-:W-:Y:S01]  /*0000*/  LDC R1, c[0x0][0x37c] ;  /* 0x0000df00ff017b82 */ /* 0x000fe20000000800 */
[----:B------:R-:W0:Y:S01]  /*0010*/  S2R R3, SR_TID.X ;  /* 0x0000000000037919 */ /* 0x000e220000002100 */
[----:B------:R-:W1:Y:S01]  /*0020*/  LDCU.64 UR8, c[0x0][0x358] ;  /* 0x00006b00ff0877ac */ /* 0x000e620008000a00 */
[----:B------:R-:W-:Y:S01]  /*0030*/  BSSY.RECONVERGENT B0, `(.L_x_0) ;  /* 0x000000a000007945 */ /* 0x000fe20003800200 */
[----:B0-----:R-:W-:-:S13]  /*0040*/  ISETP.NE.AND P0, PT, R3, RZ, PT ;  /* 0x000000ff0300720c */ /* 0x001fda0003f05270 */
[----:B-1----:R-:W-:Y:S05]  /*0050*/  @P0 BRA `(.L_x_1) ;  /* 0x00000000001c0947 */ /* 0x002fea0003800000 */
[----:B------:R-:W0:Y:S01]  /*0060*/  LDC.64 R4, c[0x0][0x388] ;  /* 0x0000e200ff047b82 */ /* 0x000e220000000a00 */
[----:B------:R-:W-:-:S05]  /*0070*/  IMAD.MOV.U32 R7, RZ, RZ, 0x1 ;  /* 0x00000001ff077424 */ /* 0x000fca00078e00ff */
[----:B0-----:R-:W2:Y:S02]  /*0080*/  ATOMG.E.ADD.STRONG.GPU PT, R4, desc[UR8][R4.64], R7 ;  /* 0x80000007040479a8 */ /* 0x001ea400081ef108 */
[----:B------:R-:W0:Y:S01]  /*0090*/  S2UR UR5, SR_CgaCtaId ;  /* 0x00000000000579c3 */ /* 0x000e220000008800 */
[----:B------:R-:W-:Y:S02]  /*00a0*/  UMOV UR4, 0x400 ;  /* 0x0000040000047882 */ /* 0x000fe40000000000 */
[----:B0-----:R-:W-:-:S09]  /*00b0*/  ULEA UR4, UR5, UR4, 0x18 ;  /* 0x0000000405047291 */ /* 0x001fd2000f8ec0ff */
[----:B--2---:R0:W-:Y:S03]  /*00c0*/  STS [UR4+0xb400], R4 ;  /* 0x00b40004ff007988 */ /* 0x0041e60008000804 */
.L_x_1:
[----:B------:R-:W-:Y:S05]  /*00d0*/  BSYNC.RECONVERGENT B0 ;  /* 0x0000000000007941 */ /* 0x000fea0003800200 */
.L_x_0:
[----:B------:R-:W1:Y:S08]  /*00e0*/  S2UR UR5, SR_CgaCtaId ;  /* 0x00000000000579c3 */ /* 0x000e700000008800 */
[----:B------:R-:W-:Y:S06]  /*00f0*/  BAR.SYNC.DEFER_BLOCKING 0x0 ;  /* 0x0000000000007b1d */ /* 0x000fec0000010000 */
[----:B------:R-:W-:Y:S01]  /*0100*/  UMOV UR4, 0x400 ;  /* 0x0000040000047882 */ /* 0x000fe20000000000 */
[----:B------:R-:W2:Y:S01]  /*0110*/  S2R R0, SR_LANEID ;  /* 0x0000000000007919 */ /* 0x000ea20000000000 */
[----:B-1----:R-:W-:-:S02]  /*0120*/  ULEA UR6, UR5, UR4, 0x18 ;  /* 0x0000000405067291 */ /* 0x002fc4000f8ec0ff */
[----:B------:R-:W1:Y:S07]  /*0130*/  LDCU UR4, c[0x0][0x3c0] ;  /* 0x00007800ff0477ac */ /* 0x000e6e0008000800 */
[----:B0-----:R-:W0:Y:S02]  /*0140*/  LDS R4, [UR6+0xb400] ;  /* 0x00b40006ff047984 */ /* 0x001e240008000800 */
[----:B0-----:R-:W-:-:S13]  /*0150*/  R2UR UR7, R4 ;  /* 0x00000000040772ca */ /* 0x001fda00000e0000 */
[----:B------:R-:W-:-:S04]  /*0160*/  UIMAD UR5, UR7, 0x1680, URZ ;  /* 0x00001680070578a4 */ /* 0x000fc8000f8e02ff */
[----:B------:R-:W-:Y:S02]  /*0170*/  UIADD3 UR10, UPT, UPT, UR5, 0x1680, URZ ;  /* 0x00001680050a7890 */ /* 0x000fe4000fffe0ff */
[----:B------:R-:W-:Y:S02]  /*0180*/  USHF.R.S32.HI UR11, URZ, 0x1f, UR5 ;  /* 0x0000001fff0b7899 */ /* 0x000fe40008011405 */
[----:B-1----:R-:W-:-:S09]  /*0190*/  UISETP.GT.AND UP0, UPT, UR10, UR4, UPT ;  /* 0x000000040a00728c */ /* 0x002fd2000bf04270 */
[----:B--2---:R-:W-:Y:S05]  /*01a0*/  BRA.U UP0, `(.L_x_2) ;  /* 0x0000000100607547 */ /* 0x004fea000b800000 */
[----:B------:R-:W0:Y:S01]  /*01b0*/  LDCU.64 UR12, c[0x0][0x3a8] ;  /* 0x00007500ff0c77ac */ /* 0x000e220008000a00 */
[C---:B------:R-:W-:Y:S02]  /*01c0*/  LOP3.LUT R4, R3.reuse, 0x1f, RZ, 0xc0, !PT ;  /* 0x0000001f03047812 */ /* 0x040fe400078ec0ff */
[----:B------:R-:W-:-:S05]  /*01d0*/  LOP3.LUT R5, R3, 0x3e0, RZ, 0xc0, !PT ;  /* 0x000003e003057812 */ /* 0x000fca00078ec0ff */
[----:B------:R-:W-:-:S05]  /*01e0*/  IMAD R4, R5, 0xf, R4 ;  /* 0x0000000f05047824 */ /* 0x000fca00078e0204 */
[----:B------:R-:W-:-:S05]  /*01f0*/  IADD3 R4, P0, PT, R4, UR5, RZ ;  /* 0x0000000504047c10 */ /* 0x000fca000ff1e0ff */
[----:B------:R-:W-:Y:S01]  /*0200*/  IMAD.X R5, RZ, RZ, UR11, P0 ;  /* 0x0000000bff057e24 */ /* 0x000fe200080e06ff */
[----:B0-----:R-:W-:-:S04]  /*0210*/  LEA R20, P0, R4, UR12, 0x3 ;  /* 0x0000000c04147c11 */ /* 0x001fc8000f8018ff */
[----:B------:R-:W-:-:S05]  /*0220*/  LEA.HI.X R21, R4, UR13, R5, 0x3, P0 ;  /* 0x0000000d04157c11 */ /* 0x000fca00080f1c05 */
[----:B------:R0:W5:Y:S04]  /*0230*/  LDG.E.64 R36, desc[UR8][R20.64] ;  /* 0x0000000814247981 */ /* 0x000168000c1e1b00 */
        /* <DEDUP_REMOVED lines=13> */
[----:B------:R0:W5:Y:S01]  /*0310*/  LDG.E.64 R12, desc[UR8][R20.64+0xe00] ;  /* 0x000e0008140c7981 */ /* 0x000162000c1e1b00 */
[----:B------:R-:W-:Y:S05]  /*0320*/  BRA `(.L_x_3) ;  /* 0x00000004004c7947 */ /* 0x000fea0003800000 */
.L_x_2:
[C---:B------:R-:W-:Y:S01]  /*0330*/  LOP3.LUT R4, R3.reuse, 0x1f, RZ, 0xc0, !PT ;  /* 0x0000001f03047812 */ /* 0x040fe200078ec0ff */
[----:B------:R-:W0:Y:S01]  /*0340*/  LDCU.64 UR12, c[0x0][0x3a8] ;  /* 0x00007500ff0c77ac */ /* 0x000e220008000a00 */
[----:B------:R-:W-:Y:S01]  /*0350*/  LOP3.LUT R5, R3, 0x3e0, RZ, 0xc0, !PT ;  /* 0x000003e003057812 */ /* 0x000fe200078ec0ff */
[----:B------:R-:W-:Y:S01]  /*0360*/  IMAD.MOV.U32 R36, RZ, RZ, -0x1 ;  /* 0xffffffffff247424 */ /* 0x000fe200078e00ff */
[----:B------:R-:W-:Y:S01]  /*0370*/  UIADD3 UR4, UPT, UPT, -UR5, UR4, URZ ;  /* 0x0000000405047290 */ /* 0x000fe2000fffe1ff */
[----:B------:R-:W-:Y:S02]  /*0380*/  IMAD.MOV.U32 R37, RZ, RZ, 0x7fffffff ;  /* 0x7fffffffff257424 */ /* 0x000fe400078e00ff */
[----:B------:R-:W-:Y:S02]  /*0390*/  IMAD R6, R5, 0xf, R4 ;  /* 0x0000000f05067824 */ /* 0x000fe400078e0204 */
[----:B------:R-:W-:Y:S02]  /*03a0*/  IMAD.MOV.U32 R34, RZ, RZ, -0x1 ;  /* 0xffffffffff227424 */ /* 0x000fe400078e00ff */
[C---:B------:R-:W-:Y:S01]  /*03b0*/  VIADD R4, R6.reuse, 0x20 ;  /* 0x0000002006047836 */ /* 0x040fe20000000000 */
[C---:B------:R-:W-:Y:S01]  /*03c0*/  ISETP.GE.AND P3, PT, R6.reuse, UR4, PT ;  /* 0x0000000406007c0c */ /* 0x040fe2000bf66270 */
[----:B------:R-:W-:-:S02]  /*03d0*/  VIADD R5, R6, 0x40 ;  /* 0x0000004006057836 */ /* 0x000fc40000000000 */
[----:B------:R-:W-:Y:S01]  /*03e0*/  VIADD R7, R6, 0x60 ;  /* 0x0000006006077836 */ /* 0x000fe20000000000 */
[----:B------:R-:W-:Y:S01]  /*03f0*/  ISETP.GE.AND P4, PT, R4, UR4, PT ;  /* 0x0000000404007c0c */ /* 0x000fe2000bf86270 */
[C---:B------:R-:W-:Y:S01]  /*0400*/  VIADD R8, R6.reuse, 0xa0 ;  /* 0x000000a006087836 */ /* 0x040fe20000000000 */
[----:B------:R-:W-:Y:S01]  /*0410*/  IADD3 R4, P0, PT, R6, UR5, RZ ;  /* 0x0000000506047c10 */ /* 0x000fe2000ff1e0ff */
[----:B------:R-:W-:Y:S01]  /*0420*/  IMAD.MOV.U32 R32, RZ, RZ, -0x1 ;  /* 0xffffffffff207424 */ /* 0x000fe200078e00ff */
[----:B------:R-:W-:Y:S01]  /*0430*/  ISETP.GE.AND P5, PT, R5, UR4, PT ;  /* 0x0000000405007c0c */ /* 0x000fe2000bfa6270 */
[----:B------:R-:W-:Y:S01]  /*0440*/  IMAD.MOV.U32 R33, RZ, RZ, 0x7fffffff ;  /* 0x7fffffffff217424 */ /* 0x000fe200078e00ff */
[----:B0-----:R-:W-:Y:S01]  /*0450*/  LEA R20, P2, R4, UR12, 0x3 ;  /* 0x0000000c04147c11 */ /* 0x001fe2000f8418ff */
[----:B------:R-:W-:Y:S01]  /*0460*/  IMAD.X R5, RZ, RZ, UR11, P0 ;  /* 0x0000000bff057e24 */ /* 0x000fe200080e06ff */
[----:B------:R-:W-:Y:S01]  /*0470*/  ISETP.GE.AND P6, PT, R7, UR4, PT ;  /* 0x0000000407007c0c */ /* 0x000fe2000bfc6270 */
[----:B------:R-:W-:Y:S01]  /*0480*/  VIADD R7, R6, 0x80 ;  /* 0x0000008006077836 */ /* 0x000fe20000000000 */
[----:B------:R-:W-:Y:S01]  /*0490*/  ISETP.GE.AND P1, PT, R8, UR4, PT ;  /* 0x0000000408007c0c */ /* 0x000fe2000bf26270 */
[----:B------:R-:W-:Y:S01]  /*04a0*/  VIADD R9, R6, 0xc0 ;  /* 0x000000c006097836 */ /* 0x000fe20000000000 */
[----:B------:R-:W-:Y:S01]  /*04b0*/  LEA.HI.X R21, R4, UR13, R5, 0x3, P2 ;  /* 0x0000000d04157c11 */ /* 0x000fe200090f1c05 */
[----:B------:R-:W-:Y:S01]  /*04c0*/  VIADD R4, R6, 0xe0 ;  /* 0x000000e006047836 */ /* 0x000fe20000000000 */
[----:B------:R-:W-:Y:S01]  /*04d0*/  ISETP.GE.AND P0, PT, R7, UR4, PT ;  /* 0x0000000407007c0c */ /* 0x000fe2000bf06270 */
[----:B------:R-:W-:Y:S01]  /*04e0*/  IMAD.MOV.U32 R35, RZ, RZ, 0x7fffffff ;  /* 0x7fffffffff237424 */ /* 0x000fe200078e00ff */
[----:B------:R-:W-:Y:S01]  /*04f0*/  ISETP.GE.AND P2, PT, R9, UR4, PT ;  /* 0x0000000409007c0c */ /* 0x000fe2000bf46270 */
[----:B------:R1:W5:Y:S01]  /*0500*/  @!P3 LDG.E.64 R36, desc[UR8][R20.64] ;  /* 0x000000081424b981 */ /* 0x000362000c1e1b00 */
[----:B------:R-:W-:Y:S01]  /*0510*/  ISETP.GE.AND P3, PT, R4, UR4, PT ;  /* 0x0000000404007c0c */ /* 0x000fe2000bf66270 */
[----:B------:R-:W-:-:S02]  /*0520*/  VIADD R4, R6, 0x120 ;  /* 0x0000012006047836 */ /* 0x000fc40000000000 */
[----:B------:R-:W-:Y:S01]  /*0530*/  IMAD.MOV.U32 R28, RZ, RZ, -0x1 ;  /* 0xffffffffff1c7424 */ /* 0x000fe200078e00ff */
[----:B------:R1:W5:Y:S01]  /*0540*/  @!P5 LDG.E.64 R32, desc[UR8][R20.64+0x200] ;  /* 0x000200081420d981 */ /* 0x000362000c1e1b00 */
[----:B------:R-:W-:Y:S01]  /*0550*/  IMAD.MOV.U32 R29, RZ, RZ, 0x7fffffff ;  /* 0x7fffffffff1d7424 */ /* 0x000fe200078e00ff */
[----:B------:R-:W-:Y:S01]  /*0560*/  ISETP.GE.AND P5, PT, R4, UR4, PT ;  /* 0x0000000404007c0c */ /* 0x000fe2000bfa6270 */
[C---:B------:R-:W-:Y:S01]  /*0570*/  VIADD R5, R6.reuse, 0x100 ;  /* 0x0000010006057836 */ /* 0x040fe20000000000 */
[----:B------:R1:W5:Y:S01]  /*0580*/  @!P4 LDG.E.64 R34, desc[UR8][R20.64+0x100] ;  /* 0x000100081422c981 */ /* 0x000362000c1e1b00 */
[----:B------:R-:W-:Y:S02]  /*0590*/  VIADD R4, R6, 0x160 ;  /* 0x0000016006047836 */ /* 0x000fe40000000000 */
[----:B------:R-:W-:Y:S01]  /*05a0*/  IMAD.MOV.U32 R30, RZ, RZ, -0x1 ;  /* 0xffffffffff1e7424 */ /* 0x000fe200078e00ff */
[----:B------:R1:W5:Y:S01]  /*05b0*/  @!P0 LDG.E.64 R28, desc[UR8][R20.64+0x400] ;  /* 0x00040008141c8981 */ /* 0x000362000c1e1b00 */
[----:B------:R-:W-:Y:S01]  /*05c0*/  IMAD.MOV.U32 R31, RZ, RZ, 0x7fffffff ;  /* 0x7fffffffff1f7424 */ /* 0x000fe200078e00ff */
[----:B------:R-:W-:Y:S01]  /*05d0*/  ISETP.GE.AND P4, PT, R5, UR4, PT ;  /* 0x0000000405007c0c */ /* 0x000fe2000bf86270 */
[----:B------:R-:W-:Y:S01]  /*05e0*/  IMAD.MOV.U32 R26, RZ, RZ, -0x1 ;  /* 0xffffffffff1a7424 */ /* 0x000fe200078e00ff */
[----:B------:R-:W-:Y:S01]  /*05f0*/  ISETP.GE.AND P0, PT, R4, UR4, PT ;  /* 0x0000000404007c0c */ /* 0x000fe2000bf06270 */
[----:B------:R-:W-:-:S02]  /*0600*/  IMAD.MOV.U32 R27, RZ, RZ, 0x7fffffff ;  /* 0x7fffffffff1b7424 */ /* 0x000fc400078e00ff */
        /* <DEDUP_REMOVED lines=12> */
[----:B------:R-:W-:-:S03]  /*06d0*/  VIADD R4, R6, 0x1c0 ;  /* 0x000001c006047836 */ /* 0x000fc60000000000 */
[----:B------:R1:W5:Y:S01]  /*06e0*/  @!P3 LDG.E.64 R18, desc[UR8][R20.64+0x700] ;  /* 0x000700081412b981 */ /* 0x000362000c1e1b00 */
[----:B------:R-:W-:Y:S02]  /*06f0*/  ISETP.GE.AND P2, PT, R5, UR4, PT ;  /* 0x0000000405007c0c */ /* 0x000fe4000bf46270 */
[----:B------:R-:W-:Y:S01]  /*0700*/  ISETP.GE.AND P3, PT, R4, UR4, PT ;  /* 0x0000000404007c0c */ /* 0x000fe2000bf66270 */
[----:B------:R-:W-:Y:S02]  /*0710*/  IMAD.MOV.U32 R16, RZ, RZ, -0x1 ;  /* 0xffffffffff107424 */ /* 0x000fe400078e00ff */
[----:B------:R-:W-:Y:S02]  /*0720*/  IMAD.MOV.U32 R17, RZ, RZ, 0x7fffffff ;  /* 0x7fffffffff117424 */ /* 0x000fe400078e00ff */
[----:B------:R-:W-:Y:S02]  /*0730*/  IMAD.MOV.U32 R24, RZ, RZ, -0x1 ;  /* 0xffffffffff187424 */ /* 0x000fe400078e00ff */
[----:B------:R-:W-:-:S02]  /*0740*/  IMAD.MOV.U32 R25, RZ, RZ, 0x7fffffff ;  /* 0x7fffffffff197424 */ /* 0x000fc400078e00ff */
[----:B------:R-:W-:Y:S01]  /*0750*/  IMAD.MOV.U32 R10, RZ, RZ, -0x1 ;  /* 0xffffffffff0a7424 */ /* 0x000fe200078e00ff */
[----:B------:R1:W5:Y:S01]  /*0760*/  @!P4 LDG.E.64 R16, desc[UR8][R20.64+0x800] ;  /* 0x000800081410c981 */ /* 0x000362000c1e1b00 */
[----:B------:R-:W-:Y:S02]  /*0770*/  IMAD.MOV.U32 R11, RZ, RZ, 0x7fffffff ;  /* 0x7fffffffff0b7424 */ /* 0x000fe400078e00ff */
[----:B------:R-:W-:Y:S01]  /*0780*/  IMAD.MOV.U32 R8, RZ, RZ, -0x1 ;  /* 0xffffffffff087424 */ /* 0x000fe200078e00ff */
[----:B------:R1:W5:Y:S01]  /*0790*/  @!P5 LDG.E.64 R24, desc[UR8][R20.64+0x900] ;  /* 0x000900081418d981 */ /* 0x000362000c1e1b00 */
[----:B------:R-:W-:Y:S02]  /*07a0*/  IMAD.MOV.U32 R9, RZ, RZ, 0x7fffffff ;  /* 0x7fffffffff097424 */ /* 0x000fe400078e00ff */
[----:B------:R-:W-:Y:S01]  /*07b0*/  IMAD.MOV.U32 R6, RZ, RZ, -0x1 ;  /* 0xffffffffff067424 */ /* 0x000fe200078e00ff */
[----:B------:R1:W5:Y:S01]  /*07c0*/  @!P6 LDG.E.64 R10, desc[UR8][R20.64+0xa00] ;  /* 0x000a0008140ae981 */ /* 0x000362000c1e1b00 */
[----:B------:R-:W-:-:S02]  /*07d0*/  IMAD.MOV.U32 R7, RZ, RZ, 0x7fffffff ;  /* 0x7fffffffff077424 */ /* 0x000fc400078e00ff */
[----:B------:R-:W-:Y:S01]  /*07e0*/  IMAD.MOV.U32 R4, RZ, RZ, -0x1 ;  /* 0xffffffffff047424 */ /* 0x000fe200078e00ff */
[----:B------:R1:W5:Y:S01]  /*07f0*/  @!P0 LDG.E.64 R8, desc[UR8][R20.64+0xb00] ;  /* 0x000b000814088981 */ /* 0x000362000c1e1b00 */
[----:B------:R-:W-:Y:S02]  /*0800*/  IMAD.MOV.U32 R5, RZ, RZ, 0x7fffffff ;  /* 0x7fffffffff057424 */ /* 0x000fe400078e00ff */
[----:B------:R-:W-:Y:S01]  /*0810*/  IMAD.MOV.U32 R12, RZ, RZ, -0x1 ;  /* 0xffffffffff0c7424 */ /* 0x000fe200078e00ff */
[----:B------:R1:W5:Y:S01]  /*0820*/  @!P1 LDG.E.64 R6, desc[UR8][R20.64+0xc00] ;  /* 0x000c000814069981 */ /* 0x000362000c1e1b00 */
[----:B------:R-:W-:-:S03]  /*0830*/  IMAD.MOV.U32 R13, RZ, RZ, 0x7fffffff ;  /* 0x7fffffffff0d7424 */ /* 0x000fc600078e00ff */
[----:B------:R1:W5:Y:S04]  /*0840*/  @!P2 LDG.E.64 R4, desc[UR8][R20.64+0xd00] ;  /* 0x000d00081404a981 */ /* 0x000368000c1e1b00 */
[----:B------:R1:W5:Y:S02]  /*0850*/  @!P3 LDG.E.64 R12, desc[UR8][R20.64+0xe00] ;  /* 0x000e0008140cb981 */ /* 0x000364000c1e1b00 */
.L_x_3:
[----:B01----:R-:W-:Y:S01]  /*0860*/  VIMNMX R21, PT, PT, R0, 0xe0, !PT ;  /* 0x000000e000157848 */ /* 0x003fe20007fe0100 */
[----:B------:R-:W0:Y:S01]  /*0870*/  LDCU UR4, c[0x0][0x3c8] ;  /* 0x00007900ff0477ac */ /* 0x000e220008000800 */
[----:B------:R-:W-:Y:S01]  /*0880*/  SHF.R.U32.HI R20, RZ, 0x5, R3 ;  /* 0x00000005ff147819 */ /* 0x000fe20000011603 */
[----:B------:R-:W-:Y:S01]  /*0890*/  BSSY.RECONVERGENT B0, `(.L_x_4) ;  /* 0x0000028000007945 */ /* 0x000fe20003800200 */
[--C-:B------:R-:W-:Y:S01]  /*08a0*/  IADD3 R21, PT, PT, R21, 0x1f, -R0.reuse ;  /* 0x0000001f15157810 */ /* 0x100fe20007ffe800 */
[----:B------:R-:W-:Y:S01]  /*08b0*/  UMOV UR5, 0xffffffff ;  /* 0xffffffff00057882 */ /* 0x000fe20000000000 */
[----:B-----5:R-:W-:Y:S01]  /*08c0*/  LOP3.LUT R71, R15, 0x80000000, RZ, 0x3c, !PT ;  /* 0x800000000f477812 */ /* 0x020fe200078e3cff */
[----:B------:R-:W-:Y:S01]  /*08d0*/  IMAD.MOV.U32 R23, RZ, RZ, R0 ;  /* 0x000000ffff177224 */ /* 0x000fe200078e0000 */
[C---:B------:R-:W-:Y:S02]  /*08e0*/  ISETP.GE.U32.AND P0, PT, R21.reuse, 0x1e0, PT ;  /* 0x000001e01500780c */ /* 0x040fe40003f06070 */
[----:B------:R-:W-:Y:S01]  /*08f0*/  LEA.HI R22, R21, 0x1, RZ, 0x1b ;  /* 0x0000000115167811 */ /* 0x000fe200078fd8ff */
[----:B------:R-:W-:Y:S01]  /*0900*/  IMAD.SHL.U32 R21, R20, 0x400, RZ ;  /* 0x0000040014157824 */ /* 0x000fe200078e00ff */
[----:B------:R-:W-:-:S02]  /*0910*/  LOP3.LUT R69, R19, 0x80000000, RZ, 0x3c, !PT ;  /* 0x8000000013457812 */ /* 0x000fc400078e3cff */
[----:B------:R-:W-:-:S04]  /*0920*/  LOP3.LUT R40, R22, 0xf, RZ, 0xc0, !PT ;  /* 0x0000000f16287812 */ /* 0x000fc800078ec0ff */
[----:B------:R-:W-:Y:S01]  /*0930*/  ISETP.NE.AND P1, PT, R40, RZ, PT ;  /* 0x000000ff2800720c */ /* 0x000fe20003f25270 */
[----:B0-----:R-:W-:Y:S02]  /*0940*/  USHF.L.U32 UR4, UR5, UR4, URZ ;  /* 0x0000000405047299 */ /* 0x001fe400080006ff */
[----:B------:R-:W-:Y:S10]  /*0950*/  @!P0 BRA `(.L_x_5) ;  /* 0x00000000006c8947 */ /* 0x000ff40003800000 */
[----:B------:R-:W-:Y:S01]  /*0960*/  IMAD R38, R0, 0x4, R21 ;  /* 0x0000000400267824 */ /* 0x000fe200078e0215 */
[----:B------:R-:W-:Y:S01]  /*0970*/  LOP3.LUT R20, R22, 0xffffff0, RZ, 0xc0, !PT ;  /* 0x0ffffff016147812 */ /* 0x000fe200078ec0ff */
[----:B------:R-:W-:Y:S02]  /*0980*/  IMAD.U32 R39, RZ, RZ, UR6 ;  /* 0x00000006ff277e24 */ /* 0x000fe4000f8e00ff */
[----:B------:R-:W-:Y:S02]  /*0990*/  IMAD.MOV.U32 R23, RZ, RZ, R0 ;  /* 0x000000ffff177224 */ /* 0x000fe400078e0000 */
[----:B------:R-:W-:Y:S01]  /*09a0*/  IMAD.MOV R20, RZ, RZ, -R20 ;  /* 0x000000ffff147224 */ /* 0x000fe200078e0a14 */
[----:B------:R-:W-:-:S07]  /*09b0*/  IADD3 R38, PT, PT, R38, 0x400, R39 ;  /* 0x0000040026267810 */ /* 0x000fce0007ffe027 */
.L_x_6:
[----:B------:R-:W-:Y:S01]  /*09c0*/  VIADD R20, R20, 0x10 ;  /* 0x0000001014147836 */ /* 0x000fe20000000000 */
[----:B------:R-:W-:Y:S01]  /*09d0*/  STS [R38+-0x400], RZ ;  /* 0xfffc00ff26007388 */ /* 0x000fe20000000800 */
[----:B------:R-:W-:-:S03]  /*09e0*/  VIADD R23, R23, 0x200 ;  /* 0x0000020017177836 */ /* 0x000fc60000000000 */
[----:B------:R-:W-:Y:S01]  /*09f0*/  ISETP.NE.AND P0, PT, R20, RZ, PT ;  /* 0x000000ff1400720c */ /* 0x000fe20003f05270 */
[----:B------:R-:W-:Y:S04]  /*0a00*/  STS [R38+-0x380], RZ ;  /* 0xfffc80ff26007388 */ /* 0x000fe80000000800 */
[----:B------:R-:W-:Y:S04]  /*0a10*/  STS [R38+-0x300], RZ ;  /* 0xfffd00ff26007388 */ /* 0x000fe80000000800 */
[----:B------:R-:W-:Y:S04]  /*0a20*/  STS [R38+-0x280], RZ ;  /* 0xfffd80ff26007388 */ /* 0x000fe80000000800 */
[----:B------:R-:W-:Y:S04]  /*0a30*/  STS [R38+-0x200], RZ ;  /* 0xfffe00ff26007388 */ /* 0x000fe80000000800 */
[----:B------:R-:W-:Y:S04]  /*0a40*/  STS [R38+-0x180], RZ ;  /* 0xfffe80ff26007388 */ /* 0x000fe80000000800 */
[----:B------:R-:W-:Y:S04]  /*0a50*/  STS [R38+-0x100], RZ ;  /* 0xffff00ff26007388 */ /* 0x000fe80000000800 */
[----:B------:R-:W-:Y:S04]  /*0a60*/  STS [R38+-0x80], RZ ;  /* 0xffff80ff26007388 */ /* 0x000fe80000000800 */
[----:B------:R-:W-:Y:S04]  /*0a70*/  STS [R38], RZ ;  /* 0x000000ff26007388 */ /* 0x000fe80000000800 */
[----:B------:R-:W-:Y:S04]  /*0a80*/  STS [R38+0x80], RZ ;  /* 0x000080ff26007388 */ /* 0x000fe80000000800 */
[----:B------:R-:W-:Y:S04]  /*0a90*/  STS [R38+0x100], RZ ;  /* 0x000100ff26007388 */ /* 0x000fe80000000800 */
[----:B------:R-:W-:Y:S04]  /*0aa0*/  STS [R38+0x180], RZ ;  /* 0x000180ff26007388 */ /* 0x000fe80000000800 */
[----:B------:R-:W-:Y:S04]  /*0ab0*/  STS [R38+0x200], RZ ;  /* 0x000200ff26007388 */ /* 0x000fe80000000800 */
[----:B------:R-:W-:Y:S04]  /*0ac0*/  STS [R38+0x280], RZ ;  /* 0x000280ff26007388 */ /* 0x000fe80000000800 */
[----:B------:R-:W-:Y:S04]  /*0ad0*/  STS [R38+0x300], RZ ;  /* 0x000300ff26007388 */ /* 0x000fe80000000800 */
[----:B------:R0:W-:Y:S02]  /*0ae0*/  STS [R38+0x380], RZ ;  /* 0x000380ff26007388 */ /* 0x0001e40000000800 */
[----:B0-----:R-:W-:Y:S01]  /*0af0*/  VIADD R38, R38, 0x800 ;  /* 0x0000080026267836 */ /* 0x001fe20000000000 */
[----:B------:R-:W-:Y:S06]  /*0b00*/  @P0 BRA `(.L_x_6) ;  /* 0xfffffffc00ac0947 */ /* 0x000fec000383ffff */
.L_x_5:
[----:B------:R-:W-:Y:S05]  /*0b10*/  BSYNC.RECONVERGENT B0 ;  /* 0x0000000000007941 */ /* 0x000fea0003800200 */
.L_x_4:
[----:B------:R-:W-:Y:S01]  /*0b20*/  BSSY.RECONVERGENT B0, `(.L_x_7) ;  /* 0x0000027000007945 */ /* 0x000fe20003800200 */
[----:B------:R-:W-:Y:S01]  /*0b30*/  LOP3.LUT R67, R17, 0x80000000, RZ, 0x3c, !PT ;  /* 0x8000000011437812 */ /* 0x000fe200078e3cff */
[----:B------:R-:W-:Y:S02]  /*0b40*/  VIADD R58, R21, UR6 ;  /* 0x00000006153a7c36 */ /* 0x000fe40008000000 */
[----:B------:R-:W-:Y:S05]  /*0b50*/  @!P1 BRA `(.L_x_8) ;  /* 0x00000000008c9947 */ /* 0x000fea0003800000 */
[----:B------:R-:W-:Y:S01]  /*0b60*/  ISETP.GE.U32.AND P0, PT, R40, 0x8, PT ;  /* 0x000000082800780c */ /* 0x000fe20003f06070 */
[----:B------:R-:W-:Y:S01]  /*0b70*/  BSSY.RECONVERGENT B1, `(.L_x_9) ;  /* 0x000000e000017945 */ /* 0x000fe20003800200 */
[----:B------:R-:W-:-:S04]  /*0b80*/  LOP3.LUT R38, R22, 0x7, RZ, 0xc0, !PT ;  /* 0x0000000716267812 */ /* 0x000fc800078ec0ff */
[----:B------:R-:W-:-:S07]  /*0b90*/  ISETP.NE.AND P1, PT, R38, RZ, PT ;  /* 0x000000ff2600720c */ /* 0x000fce0003f25270 */
[----:B------:R-:W-:Y:S06]  /*0ba0*/  @!P0 BRA `(.L_x_10) ;  /* 0x0000000000288947 */ /* 0x000fec0003800000 */
[C---:B------:R-:W-:Y:S02]  /*0bb0*/  IMAD R20, R23.reuse, 0x4, R58 ;  /* 0x0000000417147824 */ /* 0x040fe400078e023a */
[----:B------:R-:W-:-:S03]  /*0bc0*/  VIADD R23, R23, 0x100 ;  /* 0x0000010017177836 */ /* 0x000fc60000000000 */
[----:B------:R0:W-:Y:S04]  /*0bd0*/  STS [R20], RZ ;  /* 0x000000ff14007388 */ /* 0x0001e80000000800 */
[----:B------:R0:W-:Y:S04]  /*0be0*/  STS [R20+0x80], RZ ;  /* 0x000080ff14007388 */ /* 0x0001e80000000800 */
[----:B------:R0:W-:Y:S04]  /*0bf0*/  STS [R20+0x100], RZ ;  /* 0x000100ff14007388 */ /* 0x0001e80000000800 */
[----:B------:R0:W-:Y:S04]  /*0c00*/  STS [R20+0x180], RZ ;  /* 0x000180ff14007388 */ /* 0x0001e80000000800 */
[----:B------:R0:W-:Y:S04]  /*0c10*/  STS [R20+0x200], RZ ;  /* 0x000200ff14007388 */ /* 0x0001e80000000800 */
[----:B------:R0:W-:Y:S04]  /*0c20*/  STS [R20+0x280], RZ ;  /* 0x000280ff14007388 */ /* 0x0001e80000000800 */
[----:B------:R0:W-:Y:S04]  /*0c30*/  STS [R20+0x300], RZ ;  /* 0x000300ff14007388 */ /* 0x0001e80000000800 */
[----:B------:R0:W-:Y:S02]  /*0c40*/  STS [R20+0x380], RZ ;  /* 0x000380ff14007388 */ /* 0x0001e40000000800 */
.L_x_10:
[----:B------:R-:W-:Y:S05]  /*0c50*/  BSYNC.RECONVERGENT B1 ;  /* 0x0000000000017941 */ /* 0x000fea0003800200 */
.L_x_9:
[----:B------:R-:W-:Y:S05]  /*0c60*/  @!P1 BRA `(.L_x_8) ;  /* 0x0000000000489947 */ /* 0x000fea0003800000 */
[----:B------:R-:W-:Y:S02]  /*0c70*/  ISETP.GE.U32.AND P0, PT, R38, 0x4, PT ;  /* 0x000000042600780c */ /* 0x000fe40003f06070 */
[----:B------:R-:W-:-:S04]  /*0c80*/  LOP3.LUT R22, R22, 0x3, RZ, 0xc0, !PT ;  /* 0x0000000316167812 */ /* 0x000fc800078ec0ff */
[----:B------:R-:W-:-:S07]  /*0c90*/  ISETP.NE.AND P1, PT, R22, RZ, PT ;  /* 0x000000ff1600720c */ /* 0x000fce0003f25270 */
[C---:B0-----:R-:W-:Y:S02]  /*0ca0*/  @P0 IMAD R20, R23.reuse, 0x4, R58 ;  /* 0x0000000417140824 */ /* 0x041fe400078e023a */
[----:B------:R-:W-:-:S03]  /*0cb0*/  @P0 VIADD R23, R23, 0x80 ;  /* 0x0000008017170836 */ /* 0x000fc60000000000 */
[----:B------:R1:W-:Y:S04]  /*0cc0*/  @P0 STS [R20], RZ ;  /* 0x000000ff14000388 */ /* 0x0003e80000000800 */
[----:B------:R1:W-:Y:S04]  /*0cd0*/  @P0 STS [R20+0x80], RZ ;  /* 0x000080ff14000388 */ /* 0x0003e80000000800 */
[----:B------:R1:W-:Y:S04]  /*0ce0*/  @P0 STS [R20+0x100], RZ ;  /* 0x000100ff14000388 */ /* 0x0003e80000000800 */
[----:B------:R1:W-:Y:S01]  /*0cf0*/  @P0 STS [R20+0x180], RZ ;  /* 0x000180ff14000388 */ /* 0x0003e20000000800 */
[----:B------:R-:W-:Y:S05]  /*0d00*/  @!P1 BRA `(.L_x_8) ;  /* 0x0000000000209947 */ /* 0x000fea0003800000 */
[----:B------:R-:W-:Y:S02]  /*0d10*/  IMAD R21, R23, 0x4, R21 ;  /* 0x0000000417157824 */ /* 0x000fe400078e0215 */
[----:B------:R-:W-:Y:S02]  /*0d20*/  IMAD.MOV R22, RZ, RZ, -R22 ;  /* 0x000000ffff167224 */ /* 0x000fe400078e0a16 */
[----:B------:R-:W-:-:S07]  /*0d30*/  VIADD R21, R21, UR6 ;  /* 0x0000000615157c36 */ /* 0x000fce0008000000 */
.L_x_11:
[----:B------:R-:W-:Y:S01]  /*0d40*/  VIADD R22, R22, 0x1 ;  /* 0x0000000116167836 */ /* 0x000fe20000000000 */
[----:B------:R0:W-:Y:S04]  /*0d50*/  STS [R21], RZ ;  /* 0x000000ff15007388 */ /* 0x0001e80000000800 */
[----:B------:R-:W-:Y:S01]  /*0d60*/  ISETP.NE.AND P0, PT, R22, RZ, PT ;  /* 0x000000ff1600720c */ /* 0x000fe20003f05270 */
[----:B0-----:R-:W-:-:S12]  /*0d70*/  VIADD R21, R21, 0x80 ;  /* 0x0000008015157836 */ /* 0x001fd80000000000 */
[----:B------:R-:W-:Y:S05]  /*0d80*/  @P0 BRA `(.L_x_11) ;  /* 0xfffffffc00ec0947 */ /* 0x000fea000383ffff */
.L_x_8:
[----:B------:R-:W-:Y:S05]  /*0d90*/  BSYNC.RECONVERGENT B0 ;  /* 0x0000000000007941 */ /* 0x000fea0003800200 */
.L_x_7:
[----:B------:R-:W2:Y:S01]  /*0da0*/  LDCU UR5, c[0x0][0x3c4] ;  /* 0x00007880ff0577ac */ /* 0x000ea20008000800 */
[----:B------:R-:W-:Y:S01]  /*0db0*/  LOP3.LUT R39, R37, 0x80000000, RZ, 0x3c, !PT ;  /* 0x8000000025277812 */ /* 0x000fe200078e3cff */
[----:B------:R-:W-:Y:S01]  /*0dc0*/  BSSY.RECONVERGENT B0, `(.L_x_12) ;  /* 0x0000074000007945 */ /* 0x000fe20003800200 */
[----:B------:R-:W-:Y:S01]  /*0dd0*/  LOP3.LUT R41, R35, 0x80000000, RZ, 0x3c, !PT ;  /* 0x8000000023297812 */ /* 0x000fe200078e3cff */
[----:B------:R-:W-:Y:S01]  /*0de0*/  IMAD.U32 R91, RZ, RZ, UR7 ;  /* 0x00000007ff5b7e24 */ /* 0x000fe2000f8e00ff */
[----:B------:R-:W-:Y:S02]  /*0df0*/  LOP3.LUT R43, R33, 0x80000000, RZ, 0x3c, !PT ;  /* 0x80000000212b7812 */ /* 0x000fe400078e3cff */
[----:B------:R-:W-:Y:S02]  /*0e00*/  LOP3.LUT R45, R31, 0x80000000, RZ, 0x3c, !PT ;  /* 0x800000001f2d7812 */ /* 0x000fe400078e3cff */
[----:B------:R-:W-:Y:S02]  /*0e10*/  LOP3.LUT R47, R29, 0x80000000, RZ, 0x3c, !PT ;  /* 0x800000001d2f7812 */ /* 0x000fe400078e3cff */
[----:B------:R-:W-:-:S02]  /*0e20*/  LOP3.LUT R49, R27, 0x80000000, RZ, 0x3c, !PT ;  /* 0x800000001b317812 */ /* 0x000fc400078e3cff */
[----:B------:R-:W-:Y:S02]  /*0e30*/  LOP3.LUT R61, R11, 0x80000000, RZ, 0x3c, !PT ;  /* 0x800000000b3d7812 */ /* 0x000fe400078e3cff */
[----:B------:R-:W-:Y:S02]  /*0e40*/  LOP3.LUT R65, R9, 0x80000000, RZ, 0x3c, !PT ;  /* 0x8000000009417812 */ /* 0x000fe400078e3cff */
[----:B------:R-:W-:Y:S02]  /*0e50*/  LOP3.LUT R63, R7, 0x80000000, RZ, 0x3c, !PT ;  /* 0x80000000073f7812 */ /* 0x000fe400078e3cff */
[----:B--2---:R-:W-:Y:S02]  /*0e60*/  SHF.R.U64 R73, R36, UR5, R39 ;  /* 0x0000000524497c19 */ /* 0x004fe40008001227 */
[----:B------:R-:W-:Y:S02]  /*0e70*/  SHF.R.U64 R21, R34, UR5, R41 ;  /* 0x0000000522157c19 */ /* 0x000fe40008001229 */
[----:B------:R-:W-:-:S02]  /*0e80*/  LOP3.LUT R73, R73, UR4, RZ, 0x30, !PT ;  /* 0x0000000449497c12 */ /* 0x000fc4000f8e30ff */
[----:B------:R-:W-:Y:S02]  /*0e90*/  SHF.R.U64 R23, R32, UR5, R43 ;  /* 0x0000000520177c19 */ /* 0x000fe4000800122b */
[----:B------:R-:W-:Y:S01]  /*0ea0*/  SHF.R.U64 R51, R30, UR5, R45 ;  /* 0x000000051e337c19 */ /* 0x000fe2000800122d */
[----:B01----:R-:W-:Y:S01]  /*0eb0*/  IMAD R20, R73, 0x4, R58 ;  /* 0x0000000449147824 */ /* 0x003fe200078e023a */
[----:B------:R-:W-:Y:S01]  /*0ec0*/  LOP3.LUT R21, R21, UR4, RZ, 0x30, !PT ;  /* 0x0000000415157c12 */ /* 0x000fe2000f8e30ff */
[----:B------:R-:W-:Y:S01]  /*0ed0*/  NOP ;  /* 0x0000000000007918 */ /* 0x000fe20000000000 */
[----:B------:R-:W-:-:S03]  /*0ee0*/  LOP3.LUT R23, R23, UR4, RZ, 0x30, !PT ;  /* 0x0000000417177c12 */ /* 0x000fc6000f8e30ff */
[--C-:B------:R-:W-:Y:S01]  /*0ef0*/  IMAD R21, R21, 0x4, R58.reuse ;  /* 0x0000000415157824 */ /* 0x100fe200078e023a */
[----:B------:R-:W-:Y:S01]  /*0f00*/  LOP3.LUT R51, R51, UR4, RZ, 0x30, !PT ;  /* 0x0000000433337c12 */ /* 0x000fe2000f8e30ff */
[----:B------:R0:W-:Y:S01]  /*0f10*/  ATOMS.POPC.INC.32 RZ, [R20+URZ] ;  /* 0x0000000014ff7f8c */ /* 0x0001e2000d8000ff */
[----:B------:R-:W-:Y:S01]  /*0f20*/  SHF.R.U64 R53, R28, UR5, R47 ;  /* 0x000000051c357c19 */ /* 0x000fe2000800122f */
[--C-:B------:R-:W-:Y:S01]  /*0f30*/  IMAD R23, R23, 0x4, R58.reuse ;  /* 0x0000000417177824 */ /* 0x100fe200078e023a */
[----:B------:R-:W-:Y:S01]  /*0f40*/  SHF.R.U64 R55, R26, UR5, R49 ;  /* 0x000000051a377c19 */ /* 0x000fe20008001231 */
[----:B------:R-:W-:Y:S01]  /*0f50*/  ATOMS.POPC.INC.32 RZ, [R21+URZ] ;  /* 0x0000000015ff7f8c */ /* 0x000fe2000d8000ff */
[----:B------:R-:W-:Y:S02]  /*0f60*/  SHF.R.U64 R71, R14, UR5, R71 ;  /* 0x000000050e477c19 */ /* 0x000fe40008001247 */
[----:B------:R-:W-:Y:S01]  /*0f70*/  LOP3.LUT R53, R53, UR4, RZ, 0x30, !PT ;  /* 0x0000000435357c12 */ /* 0x000fe2000f8e30ff */
[--C-:B0-----:R-:W-:Y:S01]  /*0f80*/  IMAD R20, R51, 0x4, R58.reuse ;  /* 0x0000000433147824 */ /* 0x101fe200078e023a */
[----:B------:R-:W-:Y:S01]  /*0f90*/  LOP3.LUT R51, R25, 0x80000000, RZ, 0x3c, !PT ;  /* 0x8000000019337812 */ /* 0x000fe200078e3cff */
[----:B------:R0:W-:Y:S01]  /*0fa0*/  ATOMS.POPC.INC.32 RZ, [R23+URZ] ;  /* 0x0000000017ff7f8c */ /* 0x0001e2000d8000ff */
[----:B------:R-:W-:Y:S01]  /*0fb0*/  SHF.R.U64 R69, R18, UR5, R69 ;  /* 0x0000000512457c19 */ /* 0x000fe20008001245 */
[----:B------:R-:W-:Y:S01]  /*0fc0*/  IMAD R53, R53, 0x4, R58 ;  /* 0x0000000435357824 */ /* 0x000fe200078e023a */
[----:B------:R-:W-:Y:S01]  /*0fd0*/  LOP3.LUT R55, R55, UR4, RZ, 0x30, !PT ;  /* 0x0000000437377c12 */ /* 0x000fe2000f8e30ff */
[----:B------:R1:W-:Y:S01]  /*0fe0*/  ATOMS.POPC.INC.32 RZ, [R20+URZ] ;  /* 0x0000000014ff7f8c */ /* 0x0003e2000d8000ff */
[----:B------:R-:W-:-:S02]  /*0ff0*/  SHF.R.U64 R67, R16, UR5, R67 ;  /* 0x0000000510437c19 */ /* 0x000fc40008001243 */
[----:B------:R-:W-:Y:S01]  /*1000*/  LOP3.LUT R71, R71, UR4, RZ, 0x30, !PT ;  /* 0x0000000447477c12 */ /* 0x000fe2000f8e30ff */
[--C-:B------:R-:W-:Y:S01]  /*1010*/  IMAD R55, R55, 0x4, R58.reuse ;  /* 0x0000000437377824 */ /* 0x100fe200078e023a */
[----:B0-----:R-:W-:Y:S01]  /*1020*/  SHF.R.U64 R23, R24, UR5, R51 ;  /* 0x0000000518177c19 */ /* 0x001fe20008001233 */
[----:B------:R0:W-:Y:S01]  /*1030*/  ATOMS.POPC.INC.32 RZ, [R53+URZ] ;  /* 0x0000000035ff7f8c */ /* 0x0001e2000d8000ff */
[----:B------:R-:W-:Y:S01]  /*1040*/  LOP3.LUT R69, R69, UR4, RZ, 0x30, !PT ;  /* 0x0000000445457c12 */ /* 0x000fe2000f8e30ff */
[--C-:B-1----:R-:W-:Y:S01]  /*1050*/  IMAD R20, R71, 0x4, R58.reuse ;  /* 0x0000000447147824 */ /* 0x102fe200078e023a */
[----:B------:R-:W-:Y:S01]  /*1060*/  SHF.R.U64 R61, R10, UR5, R61 ;  /* 0x000000050a3d7c19 */ /* 0x000fe2000800123d */
[----:B------:R1:W-:Y:S01]  /*1070*/  ATOMS.POPC.INC.32 RZ, [R55+URZ] ;  /* 0x0000000037ff7f8c */ /* 0x0003e2000d8000ff */
[----:B------:R-:W-:Y:S01]  /*1080*/  LOP3.LUT R67, R67, UR4, RZ, 0x30, !PT ;  /* 0x0000000443437c12 */ /* 0x000fe2000f8e30ff */
[--C-:B------:R-:W-:Y:S01]  /*1090*/  IMAD R21, R69, 0x4, R58.reuse ;  /* 0x0000000445157824 */ /* 0x100fe200078e023a */
[----:B------:R-:W-:Y:S01]  /*10a0*/  LOP3.LUT R23, R23, UR4, RZ, 0x30, !PT ;  /* 0x0000000417177c12 */ /* 0x000fe2000f8e30ff */
[----:B------:R2:W-:Y:S01]  /*10b0*/  ATOMS.POPC.INC.32 RZ, [R20+URZ] ;  /* 0x0000000014ff7f8c */ /* 0x0005e2000d8000ff */
[----:B------:R-:W-:Y:S01]  /*10c0*/  LOP3.LUT R61, R61, UR4, RZ, 0x30, !PT ;  /* 0x000000043d3d7c12 */ /* 0x000fe2000f8e30ff */
[--C-:B------:R-:W-:Y:S01]  /*10d0*/  IMAD R56, R67, 0x4, R58.reuse ;  /* 0x0000000443387824 */ /* 0x100fe200078e023a */
[----:B0-----:R-:W-:Y:S01]  /*10e0*/  LOP3.LUT R53, R5, 0x80000000, RZ, 0x3c, !PT ;  /* 0x8000000005357812 */ /* 0x001fe200078e3cff */
[--C-:B------:R-:W-:Y:S01]  /*10f0*/  IMAD R57, R23, 0x4, R58.reuse ;  /* 0x0000000417397824 */ /* 0x100fe200078e023a */
[----:B-1----:R-:W-:Y:S01]  /*1100*/  LOP3.LUT R55, R13, 0x80000000, RZ, 0x3c, !PT ;  /* 0x800000000d377812 */ /* 0x002fe200078e3cff */
[----:B------:R0:W-:Y:S01]  /*1110*/  ATOMS.POPC.INC.32 RZ, [R21+URZ] ;  /* 0x0000000015ff7f8c */ /* 0x0001e2000d8000ff */
[----:B------:R-:W-:Y:S01]  /*1120*/  SHF.R.U64 R65, R8, UR5, R65 ;  /* 0x0000000508417c19 */ /* 0x000fe20008001241 */
[----:B------:R-:W-:Y:S01]  /*1130*/  IMAD R59, R61, 0x4, R58 ;  /* 0x000000043d3b7824 */ /* 0x000fe200078e023a */
[----:B------:R-:W1:Y:S01]  /*1140*/  LDC.64 R22, c[0x0][0x380] ;  /* 0x0000e000ff167b82 */ /* 0x000e620000000a00 */
[----:B------:R-:W-:Y:S01]  /*1150*/  SHF.R.U64 R63, R6, UR5, R63 ;  /* 0x00000005063f7c19 */ /* 0x000fe2000800123f */
[----:B------:R-:W-:Y:S01]  /*1160*/  ATOMS.POPC.INC.32 RZ, [R56+URZ] ;  /* 0x0000000038ff7f8c */ /* 0x000fe2000d8000ff */
[----:B--2---:R-:W-:-:S02]  /*1170*/  SHF.R.U64 R20, R12, UR5, R55 ;  /* 0x000000050c147c19 */ /* 0x004fc40008001237 */
[----:B0-----:R-:W-:Y:S01]  /*1180*/  SHF.R.U64 R21, R4, UR5, R53 ;  /* 0x0000000504157c19 */ /* 0x001fe20008001235 */
[----:B------:R0:W-:Y:S01]  /*1190*/  ATOMS.POPC.INC.32 RZ, [R57+URZ] ;  /* 0x0000000039ff7f8c */ /* 0x0001e2000d8000ff */
[----:B------:R-:W-:Y:S02]  /*11a0*/  LOP3.LUT R65, R65, UR4, RZ, 0x30, !PT ;  /* 0x0000000441417c12 */ /* 0x000fe4000f8e30ff */
[----:B------:R-:W-:Y:S01]  /*11b0*/  LOP3.LUT R63, R63, UR4, RZ, 0x30, !PT ;  /* 0x000000043f3f7c12 */ /* 0x000fe2000f8e30ff */
[----:B------:R2:W-:Y:S01]  /*11c0*/  ATOMS.POPC.INC.32 RZ, [R59+URZ] ;  /* 0x000000003bff7f8c */ /* 0x0005e2000d8000ff */
[C---:B------:R-:W-:Y:S02]  /*11d0*/  ISETP.GT.U32.AND P1, PT, R3.reuse, 0xff, PT ;  /* 0x000000ff0300780c */ /* 0x040fe40003f24070 */
[----:B------:R-:W-:Y:S02]  /*11e0*/  LEA R62, R3, UR6, 0x2 ;  /* 0x00000006033e7c11 */ /* 0x000fe4000f8e10ff */
[----:B0-----:R-:W-:Y:S01]  /*11f0*/  LOP3.LUT R57, R21, UR4, RZ, 0x30, !PT ;  /* 0x0000000415397c12 */ /* 0x001fe2000f8e30ff */
[----:B------:R-:W-:Y:S01]  /*1200*/  IMAD R21, R63, 0x4, R58 ;  /* 0x000000043f157824 */ /* 0x000fe200078e023a */
[----:B------:R-:W-:-:S02]  /*1210*/  P2R R84, PR, RZ, 0x2 ;  /* 0x00000002ff547803 */ /* 0x000fc40000000000 */
[----:B--2---:R-:W-:Y:S01]  /*1220*/  LOP3.LUT R59, R20, UR4, RZ, 0x30, !PT ;  /* 0x00000004143b7c12 */ /* 0x004fe2000f8e30ff */
[--C-:B------:R-:W-:Y:S02]  /*1230*/  IMAD R20, R65, 0x4, R58.reuse ;  /* 0x0000000441147824 */ /* 0x100fe400078e023a */
[--C-:B------:R-:W-:Y:S02]  /*1240*/  IMAD R57, R57, 0x4, R58.reuse ;  /* 0x0000000439397824 */ /* 0x100fe400078e023a */
[----:B------:R-:W-:Y:S01]  /*1250*/  IMAD R56, R59, 0x4, R58 ;  /* 0x000000043b387824 */ /* 0x000fe200078e023a */
[----:B------:R0:W-:Y:S01]  /*1260*/  ATOMS.POPC.INC.32 RZ, [R20+URZ] ;  /* 0x0000000014ff7f8c */ /* 0x0001e2000d8000ff */
[----:B------:R-:W-:-:S03]  /*1270*/  IMAD.MOV.U32 R59, RZ, RZ, RZ ;  /* 0x000000ffff3b7224 */ /* 0x000fc600078e00ff */
[----:B------:R0:W-:Y:S04]  /*1280*/  ATOMS.POPC.INC.32 RZ, [R21+URZ] ;  /* 0x0000000015ff7f8c */ /* 0x0001e8000d8000ff */
[----:B------:R0:W-:Y:S04]  /*1290*/  ATOMS.POPC.INC.32 RZ, [R57+URZ] ;  /* 0x0000000039ff7f8c */ /* 0x0001e8000d8000ff */
[----:B------:R0:W-:Y:S01]  /*12a0*/  ATOMS.POPC.INC.32 RZ, [R56+URZ] ;  /* 0x0000000038ff7f8c */ /* 0x0001e2000d8000ff */
[----:B------:R-:W-:Y:S06]  /*12b0*/  BAR.SYNC.DEFER_BLOCKING 0x0 ;  /* 0x0000000000007b1d */ /* 0x000fec0000010000 */
[----:B------:R-:W-:Y:S05]  /*12c0*/  @P1 BRA `(.L_x_13) ;  /* 0x00000000008c1947 */ /* 0x000fea0003800000 */
[----:B0-----:R-:W-:Y:S04]  /*12d0*/  LDS R21, [R62] ;  /* 0x000000003e157984 */ /* 0x001fe80000000800 */
[----:B------:R-:W0:Y:S04]  /*12e0*/  LDS R20, [R62+0x400] ;  /* 0x000400003e147984 */ /* 0x000e280000000800 */
[----:B------:R-:W2:Y:S04]  /*12f0*/  LDS R56, [R62+0x800] ;  /* 0x000800003e387984 */ /* 0x000ea80000000800 */
[----:B------:R-:W3:Y:S04]  /*1300*/  LDS R60, [R62+0xc00] ;  /* 0x000c00003e3c7984 */ /* 0x000ee80000000800 */
[----:B------:R-:W4:Y:S04]  /*1310*/  LDS R64, [R62+0x1000] ;  /* 0x001000003e407984 */ /* 0x000f280000000800 */
[----:B------:R-:W5:Y:S04]  /*1320*/  LDS R66, [R62+0x1400] ;  /* 0x001400003e427984 */ /* 0x000f680000000800 */
[----:B------:R-:W1:Y:S04]  /*1330*/  LDS R68, [R62+0x1800] ;  /* 0x001800003e447984 */ /* 0x000e680000000800 */
[----:B------:R-:W1:Y:S04]  /*1340*/  LDS R70, [R62+0x1c00] ;  /* 0x001c00003e467984 */ /* 0x000e680000000800 */
[----:B------:R-:W1:Y:S04]  /*1350*/  LDS R72, [R62+0x2000] ;  /* 0x002000003e487984 */ /* 0x000e680000000800 */
[----:B------:R-:W1:Y:S04]  /*1360*/  LDS R74, [R62+0x2400] ;  /* 0x002400003e4a7984 */ /* 0x000e680000000800 */
[----:B------:R-:W1:Y:S01]  /*1370*/  LDS R76, [R62+0x2800] ;  /* 0x002800003e4c7984 */ /* 0x000e620000000800 */
[----:B0-----:R-:W-:-:S03]  /*1380*/  IMAD.IADD R57, R21, 0x1, R20 ;  /* 0x0000000115397824 */ /* 0x001fc600078e0214 */
[----:B------:R-:W-:Y:S01]  /*1390*/  STS [R62+0x400], R21 ;  /* 0x000400153e007388 */ /* 0x000fe20000000800 */
[----:B--2---:R-:W-:-:S03]  /*13a0*/  IMAD.IADD R59, R57, 0x1, R56 ;  /* 0x00000001393b7824 */ /* 0x004fc600078e0238 */
[----:B------:R-:W0:Y:S01]  /*13b0*/  LDS R20, [R62+0x2c00] ;  /* 0x002c00003e147984 */ /* 0x000e220000000800 */
[----:B---3--:R-:W-:-:S03]  /*13c0*/  IMAD.IADD R75, R59, 0x1, R60 ;  /* 0x000000013b4b7824 */ /* 0x008fc600078e023c */
[----:B------:R-:W-:Y:S01]  /*13d0*/  STS [R62+0x800], R57 ;  /* 0x000800393e007388 */ /* 0x000fe20000000800 */
[----:B----4-:R-:W-:-:S03]  /*13e0*/  IMAD.IADD R77, R75, 0x1, R64 ;  /* 0x000000014b4d7824 */ /* 0x010fc600078e0240 */
[----:B------:R-:W-:Y:S01]  /*13f0*/  STS [R62+0x1000], R75 ;  /* 0x0010004b3e007388 */ /* 0x000fe20000000800 */
[----:B-----5:R-:W-:-:S03]  /*1400*/  IMAD.IADD R79, R77, 0x1, R66 ;  /* 0x000000014d4f7824 */ /* 0x020fc600078e0242 */
[----:B------:R-:W-:Y:S01]  /*1410*/  STS [R62+0x1400], R77 ;  /* 0x0014004d3e007388 */ /* 0x000fe20000000800 */
[----:B-1----:R-:W-:-:S03]  /*1420*/  IMAD.IADD R81, R79, 0x1, R68 ;  /* 0x000000014f517824 */ /* 0x002fc600078e0244 */
[----:B------:R-:W-:Y:S01]  /*1430*/  STS [R62+0x1800], R79 ;  /* 0x0018004f3e007388 */ /* 0x000fe20000000800 */
[----:B------:R-:W-:-:S03]  /*1440*/  IMAD.IADD R83, R81, 0x1, R70 ;  /* 0x0000000151537824 */ /* 0x000fc600078e0246 */
[----:B------:R-:W-:Y:S01]  /*1450*/  STS [R62+0x1c00], R81 ;  /* 0x001c00513e007388 */ /* 0x000fe20000000800 */
[----:B------:R-:W-:-:S03]  /*1460*/  IMAD.IADD R85, R83, 0x1, R72 ;  /* 0x0000000153557824 */ /* 0x000fc600078e0248 */
[----:B------:R-:W-:Y:S01]  /*1470*/  STS [R62+0x2000], R83 ;  /* 0x002000533e007388 */ /* 0x000fe20000000800 */
[----:B------:R-:W-:-:S03]  /*1480*/  IMAD.IADD R87, R85, 0x1, R74 ;  /* 0x0000000155577824 */ /* 0x000fc600078e024a */
[----:B------:R-:W-:Y:S01]  /*1490*/  STS [R62+0x2400], R85 ;  /* 0x002400553e007388 */ /* 0x000fe20000000800 */
[----:B------:R-:W-:-:S03]  /*14a0*/  IMAD.IADD R89, R87, 0x1, R76 ;  /* 0x0000000157597824 */ /* 0x000fc600078e024c */
[----:B------:R-:W-:Y:S04]  /*14b0*/  STS [R62+0x2800], R87 ;  /* 0x002800573e007388 */ /* 0x000fe80000000800 */
[----:B------:R-:W-:Y:S04]  /*14c0*/  STS [R62], RZ ;  /* 0x000000ff3e007388 */ /* 0x000fe80000000800 */
[----:B------:R-:W-:Y:S04]  /*14d0*/  STS [R62+0x2c00], R89 ;  /* 0x002c00593e007388 */ /* 0x000fe80000000800 */
[----:B------:R0:W-:Y:S02]  /*14e0*/  STS [R62+0xc00], R59 ;  /* 0x000c003b3e007388 */ /* 0x0001e40000000800 */
[----:B0-----:R-:W-:-:S07]  /*14f0*/  IMAD.IADD R59, R89, 0x1, R20 ;  /* 0x00000001593b7824 */ /* 0x001fce00078e0214 */
.L_x_13:
[----:B------:R-:W-:Y:S05]  /*1500*/  BSYNC.RECONVERGENT B0 ;  /* 0x0000000000007941 */ /* 0x000fea0003800200 */
.L_x_12:
[----:B------:R-:W-:Y:S01]  /*1510*/  ISETP.NE.AND P0, PT, R59, 0x1680, PT ;  /* 0x000016803b00780c */ /* 0x000fe20003f05270 */
[----:B0-----:R-:W-:Y:S01]  /*1520*/  IMAD R57, R91, 0x100, R3 ;  /* 0x000001005b397824 */ /* 0x001fe200078e0203 */
[----:B------:R-:W-:Y:S01]  /*1530*/  @!P1 LOP3.LUT R75, R59, 0x40000000, RZ, 0xfc, !PT ;  /* 0x400000003b4b9812 */ /* 0x000fe200078efcff */
[----:B------:R-:W0:Y:S01]  /*1540*/  LDC.64 R20, c[0x0][0x390] ;  /* 0x0000e400ff147b82 */ /* 0x000e220000000a00 */
[----:B------:R-:W-:Y:S01]  /*1550*/  ISETP.LT.U32.AND P0, PT, R3, 0x100, !P0 ;  /* 0x000001000300780c */ /* 0x000fe20004701070 */
[----:B-1----:R-:W-:-:S05]  /*1560*/  IMAD.WIDE R22, R57, 0x4, R22 ;  /* 0x0000000439167825 */ /* 0x002fca00078e0216 */
[----:B------:R1:W-:Y:S01]  /*1570*/  @!P1 STG.E.STRONG.SYS desc[UR8][R22.64], R75 ;  /* 0x0000004b16009986 */ /* 0x0003e2000c115908 */
[----:B------:R-:W2:Y:S01]  /*1580*/  LDC.64 R56, c[0x0][0x398] ;  /* 0x0000e600ff387b82 */ /* 0x000ea20000000a00 */
[----:B0-----:R-:W-:-:S04]  /*1590*/  IMAD.WIDE.U32 R20, R3, 0x8, R20 ;  /* 0x0000000803147825 */ /* 0x001fc800078e0014 */
[----:B--2---:R-:W-:-:S03]  /*15a0*/  IMAD.WIDE.U32 R56, R3, 0x8, R56 ;  /* 0x0000000803387825 */ /* 0x004fc600078e0038 */
[----:B------:R-:W-:Y:S06]  /*15b0*/  BAR.RED.OR.DEFER_BLOCKING 0x0, P0 ;  /* 0x0000000000007b1d */ /* 0x000fec0000014800 */
[----:B------:R-:W0:Y:S02]  /*15c0*/  B2R.RESULT RZ, P0 ;  /* 0x0000000000ff731c */ /* 0x000e240000004000 */
[----:B01----:R-:W-:Y:S05]  /*15d0*/  @!P0 BRA `(.L_x_14) ;  /* 0x00000008003c8947 */ /* 0x003fea0003800000 */
[C---:B------:R-:W-:Y:S01]  /*15e0*/  ISETP.GT.U32.AND P0, PT, R3.reuse, R73, PT ;  /* 0x000000490300720c */ /* 0x040fe20003f04070 */
[----:B------:R-:W-:Y:S01]  /*15f0*/  BSSY B1, `(.L_x_15) ;  /* 0x000002c000017945 */ /* 0x000fe20003800000 */
[----:B------:R-:W-:Y:S02]  /*1600*/  LEA R41, R3, UR6, 0x3 ;  /* 0x0000000603297c11 */ /* 0x000fe4000f8e18ff */
[----:B------:R-:W-:Y:S01]  /*1610*/  SEL R47, RZ, 0x1680, !P0 ;  /* 0x00001680ff2f7807 */ /* 0x000fe20004000000 */
[----:B------:R-:W-:Y:S08]  /*1620*/  @P1 BRA `(.L_x_16) ;  /* 0x0000000000a01947 */ /* 0x000ff00003800000 */
[----:B------:R-:W2:Y:S01]  /*1630*/  LDG.E.64 R56, desc[UR8][R56.64] ;  /* 0x0000000838387981 */ /* 0x000ea2000c1e1b00 */
[----:B------:R-:W-:Y:S01]  /*1640*/  UISETP.GE.AND UP0, UPT, UR7, 0x1, UPT ;  /* 0x000000010700788c */ /* 0x000fe2000bf06270 */
[----:B------:R-:W-:Y:S01]  /*1650*/  IMAD.MOV.U32 R0, RZ, RZ, R59 ;  /* 0x000000ffff007224 */ /* 0x000fe200078e003b */
[----:B--2---:R-:W-:-:S04]  /*1660*/  IADD3 R38, P0, PT, -R47, R56, RZ ;  /* 0x000000382f267210 */ /* 0x004fc80007f1e1ff */
[----:B------:R-:W-:-:S05]  /*1670*/  IADD3.X R39, PT, PT, R57, -0x1, RZ, P0, !PT ;  /* 0xffffffff39277810 */ /* 0x000fca00007fe4ff */
[----:B------:R0:W-:Y:S01]  /*1680*/  STS.64 [R41+0xb400], R38 ;  /* 0x00b4002629007388 */ /* 0x0001e20000000a00 */
[----:B------:R-:W-:Y:S05]  /*1690*/  BRA.U !UP0, `(.L_x_17) ;  /* 0x00000001086c7547 */ /* 0x000fea000b800000 */
[----:B------:R-:W-:Y:S01]  /*16a0*/  BSSY B0, `(.L_x_18) ;  /* 0x0000019000007945 */ /* 0x000fe20003800000 */
[----:B------:R-:W-:Y:S02]  /*16b0*/  IMAD.MOV.U32 R40, RZ, RZ, -0x1 ;  /* 0xffffffffff287424 */ /* 0x000fe400078e00ff */
[----:B------:R-:W-:Y:S02]  /*16c0*/  IMAD.U32 R42, RZ, RZ, UR7 ;  /* 0x00000007ff2a7e24 */ /* 0x000fe4000f8e00ff */
[----:B------:R-:W-:-:S07]  /*16d0*/  IMAD.MOV.U32 R0, RZ, RZ, R59 ;  /* 0x000000ffff007224 */ /* 0x000fce00078e003b */
.L_x_22:
[----:B0-----:R-:W0:Y:S01]  /*16e0*/  LDC.64 R38, c[0x0][0x380] ;  /* 0x0000e000ff267b82 */ /* 0x001e220000000a00 */
[----:B------:R-:W-:Y:S01]  /*16f0*/  VIADD R45, R42, 0xffffffff ;  /* 0xffffffff2a2d7836 */ /* 0x000fe20000000000 */
[----:B------:R-:W-:Y:S03]  /*1700*/  BSSY B2, `(.L_x_19) ;  /* 0x0000008000027945 */ /* 0x000fe60003800000 */
[----:B------:R-:W-:-:S04]  /*1710*/  IMAD R43, R45, 0x100, R3 ;  /* 0x000001002d2b7824 */ /* 0x000fc800078e0203 */
[----:B0-----:R-:W-:-:S07]  /*1720*/  IMAD.WIDE R38, R43, 0x4, R38 ;  /* 0x000000042b267825 */ /* 0x001fce00078e0226 */
.L_x_20:
[----:B------:R-:W-:Y:S05]  /*1730*/  YIELD ;  /* 0x0000000000007946 */ /* 0x000fea0003800000 */
[----:B------:R0:W-:Y:S06]  /*1740*/  MEMBAR.SC.CTA ;  /* 0x0000000000007992 */ /* 0x0001ec0000000000 */
[----:B0-----:R-:W2:Y:S02]  /*1750*/  LDG.E.STRONG.SYS R43, desc[UR8][R38.64] ;  /* 0x00000008262b7981 */ /* 0x001ea4000c1f5900 */
[----:B--2---:R-:W-:-:S13]  /*1760*/  ISETP.NE.AND P0, PT, R43, RZ, PT ;  /* 0x000000ff2b00720c */ /* 0x004fda0003f05270 */
[----:B------:R-:W-:Y:S05]  /*1770*/  @!P0 BRA `(.L_x_20) ;  /* 0xfffffffc00ec8947 */ /* 0x000fea000383ffff */
[----:B------:R-:W-:Y:S05]  /*1780*/  BSYNC B2 ;  /* 0x0000000000027941 */ /* 0x000fea0003800000 */
.L_x_19:
[----:B------:R-:W-:Y:S01]  /*1790*/  BSSY.RECONVERGENT B2, `(.L_x_21) ;  /* 0x0000006000027945 */ /* 0x000fe20003800200 */
[C---:B------:R-:W-:Y:S02]  /*17a0*/  ISETP.GT.AND P0, PT, R43.reuse, -0x1, PT ;  /* 0xffffffff2b00780c */ /* 0x040fe40003f04270 */
[----:B------:R-:W-:Y:S01]  /*17b0*/  LOP3.LUT R43, R43, 0x3fffffff, RZ, 0xc0, !PT ;  /* 0x3fffffff2b2b7812 */ /* 0x000fe200078ec0ff */
[----:B------:R-:W-:Y:S05]  /*17c0*/  WARPSYNC.EXCLUSIVE R40 ;  /* 0x0000000028007348 */ /* 0x000fea0003a00000 */
[----:B------:R-:W-:-:S05]  /*17d0*/  IMAD.IADD R0, R43, 0x1, R0 ;  /* 0x000000012b007824 */ /* 0x000fca00078e0200 */
[----:B------:R-:W-:-:S07]  /*17e0*/  VOTE.ANY R40, PT, P0 ;  /* 0x0000000000287806 */ /* 0x000fce00000e0100 */
[----:B------:R-:W-:Y:S05]  /*17f0*/  BSYNC.RECONVERGENT B2 ;  /* 0x0000000000027941 */ /* 0x000fea0003800200 */
.L_x_21:
[----:B------:R-:W-:Y:S01]  /*1800*/  ISETP.GT.U32.AND P1, PT, R42, 0x1, PT ;  /* 0x000000012a00780c */ /* 0x000fe20003f24070 */
[----:B------:R-:W-:-:S12]  /*1810*/  IMAD.MOV.U32 R42, RZ, RZ, R45 ;  /* 0x000000ffff2a7224 */ /* 0x000fd800078e002d */
[----:B------:R-:W-:Y:S05]  /*1820*/  @P0 BRA P1, `(.L_x_22) ;  /* 0xfffffffc00ac0947 */ /* 0x000fea000083ffff */
[----:B------:R-:W-:Y:S05]  /*1830*/  BSYNC B0 ;  /* 0x0000000000007941 */ /* 0x000fea0003800000 */
.L_x_18:
[----:B------:R1:W2:Y:S02]  /*1840*/  LDS.64 R38, [R41+0xb400] ;  /* 0x00b4000029267984 */ /* 0x0002a40000000a00 */
.L_x_17:
[C---:B------:R-:W-:Y:S01]  /*1850*/  IMAD.IADD R45, R0.reuse, 0x1, -R59 ;  /* 0x00000001002d7824 */ /* 0x040fe200078e0a3b */
[----:B------:R-:W-:-:S04]  /*1860*/  LOP3.LUT R43, R0, 0x80000000, RZ, 0xfc, !PT ;  /* 0x80000000002b7812 */ /* 0x000fc800078efcff */
[C---:B0-2---:R-:W-:Y:S01]  /*1870*/  IADD3 R38, P0, PT, R45.reuse, R38, RZ ;  /* 0x000000262d267210 */ /* 0x045fe20007f1e0ff */
[----:B------:R0:W-:Y:S03]  /*1880*/  STG.E.STRONG.SYS desc[UR8][R22.64], R43 ;  /* 0x0000002b16007986 */ /* 0x0001e6000c115908 */
[----:B------:R-:W-:-:S05]  /*1890*/  LEA.HI.X.SX32 R39, R45, R39, 0x1, P0 ;  /* 0x000000272d277211 */ /* 0x000fca00000f0eff */
[----:B------:R0:W-:Y:S04]  /*18a0*/  STS.64 [R41+0xb400], R38 ;  /* 0x00b4002629007388 */ /* 0x0001e80000000a00 */
.L_x_16:
[----:B------:R-:W-:Y:S05]  /*18b0*/  BSYNC B1 ;  /* 0x0000000000017941 */ /* 0x000fea0003800000 */
.L_x_15:
[----:B0-----:R-:W0:Y:S01]  /*18c0*/  LDC.64 R22, c[0x0][0x390] ;  /* 0x0000e400ff167b82 */ /* 0x001e220000000a00 */
[----:B------:R-:W-:Y:S05]  /*18d0*/  WARPSYNC.ALL ;  /* 0x0000000000007948 */ /* 0x000fea0003800000 */
[----:B------:R-:W-:Y:S02]  /*18e0*/  LEA R38, R73, UR6, 0x3 ;  /* 0x0000000649267c11 */ /* 0x000fe4000f8e18ff */
[----:B------:R-:W2:Y:S01]  /*18f0*/  LDC R0, c[0x0][0x3c0] ;  /* 0x0000f000ff007b82 */ /* 0x000ea20000000800 */
[----:B0-----:R-:W-:Y:S02]  /*1900*/  ISETP.EQ.U32.AND P1, PT, R22, RZ, PT ;  /* 0x000000ff1600720c */ /* 0x001fe40003f22070 */
[----:B--2---:R-:W-:-:S04]  /*1910*/  ISETP.LE.AND P0, PT, R0, UR10, PT ;  /* 0x0000000a00007c0c */ /* 0x004fc8000bf03270 */
[----:B------:R-:W-:-:S04]  /*1920*/  ISETP.EQ.OR.EX P0, PT, R23, RZ, !P0, P1 ;  /* 0x000000ff1700720c */ /* 0x000fc80004702710 */
[----:B------:R-:W-:-:S13]  /*1930*/  ISETP.GT.U32.OR P0, PT, R3, 0xff, P0 ;  /* 0x000000ff0300780c */ /* 0x000fda0000704470 */
[----:B------:R-:W0:Y:S01]  /*1940*/  @!P0 LDS.64 R22, [R41+0xb400] ;  /* 0x00b4000029168984 */ /* 0x000e220000000a00 */
[--C-:B------:R-:W-:Y:S02]  /*1950*/  @!P0 SHF.R.S32.HI R39, RZ, 0x1f, R59.reuse ;  /* 0x0000001fff278819 */ /* 0x100fe4000001143b */
[----:B0-----:R-:W-:-:S04]  /*1960*/  @!P0 IADD3 R22, P1, P2, R22, R47, R59 ;  /* 0x0000002f16168210 */ /* 0x001fc80007a3e03b */
[----:B------:R-:W-:-:S05]  /*1970*/  @!P0 IADD3.X R23, PT, PT, R23, RZ, R39, P1, P2 ;  /* 0x000000ff17178210 */ /* 0x000fca0000fe4427 */
[----:B------:R0:W-:Y:S01]  /*1980*/  @!P0 STG.E.64 desc[UR8][R20.64], R22 ;  /* 0x0000001614008986 */ /* 0x0001e2000c101b08 */
[----:B------:R-:W-:Y:S01]  /*1990*/  BAR.SYNC.DEFER_BLOCKING 0x0 ;  /* 0x0000000000007b1d */ /* 0x000fe20000010000 */
[----:B------:R-:W-:-:S05]  /*19a0*/  ISETP.LT.AND P0, PT, R0, UR10, PT ;  /* 0x0000000a00007c0c */ /* 0x000fca000bf01270 */
[----:B------:R-:W2:Y:S08]  /*19b0*/  LDS.64 R38, [R38+0xb400] ;  /* 0x00b4000026267984 */ /* 0x000eb00000000a00 */
[----:B0-----:R-:W-:Y:S05]  /*19c0*/  @P0 BRA `(.L_x_23) ;  /* 0x0000000000600947 */ /* 0x001fea0003800000 */
[----:B------:R-:W0:Y:S01]  /*19d0*/  LDCU.64 UR12, c[0x0][0x3a0] ;  /* 0x00007400ff0c77ac */ /* 0x000e220008000a00 */
[C---:B------:R-:W-:Y:S02]  /*19e0*/  LOP3.LUT R21, R3.reuse, 0x3e0, RZ, 0xc0, !PT ;  /* 0x000003e003157812 */ /* 0x040fe400078ec0ff */
[----:B------:R-:W-:-:S05]  /*19f0*/  LOP3.LUT R2, R3, 0x1f, RZ, 0xc0, !PT ;  /* 0x0000001f03027812 */ /* 0x000fca00078ec0ff */
[----:B------:R-:W-:-:S05]  /*1a00*/  IMAD R21, R21, 0xf, R2 ;  /* 0x0000000f15157824 */ /* 0x000fca00078e0202 */
[----:B--2---:R-:W-:-:S05]  /*1a10*/  IADD3 R0, P0, PT, R21, R38, RZ ;  /* 0x0000002615007210 */ /* 0x004fca0007f1e0ff */
[----:B------:R-:W-:Y:S01]  /*1a20*/  IMAD.X R39, RZ, RZ, R39, P0 ;  /* 0x000000ffff277224 */ /* 0x000fe200000e0627 */
[----:B0-----:R-:W-:-:S04]  /*1a30*/  LEA R2, P0, R0, UR12, 0x3 ;  /* 0x0000000c00027c11 */ /* 0x001fc8000f8018ff */
[----:B------:R-:W-:-:S05]  /*1a40*/  LEA.HI.X R3, R0, UR13, R39, 0x3, P0 ;  /* 0x0000000d00037c11 */ /* 0x000fca00080f1c27 */
[----:B------:R-:W-:Y:S04]  /*1a50*/  STG.E.64 desc[UR8][R2.64], R36 ;  /* 0x0000002402007986 */ /* 0x000fe8000c101b08 */
        /* <DEDUP_REMOVED lines=13> */
[----:B------:R-:W-:Y:S01]  /*1b30*/  STG.E.64 desc[UR8][R2.64+0xe00], R12 ;  /* 0x000e000c02007986 */ /* 0x000fe2000c101b08 */
[----:B------:R-:W-:Y:S05]  /*1b40*/  EXIT ;  /* 0x000000000000794d */ /* 0x000fea0003800000 */
.L_x_23:
[----:B------:R-:W0:Y:S01]  /*1b50*/  LDCU.64 UR12, c[0x0][0x3a0] ;  /* 0x00007400ff0c77ac */ /* 0x000e220008000a00 */
[C---:B------:R-:W-:Y:S01]  /*1b60*/  LOP3.LUT R21, R3.reuse, 0x3e0, RZ, 0xc0, !PT ;  /* 0x000003e003157812 */ /* 0x040fe200078ec0ff */
[----:B------:R-:W-:Y:S01]  /*1b70*/  IMAD.U32 R23, RZ, RZ, UR7 ;  /* 0x00000007ff177e24 */ /* 0x000fe2000f8e00ff */
[----:B------:R-:W-:-:S03]  /*1b80*/  LOP3.LUT R2, R3, 0x1f, RZ, 0xc0, !PT ;  /* 0x0000001f03027812 */ /* 0x000fc600078ec0ff */
[----:B------:R-:W-:Y:S02]  /*1b90*/  IMAD R0, R23, -0x1680, R0 ;  /* 0xffffe98017007824 */ /* 0x000fe400078e0200 */
[----:B------:R-:W-:-:S04]  /*1ba0*/  IMAD R21, R21, 0xf, R2 ;  /* 0x0000000f15157824 */ /* 0x000fc800078e0202 */
[C---:B------:R-:W-:Y:S01]  /*1bb0*/  VIADD R23, R21.reuse, 0x20 ;  /* 0x0000002015177836 */ /* 0x040fe20000000000 */
[C---:B--2---:R-:W-:Y:S01]  /*1bc0*/  IADD3 R3, P0, PT, R21.reuse, R38, RZ ;  /* 0x0000002615037210 */ /* 0x044fe20007f1e0ff */
[C---:B-1----:R-:W-:Y:S01]  /*1bd0*/  VIADD R41, R21.reuse, 0x60 ;  /* 0x0000006015297836 */ /* 0x042fe20000000000 */
[-C--:B------:R-:W-:Y:S02]  /*1be0*/  ISETP.GE.AND P3, PT, R21, R0.reuse, PT ;  /* 0x000000001500720c */ /* 0x080fe40003f66270 */
[-C--:B------:R-:W-:Y:S01]  /*1bf0*/  ISETP.GE.AND P4, PT, R23, R0.reuse, PT ;  /* 0x000000001700720c */ /* 0x080fe20003f86270 */
[----:B------:R-:W-:Y:S01]  /*1c00*/  IMAD.X R38, RZ, RZ, R39, P0 ;  /* 0x000000ffff267224 */ /* 0x000fe200000e0627 */
[----:B0-----:R-:W-:Y:S01]  /*1c10*/  LEA R2, P1, R3, UR12, 0x3 ;  /* 0x0000000c03027c11 */ /* 0x001fe2000f8218ff */
[----:B------:R-:W-:Y:S01]  /*1c20*/  VIADD R23, R21, 0x80 ;  /* 0x0000008015177836 */ /* 0x000fe20000000000 */
[-C--:B------:R-:W-:Y:S01]  /*1c30*/  ISETP.GE.AND P6, PT, R41, R0.reuse, PT ;  /* 0x000000002900720c */ /* 0x080fe20003fc6270 */
[----:B------:R-:W-:Y:S01]  /*1c40*/  VIADD R39, R21, 0x40 ;  /* 0x0000004015277836 */ /* 0x000fe20000000000 */
[----:B------:R-:W-:Y:S01]  /*1c50*/  LEA.HI.X R3, R3, UR13, R38, 0x3, P1 ;  /* 0x0000000d03037c11 */ /* 0x000fe200088f1c26 */
[----:B------:R-:W-:Y:S01]  /*1c60*/  VIADD R41, R21, 0xc0 ;  /* 0x000000c015297836 */ /* 0x000fe20000000000 */
[-C--:B------:R-:W-:Y:S01]  /*1c70*/  ISETP.GE.AND P0, PT, R23, R0.reuse, PT ;  /* 0x000000001700720c */ /* 0x080fe20003f06270 */
[----:B------:R-:W-:Y:S01]  /*1c80*/  VIADD R23, R21, 0xe0 ;  /* 0x000000e015177836 */ /* 0x000fe20000000000 */
[-C--:B------:R-:W-:Y:S01]  /*1c90*/  ISETP.GE.AND P5, PT, R39, R0.reuse, PT ;  /* 0x000000002700720c */ /* 0x080fe20003fa6270 */
[----:B------:R-:W-:Y:S01]  /*1ca0*/  VIADD R39, R21, 0xa0 ;  /* 0x000000a015277836 */ /* 0x000fe20000000000 */
[----:B------:R0:W-:Y:S01]  /*1cb0*/  @!P3 STG.E.64 desc[UR8][R2.64], R36 ;  /* 0x000000240200b986 */ /* 0x0001e2000c101b08 */
[----:B------:R-:W-:-:S02]  /*1cc0*/  ISETP.GE.AND P2, PT, R41, R0, PT ;  /* 0x000000002900720c */ /* 0x000fc40003f46270 */
[-C--:B------:R-:W-:Y:S01]  /*1cd0*/  ISETP.GE.AND P3, PT, R23, R0.reuse, PT ;  /* 0x000000001700720c */ /* 0x080fe20003f66270 */
[----:B------:R-:W-:Y:S01]  /*1ce0*/  VIADD R23, R21, 0x100 ;  /* 0x0000010015177836 */ /* 0x000fe20000000000 */
[-C--:B------:R-:W-:Y:S01]  /*1cf0*/  ISETP.GE.AND P1, PT, R39, R0.reuse, PT ;  /* 0x000000002700720c */ /* 0x080fe20003f26270 */
[----:B------:R-:W-:Y:S01]  /*1d00*/  @!P4 STG.E.64 desc[UR8][R2.64+0x100], R34 ;  /* 0x000100220200c986 */ /* 0x000fe2000c101b08 */
[----:B------:R-:W-:Y:S02]  /*1d10*/  VIADD R39, R21, 0x120 ;  /* 0x0000012015277836 */ /* 0x000fe40000000000 */
[----:B------:R-:W-:Y:S01]  /*1d20*/  ISETP.GE.AND P4, PT, R23, R0, PT ;  /* 0x000000001700720c */ /* 0x000fe20003f86270 */
[C---:B------:R-:W-:Y:S01]  /*1d30*/  VIADD R23, R21.reuse, 0x140 ;  /* 0x0000014015177836 */ /* 0x040fe20000000000 */
[----:B------:R-:W-:Y:S01]  /*1d40*/  @!P6 STG.E.64 desc[UR8][R2.64+0x300], R30 ;  /* 0x0003001e0200e986 */ /* 0x000fe2000c101b08 */
[----:B0-----:R-:W-:-:S03]  /*1d50*/  VIADD R37, R21, 0x160 ;  /* 0x0000016015257836 */ /* 0x001fc60000000000 */
[----:B------:R0:W-:Y:S01]  /*1d60*/  @!P5 STG.E.64 desc[UR8][R2.64+0x200], R32 ;  /* 0x000200200200d986 */ /* 0x0001e2000c101b08 */
[-C--:B------:R-:W-:Y:S01]  /*1d70*/  ISETP.GE.AND P6, PT, R23, R0.reuse, PT ;  /* 0x000000001700720c */ /* 0x080fe20003fc6270 */
[----:B------:R-:W-:Y:S01]  /*1d80*/  VIADD R23, R21, 0x180 ;  /* 0x0000018015177836 */ /* 0x000fe20000000000 */
[-C--:B------:R-:W-:Y:S01]  /*1d90*/  ISETP.GE.AND P5, PT, R39, R0.reuse, PT ;  /* 0x000000002700720c */ /* 0x080fe20003fa6270 */
[----:B------:R1:W-:Y:S01]  /*1da0*/  @!P0 STG.E.64 desc[UR8][R2.64+0x400], R28 ;  /* 0x0004001c02008986 */ /* 0x0003e2000c101b08 */
[----:B------:R-:W-:-:S03]  /*1db0*/  ISETP.GE.AND P0, PT, R37, R0, PT ;  /* 0x000000002500720c */ /* 0x000fc60003f06270 */
[----:B------:R1:W-:Y:S01]  /*1dc0*/  @!P1 STG.E.64 desc[UR8][R2.64+0x500], R26 ;  /* 0x0005001a02009986 */ /* 0x0003e2000c101b08 */
[----:B------:R-:W-:-:S03]  /*1dd0*/  ISETP.GE.AND P1, PT, R23, R0, PT ;  /* 0x000000001700720c */ /* 0x000fc60003f26270 */
[----:B------:R1:W-:Y:S01]  /*1de0*/  @!P2 STG.E.64 desc[UR8][R2.64+0x600], R14 ;  /* 0x0006000e0200a986 */ /* 0x0003e2000c101b08 */
[C---:B0-----:R-:W-:Y:S02]  /*1df0*/  VIADD R33, R21.reuse, 0x1a0 ;  /* 0x000001a015217836 */ /* 0x041fe40000000000 */
[----:B------:R-:W-:Y:S01]  /*1e00*/  VIADD R21, R21, 0x1c0 ;  /* 0x000001c015157836 */ /* 0x000fe20000000000 */
[----:B------:R1:W-:Y:S02]  /*1e10*/  @!P3 STG.E.64 desc[UR8][R2.64+0x700], R18 ;  /* 0x000700120200b986 */ /* 0x0003e4000c101b08 */
[-C--:B------:R-:W-:Y:S02]  /*1e20*/  ISETP.GE.AND P2, PT, R33, R0.reuse, PT ;  /* 0x000000002100720c */ /* 0x080fe40003f46270 */
[----:B------:R-:W-:Y:S01]  /*1e30*/  ISETP.GE.AND P3, PT, R21, R0, PT ;  /* 0x000000001500720c */ /* 0x000fe20003f66270 */
[----:B------:R1:W-:Y:S04]  /*1e40*/  @!P4 STG.E.64 desc[UR8][R2.64+0x800], R16 ;  /* 0x000800100200c986 */ /* 0x0003e8000c101b08 */
[----:B------:R1:W-:Y:S04]  /*1e50*/  @!P5 STG.E.64 desc[UR8][R2.64+0x900], R24 ;  /* 0x000900180200d986 */ /* 0x0003e8000c101b08 */
[----:B------:R1:W-:Y:S04]  /*1e60*/  @!P6 STG.E.64 desc[UR8][R2.64+0xa00], R10 ;  /* 0x000a000a0200e986 */ /* 0x0003e8000c101b08 */
[----:B------:R1:W-:Y:S04]  /*1e70*/  @!P0 STG.E.64 desc[UR8][R2.64+0xb00], R8 ;  /* 0x000b000802008986 */ /* 0x0003e8000c101b08 */
[----:B------:R1:W-:Y:S04]  /*1e80*/  @!P1 STG.E.64 desc[UR8][R2.64+0xc00], R6 ;  /* 0x000c000602009986 */ /* 0x0003e8000c101b08 */
[----:B------:R1:W-:Y:S01]  /*1e90*/  @!P2 STG.E.64 desc[UR8][R2.64+0xd00], R4 ;  /* 0x000d00040200a986 */ /* 0x0003e2000c101b08 */
[----:B------:R-:W-:Y:S05]  /*1ea0*/  @P3 EXIT ;  /* 0x000000000000394d */ /* 0x000fea0003800000 */
[----:B------:R-:W-:Y:S01]  /*1eb0*/  STG.E.64 desc[UR8][R2.64+0xe00], R12 ;  /* 0x000e000c02007986 */ /* 0x000fe2000c101b08 */
[----:B------:R-:W-:Y:S05]  /*1ec0*/  EXIT ;  /* 0x000000000000794d */ /* 0x000fea0003800000 */
.L_x_14:
[----:B------:R-:W-:Y:S01]  /*1ed0*/  IMAD.MOV.U32 R2, RZ, RZ, RZ ;  /* 0x000000ffff027224 */ /* 0x000fe200078e00ff */
[C---:B------:R-:W-:Y:S01]  /*1ee0*/  ISETP.GT.U32.AND P0, PT, R3.reuse, 0x1f, PT ;  /* 0x0000001f0300780c */ /* 0x040fe20003f04070 */
[----:B------:R-:W-:Y:S05]  /*1ef0*/  WARPSYNC.ALL ;  /* 0x0000000000007948 */ /* 0x000fea0003800000 */
[----:B------:R-:W-:-:S05]  /*1f00*/  IMAD.HI.U32 R60, R3, 0x15555556, R2 ;  /* 0x15555556033c7827 */ /* 0x000fca00078e0002 */
[----:B------:R-:W-:-:S05]  /*1f10*/  LEA R60, R60, UR6, 0x2 ;  /* 0x000000063c3c7c11 */ /* 0x000fca000f8e10ff */
[----:B------:R0:W-:Y:S01]  /*1f20*/  STS [R60+0x3410], R59 ;  /* 0x0034103b3c007388 */ /* 0x0001e20000000800 */
[----:B------:R-:W-:Y:S06]  /*1f30*/  BAR.SYNC.DEFER_BLOCKING 0x0 ;  /* 0x0000000000007b1d */ /* 0x000fec0000010000 */
[----:B------:R-:W-:Y:S05]  /*1f40*/  @P0 BRA `(.L_x_24) ;  /* 0x0000000000e00947 */ /* 0x000fea0003800000 */
[----:B------:R-:W-:Y:S01]  /*1f50*/  IMAD.MOV.U32 R73, RZ, RZ, 0x34 ;  /* 0x00000034ff497424 */ /* 0x000fe200078e00ff */
[----:B------:R-:W-:-:S03]  /*1f60*/  UMOV UR11, 0xffffffff ;  /* 0xffffffff000b7882 */ /* 0x000fc60000000000 */
[----:B------:R-:W-:-:S05]  /*1f70*/  IMAD R64, R3, R73, UR6 ;  /* 0x0000000603407e24 */ /* 0x000fca000f8e0249 */
[----:B------:R-:W-:Y:S04]  /*1f80*/  LDS R66, [R64+0x3410] ;  /* 0x0034100040427984 */ /* 0x000fe80000000800 */
[----:B------:R-:W-:Y:S04]  /*1f90*/  LDS R73, [R64+0x3414] ;  /* 0x0034140040497984 */ /* 0x000fe80000000800 */
[----:B------:R-:W1:Y:S04]  /*1fa0*/  LDS R68, [R64+0x3418] ;  /* 0x0034180040447984 */ /* 0x000e680000000800 */
[----:B------:R-:W-:Y:S04]  /*1fb0*/  LDS R70, [R64+0x341c] ;  /* 0x00341c0040467984 */ /* 0x000fe80000000800 */
[----:B------:R-:W2:Y:S04]  /*1fc0*/  LDS R75, [R64+0x3420] ;  /* 0x00342000404b7984 */ /* 0x000ea80000000800 */
[----:B------:R-:W-:Y:S04]  /*1fd0*/  LDS R72, [R64+0x3424] ;  /* 0x0034240040487984 */ /* 0x000fe80000000800 */
[----:B------:R-:W3:Y:S04]  /*1fe0*/  LDS R77, [R64+0x3428] ;  /* 0x00342800404d7984 */ /* 0x000ee80000000800 */
[----:B------:R-:W-:Y:S04]  /*1ff0*/  LDS R74, [R64+0x342c] ;  /* 0x00342c00404a7984 */ /* 0x000fe80000000800 */
[----:B------:R-:W4:Y:S04]  /*2000*/  LDS R79, [R64+0x3430] ;  /* 0x00343000404f7984 */ /* 0x000f280000000800 */
[----:B------:R-:W-:Y:S04]  /*2010*/  LDS R76, [R64+0x3434] ;  /* 0x00343400404c7984 */ /* 0x000fe80000000800 */
[----:B------:R-:W5:Y:S04]  /*2020*/  LDS R81, [R64+0x3438] ;  /* 0x0034380040517984 */ /* 0x000f680000000800 */
[----:B------:R-:W0:Y:S01]  /*2030*/  LDS R78, [R64+0x343c] ;  /* 0x00343c00404e7984 */ /* 0x000e220000000800 */
[----:B-1----:R-:W-:-:S04]  /*2040*/  IADD3 R80, PT, PT, R68, R73, R66 ;  /* 0x0000004944507210 */ /* 0x002fc80007ffe042 */
[----:B--2---:R-:W-:-:S04]  /*2050*/  IADD3 R80, PT, PT, R75, R80, R70 ;  /* 0x000000504b507210 */ /* 0x004fc80007ffe046 */
[----:B---3--:R-:W-:-:S04]  /*2060*/  IADD3 R80, PT, PT, R77, R80, R72 ;  /* 0x000000504d507210 */ /* 0x008fc80007ffe048 */
[----:B----4-:R-:W-:-:S04]  /*2070*/  IADD3 R80, PT, PT, R79, R80, R74 ;  /* 0x000000504f507210 */ /* 0x010fc80007ffe04a */
[----:B-----5:R-:W-:-:S05]  /*2080*/  IADD3 R83, PT, PT, R81, R80, R76 ;  /* 0x0000005051537210 */ /* 0x020fca0007ffe04c */
[----:B0-----:R-:W-:Y:S01]  /*2090*/  IMAD.IADD R78, R78, 0x1, R83 ;  /* 0x000000014e4e7824 */ /* 0x001fe200078e0253 */
[----:B------:R-:W-:Y:S06]  /*20a0*/  BRA.DIV UR11, `(.L_x_25) ;  /* 0x0000004e0b6c7947 */ /* 0x000fec000b800000 */
[----:B------:R-:W0:Y:S02]  /*20b0*/  SHFL.UP P0, R83, R78, 0x1, RZ ;  /* 0x042000004e537989 */ /* 0x000e2400000000ff */
[----:B0-----:R-:W-:-:S05]  /*20c0*/  @P0 IMAD.IADD R83, R78, 0x1, R83 ;  /* 0x000000014e530824 */ /* 0x001fca00078e0253 */
[----:B------:R-:W0:Y:S02]  /*20d0*/  SHFL.UP P0, R80, R83, 0x2, RZ ;  /* 0x0440000053507989 */ /* 0x000e2400000000ff */
[----:B0-----:R-:W-:-:S05]  /*20e0*/  @P0 IMAD.IADD R80, R83, 0x1, R80 ;  /* 0x0000000153500824 */ /* 0x001fca00078e0250 */
[----:B------:R-:W0:Y:S02]  /*20f0*/  SHFL.UP P0, R85, R80, 0x4, RZ ;  /* 0x0480000050557989 */ /* 0x000e2400000000ff */
[----:B0-----:R-:W-:-:S05]  /*2100*/  @P0 IMAD.IADD R85, R80, 0x1, R85 ;  /* 0x0000000150550824 */ /* 0x001fca00078e0255 */
[----:B------:R-:W0:Y:S02]  /*2110*/  SHFL.UP P0, R82, R85, 0x8, RZ ;  /* 0x0500000055527989 */ /* 0x000e2400000000ff */
[----:B0-----:R-:W-:-:S05]  /*2120*/  @P0 IMAD.IADD R82, R85, 0x1, R82 ;  /* 0x0000000155520824 */ /* 0x001fca00078e0252 */
[----:B------:R0:W1:Y:S02]  /*2130*/  SHFL.UP P0, R87, R82, 0x10, RZ ;  /* 0x0600000052577989 */ /* 0x00006400000000ff */
.L_x_100:
[----:B-1----:R-:W-:-:S04]  /*2140*/  @P0 IMAD.IADD R87, R82, 0x1, R87 ;  /* 0x0000000152570824 */ /* 0x002fc800078e0257 */
[----:B------:R-:W-:-:S04]  /*2150*/  IMAD.IADD R87, R87, 0x1, -R78 ;  /* 0x0000000157577824 */ /* 0x000fc800078e0a4e */
[----:B------:R-:W-:Y:S01]  /*2160*/  IMAD.IADD R66, R66, 0x1, R87 ;  /* 0x0000000142427824 */ /* 0x000fe200078e0257 */
[----:B------:R1:W-:Y:S03]  /*2170*/  STS [R64+0x3410], R87 ;  /* 0x0034105740007388 */ /* 0x0003e60000000800 */
        /* <DEDUP_REMOVED lines=19> */
[----:B------:R1:W-:Y:S04]  /*22b0*/  STS [R64+0x3438], R76 ;  /* 0x0034384c40007388 */ /* 0x0003e80000000800 */
[----:B------:R1:W-:Y:S02]  /*22c0*/  STS [R64+0x343c], R81 ;  /* 0x00343c5140007388 */ /* 0x0003e40000000800 */
.L_x_24:
[----:B------:R-:W-:Y:S05]  /*22d0*/  WARPSYNC.ALL ;  /* 0x0000000000007948 */ /* 0x000fea0003800000 */
[----:B------:R-:W-:Y:S01]  /*22e0*/  BAR.SYNC.DEFER_BLOCKING 0x0 ;  /* 0x0000000000007b1d */ /* 0x000fe20000010000 */
[----:B------:R-:W-:Y:S02]  /*22f0*/  ISETP.NE.AND P0, PT, R84, RZ, PT ;  /* 0x000000ff5400720c */ /* 0x000fe40003f05270 */
[----:B-1----:R-:W-:-:S03]  /*2300*/  SHF.R.U64 R64, R36, UR5, R39 ;  /* 0x0000000524407c19 */ /* 0x002fc60008001227 */
[----:B------:R-:W-:Y:S01]  /*2310*/  BSSY.RECONVERGENT B0, `(.L_x_26) ;  /* 0x0000028000007945 */ /* 0x000fe20003800200 */
[----:B------:R-:W-:Y:S01]  /*2320*/  LOP3.LUT R97, R64, UR4, RZ, 0x30, !PT ;  /* 0x0000000440617c12 */ /* 0x000fe2000f8e30ff */
[----:B0-----:R-:W0:Y:S06]  /*2330*/  LDS R60, [R60+0x3410] ;  /* 0x003410003c3c7984 */ /* 0x001e2c0000000800 */
[----:B------:R-:W-:Y:S05]  /*2340*/  @P0 BRA `(.L_x_27) ;  /* 0x0000000000900947 */ /* 0x000fea0003800000 */
[----:B------:R-:W0:Y:S04]  /*2350*/  LDS R73, [R62] ;  /* 0x000000003e497984 */ /* 0x000e280000000800 */
[----:B------:R-:W1:Y:S04]  /*2360*/  LDS R75, [R62+0x400] ;  /* 0x000400003e4b7984 */ /* 0x000e680000000800 */
[----:B------:R-:W2:Y:S04]  /*2370*/  LDS R77, [R62+0x800] ;  /* 0x000800003e4d7984 */ /* 0x000ea80000000800 */
[----:B------:R-:W3:Y:S04]  /*2380*/  LDS R79, [R62+0xc00] ;  /* 0x000c00003e4f7984 */ /* 0x000ee80000000800 */
[----:B------:R-:W4:Y:S04]  /*2390*/  LDS R81, [R62+0x1000] ;  /* 0x001000003e517984 */ /* 0x000f280000000800 */
[----:B------:R-:W5:Y:S04]  /*23a0*/  LDS R83, [R62+0x1400] ;  /* 0x001400003e537984 */ /* 0x000f680000000800 */
[----:B------:R-:W5:Y:S04]  /*23b0*/  LDS R85, [R62+0x1800] ;  /* 0x001800003e557984 */ /* 0x000f680000000800 */
[----:B------:R-:W5:Y:S04]  /*23c0*/  LDS R87, [R62+0x1c00] ;  /* 0x001c00003e577984 */ /* 0x000f680000000800 */
[----:B------:R-:W5:Y:S04]  /*23d0*/  LDS R89, [R62+0x2000] ;  /* 0x002000003e597984 */ /* 0x000f680000000800 */
[----:B------:R-:W5:Y:S04]  /*23e0*/  LDS R91, [R62+0x2400] ;  /* 0x002400003e5b7984 */ /* 0x000f680000000800 */
[----:B------:R-:W5:Y:S01]  /*23f0*/  LDS R93, [R62+0x2800] ;  /* 0x002800003e5d7984 */ /* 0x000f620000000800 */
[----:B0-----:R-:W-:-:S03]  /*2400*/  IMAD.IADD R73, R60, 0x1, R73 ;  /* 0x000000013c497824 */ /* 0x001fc600078e0249 */
[----:B------:R-:W0:Y:S01]  /*2410*/  LDS R95, [R62+0x2c00] ;  /* 0x002c00003e5f7984 */ /* 0x000e220000000800 */
[C---:B-1----:R-:W-:Y:S02]  /*2420*/  IMAD.IADD R75, R60.reuse, 0x1, R75 ;  /* 0x000000013c4b7824 */ /* 0x042fe400078e024b */
[C---:B--2---:R-:W-:Y:S01]  /*2430*/  IMAD.IADD R77, R60.reuse, 0x1, R77 ;  /* 0x000000013c4d7824 */ /* 0x044fe200078e024d */
[----:B------:R1:W-:Y:S01]  /*2440*/  STS [R62], R73 ;  /* 0x000000493e007388 */ /* 0x0003e20000000800 */
[----:B---3--:R-:W-:-:S03]  /*2450*/  IMAD.IADD R79, R60, 0x1, R79 ;  /* 0x000000013c4f7824 */ /* 0x008fc600078e024f */
[----:B------:R1:W-:Y:S01]  /*2460*/  STS [R62+0x400], R75 ;  /* 0x0004004b3e007388 */ /* 0x0003e20000000800 */
[----:B----4-:R-:W-:-:S03]  /*2470*/  IMAD.IADD R81, R60, 0x1, R81 ;  /* 0x000000013c517824 */ /* 0x010fc600078e0251 */
[----:B------:R1:W-:Y:S01]  /*2480*/  STS [R62+0x800], R77 ;  /* 0x0008004d3e007388 */ /* 0x0003e20000000800 */
[----:B-----5:R-:W-:-:S03]  /*2490*/  IMAD.IADD R83, R60, 0x1, R83 ;  /* 0x000000013c537824 */ /* 0x020fc600078e0253 */
[----:B------:R1:W-:Y:S01]  /*24a0*/  STS [R62+0xc00], R79 ;  /* 0x000c004f3e007388 */ /* 0x0003e20000000800 */
[----:B------:R-:W-:-:S03]  /*24b0*/  IMAD.IADD R85, R60, 0x1, R85 ;  /* 0x000000013c557824 */ /* 0x000fc600078e0255 */
        /* <DEDUP_REMOVED lines=9> */
[----:B0-----:R-:W-:-:S03]  /*2550*/  IMAD.IADD R95, R60, 0x1, R95 ;  /* 0x000000013c5f7824 */ /* 0x001fc600078e025f */
[----:B------:R1:W-:Y:S04]  /*2560*/  STS [R62+0x2400], R91 ;  /* 0x0024005b3e007388 */ /* 0x0003e80000000800 */
[----:B------:R1:W-:Y:S04]  /*2570*/  STS [R62+0x2800], R93 ;  /* 0x0028005d3e007388 */ /* 0x0003e80000000800 */
[----:B------:R1:W-:Y:S02]  /*2580*/  STS [R62+0x2c00], R95 ;  /* 0x002c005f3e007388 */ /* 0x0003e40000000800 */
.L_x_27:
[----:B------:R-:W-:Y:S05]  /*2590*/  BSYNC.RECONVERGENT B0 ;  /* 0x0000000000007941 */ /* 0x000fea0003800200 */
.L_x_26:
[----:B------:R-:W-:Y:S01]  /*25a0*/  BAR.SYNC.DEFER_BLOCKING 0x0 ;  /* 0x0000000000007b1d */ /* 0x000fe20000010000 */
[----:B------:R-:W-:-:S05]  /*25b0*/  R2P PR, R97, 0x7f ;  /* 0x0000007f61007804 */ /* 0x000fca0000000000 */
[----:B------:R-:W-:Y:S08]  /*25c0*/  BSSY.RECONVERGENT B0, `(.L_x_28) ;  /* 0x0000024000007945 */ /* 0x000ff00003800200 */
[----:B-1----:R-:W-:Y:S02]  /*25d0*/  VOTE.ANY R62, PT, P0 ;  /* 0x00000000003e7806 */ /* 0x002fe400000e0100 */
[----:B------:R-:W-:-:S02]  /*25e0*/  VOTE.ANY R73, PT, P1 ;  /* 0x0000000000497806 */ /* 0x000fc400008e0100 */
[----:B------:R-:W-:Y:S02]  /*25f0*/  @!P0 LOP3.LUT R62, RZ, R62, RZ, 0x33, !PT ;  /* 0x0000003eff3e8212 */ /* 0x000fe400078e33ff */
[----:B------:R-:W-:Y:S02]  /*2600*/  VOTE.ANY R75, PT, P2 ;  /* 0x00000000004b7806 */ /* 0x000fe400010e0100 */
[----:B------:R-:W-:Y:S02]  /*2610*/  @!P1 LOP3.LUT R73, RZ, R73, RZ, 0x33, !PT ;  /* 0x00000049ff499212 */ /* 0x000fe400078e33ff */
[----:B------:R-:W-:Y:S02]  /*2620*/  VOTE.ANY R77, PT, P3 ;  /* 0x00000000004d7806 */ /* 0x000fe400018e0100 */
[----:B------:R-:W-:Y:S02]  /*2630*/  @!P2 LOP3.LUT R75, RZ, R75, RZ, 0x33, !PT ;  /* 0x0000004bff4ba212 */ /* 0x000fe400078e33ff */
[----:B------:R-:W-:-:S02]  /*2640*/  LOP3.LUT R62, R73, R62, RZ, 0xc0, !PT ;  /* 0x0000003e493e7212 */ /* 0x000fc400078ec0ff */
[----:B------:R-:W-:Y:S02]  /*2650*/  @!P3 LOP3.LUT R77, RZ, R77, RZ, 0x33, !PT ;  /* 0x0000004dff4db212 */ /* 0x000fe400078e33ff */
[----:B------:R-:W-:Y:S02]  /*2660*/  LOP3.LUT R62, R75, R62, RZ, 0xc0, !PT ;  /* 0x0000003e4b3e7212 */ /* 0x000fe400078ec0ff */
[----:B------:R-:W-:Y:S02]  /*2670*/  VOTE.ANY R73, PT, P4 ;  /* 0x0000000000497806 */ /* 0x000fe400020e0100 */
[----:B------:R-:W-:Y:S02]  /*2680*/  LOP3.LUT R62, R77, R62, RZ, 0xc0, !PT ;  /* 0x0000003e4d3e7212 */ /* 0x000fe400078ec0ff */
[----:B------:R-:W-:Y:S02]  /*2690*/  @!P4 LOP3.LUT R73, RZ, R73, RZ, 0x33, !PT ;  /* 0x00000049ff49c212 */ /* 0x000fe400078e33ff */
[----:B------:R-:W-:-:S02]  /*26a0*/  VOTE.ANY R75, PT, P5 ;  /* 0x00000000004b7806 */ /* 0x000fc400028e0100 */
[----:B------:R-:W-:Y:S01]  /*26b0*/  LOP3.LUT R62, R73, R62, RZ, 0xc0, !PT ;  /* 0x0000003e493e7212 */ /* 0x000fe200078ec0ff */
[----:B------:R-:W-:Y:S01]  /*26c0*/  IMAD.MOV.U32 R73, RZ, RZ, RZ ;  /* 0x000000ffff497224 */ /* 0x000fe200078e00ff */
[----:B------:R-:W-:Y:S02]  /*26d0*/  LOP3.LUT P0, RZ, R97, 0x80, RZ, 0xc0, !PT ;  /* 0x0000008061ff7812 */ /* 0x000fe4000780c0ff */
[----:B------:R-:W-:Y:S02]  /*26e0*/  @!P5 LOP3.LUT R75, RZ, R75, RZ, 0x33, !PT ;  /* 0x0000004bff4bd212 */ /* 0x000fe400078e33ff */
[----:B------:R-:W-:Y:S02]  /*26f0*/  VOTE.ANY R64, PT, P6 ;  /* 0x0000000000407806 */ /* 0x000fe400030e0100 */
[----:B------:R-:W-:Y:S02]  /*2700*/  LOP3.LUT R75, R75, R62, RZ, 0xc0, !PT ;  /* 0x0000003e4b4b7212 */ /* 0x000fe400078ec0ff */
[----:B------:R-:W1:Y:S01]  /*2710*/  S2R R62, SR_LEMASK ;  /* 0x00000000003e7919 */ /* 0x000e620000003a00 */
[----:B------:R-:W-:-:S04]  /*2720*/  @!P6 LOP3.LUT R64, RZ, R64, RZ, 0x33, !PT ;  /* 0x00000040ff40e212 */ /* 0x000fc800078e33ff */
[----:B------:R-:W-:Y:S02]  /*2730*/  VOTE.ANY R66, PT, P0 ;  /* 0x0000000000427806 */ /* 0x000fe400000e0100 */
[----:B------:R-:W-:Y:S02]  /*2740*/  LOP3.LUT R75, R64, R75, RZ, 0xc0, !PT ;  /* 0x0000004b404b7212 */ /* 0x000fe400078ec0ff */
[----:B------:R-:W-:-:S04]  /*2750*/  @!P0 LOP3.LUT R66, RZ, R66, RZ, 0x33, !PT ;  /* 0x00000042ff428212 */ /* 0x000fc800078e33ff */
[----:B------:R-:W-:Y:S02]  /*2760*/  LOP3.LUT R75, R66, R75, RZ, 0xc0, !PT ;  /* 0x0000004b424b7212 */ /* 0x000fe400078ec0ff */
[----:B------:R-:W-:Y:S02]  /*2770*/  SHF.R.U64 R66, R34, UR5, R41 ;  /* 0x0000000522427c19 */ /* 0x000fe40008001229 */
[----:B------:R-:W2:Y:S02]  /*2780*/  FLO.U32 R70, R75 ;  /* 0x0000004b00467300 */ /* 0x000ea400000e0000 */
[----:B------:R-:W-:Y:S02]  /*2790*/  LOP3.LUT R81, R66, UR4, RZ, 0x30, !PT ;  /* 0x0000000442517c12 */ /* 0x000fe4000f8e30ff */
[----:B-1----:R-:W-:Y:S02]  /*27a0*/  LOP3.LUT R64, R62, R75, RZ, 0xc0, !PT ;  /* 0x0000004b3e407212 */ /* 0x002fe400078ec0ff */
[----:B--2---:R-:W-:-:S04]  /*27b0*/  ISETP.NE.AND P0, PT, R0, R70, PT ;  /* 0x000000460000720c */ /* 0x004fc80003f05270 */
[----:B------:R-:W1:Y:S09]  /*27c0*/  POPC R64, R64 ;  /* 0x0000004000407309 */ /* 0x000e720000000000 */
[----:B------:R-:W-:Y:S05]  /*27d0*/  @P0 BRA `(.L_x_29) ;  /* 0x0000000000080947 */ /* 0x000fea0003800000 */
[----:B------:R-:W-:-:S06]  /*27e0*/  IMAD R73, R97, 0x4, R58 ;  /* 0x0000000461497824 */ /* 0x000fcc00078e023a */
[----:B-1----:R2:W3:Y:S02]  /*27f0*/  ATOMS.ADD R73, [R73], R64 ;  /* 0x000000404949738c */ /* 0x0024e40000000000 */
.L_x_29:
[----:B------:R-:W-:Y:S05]  /*2800*/  BSYNC.RECONVERGENT B0 ;  /* 0x0000000000007941 */ /* 0x000fea0003800200 */
.L_x_28:
[----:B------:R-:W-:Y:S01]  /*2810*/  R2P PR, R81, 0x7f ;  /* 0x0000007f51007804 */ /* 0x000fe20000000000 */
[----:B---3--:R3:W4:Y:S01]  /*2820*/  SHFL.IDX PT, R73, R73, R70, 0x1f ;  /* 0x00001f4649497589 */ /* 0x00872200000e0000 */
[----:B------:R-:W-:Y:S01]  /*2830*/  SHF.R.U64 R68, R32, UR5, R43 ;  /* 0x0000000520447c19 */ /* 0x000fe2000800122b */
[----:B------:R-:W-:Y:S03]  /*2840*/  BSSY.RECONVERGENT B0, `(.L_x_30) ;  /* 0x0000022000007945 */ /* 0x000fe60003800200 */
[----:B------:R-:W-:-:S07]  /*2850*/  LOP3.LUT R83, R68, UR4, RZ, 0x30, !PT ;  /* 0x0000000444537c12 */ /* 0x000fce000f8e30ff */
[----:B------:R-:W-:Y:S02]  /*2860*/  VOTE.ANY R66, PT, P0 ;  /* 0x0000000000427806 */ /* 0x000fe400000e0100 */
[----:B------:R-:W-:Y:S02]  /*2870*/  VOTE.ANY R75, PT, P1 ;  /* 0x00000000004b7806 */ /* 0x000fe400008e0100 */
[----:B------:R-:W-:Y:S02]  /*2880*/  @!P0 LOP3.LUT R66, RZ, R66, RZ, 0x33, !PT ;  /* 0x00000042ff428212 */ /* 0x000fe400078e33ff */
[----:B------:R-:W-:Y:S02]  /*2890*/  VOTE.ANY R77, PT, P2 ;  /* 0x00000000004d7806 */ /* 0x000fe400010e0100 */
[----:B------:R-:W-:Y:S02]  /*28a0*/  @!P1 LOP3.LUT R75, RZ, R75, RZ, 0x33, !PT ;  /* 0x0000004bff4b9212 */ /* 0x000fe400078e33ff */
[----:B------:R-:W-:-:S02]  /*28b0*/  @!P2 LOP3.LUT R77, RZ, R77, RZ, 0x33, !PT ;  /* 0x0000004dff4da212 */ /* 0x000fc400078e33ff */
[----:B------:R-:W-:Y:S02]  /*28c0*/  LOP3.LUT R66, R75, R66, RZ, 0xc0, !PT ;  /* 0x000000424b427212 */ /* 0x000fe400078ec0ff */
[----:B------:R-:W-:Y:S02]  /*28d0*/  VOTE.ANY R75, PT, P3 ;  /* 0x00000000004b7806 */ /* 0x000fe400018e0100 */
[----:B------:R-:W-:Y:S02]  /*28e0*/  LOP3.LUT R66, R77, R66, RZ, 0xc0, !PT ;  /* 0x000000424d427212 */ /* 0x000fe400078ec0ff */
[----:B------:R-:W-:Y:S02]  /*28f0*/  LOP3.LUT P0, RZ, R81, 0x80, RZ, 0xc0, !PT ;  /* 0x0000008051ff7812 */ /* 0x000fe4000780c0ff */
[----:B------:R-:W-:Y:S02]  /*2900*/  VOTE.ANY R77, PT, P4 ;  /* 0x00000000004d7806 */ /* 0x000fe400020e0100 */
[----:B------:R-:W-:-:S02]  /*2910*/  @!P3 LOP3.LUT R75, RZ, R75, RZ, 0x33, !PT ;  /* 0x0000004bff4bb212 */ /* 0x000fc400078e33ff */
[----:B------:R-:W-:Y:S02]  /*2920*/  @!P4 LOP3.LUT R77, RZ, R77, RZ, 0x33, !PT ;  /* 0x0000004dff4dc212 */ /* 0x000fe400078e33ff */
[----:B------:R-:W-:Y:S02]  /*2930*/  LOP3.LUT R66, R75, R66, RZ, 0xc0, !PT ;  /* 0x000000424b427212 */ /* 0x000fe400078ec0ff */
[----:B------:R-:W-:Y:S02]  /*2940*/  VOTE.ANY R75, PT, P5 ;  /* 0x00000000004b7806 */ /* 0x000fe400028e0100 */
[----:B------:R-:W-:Y:S02]  /*2950*/  LOP3.LUT R66, R77, R66, RZ, 0xc0, !PT ;  /* 0x000000424d427212 */ /* 0x000fe400078ec0ff */
[----:B------:R-:W-:Y:S02]  /*2960*/  VOTE.ANY R77, PT, P6 ;  /* 0x00000000004d7806 */ /* 0x000fe400030e0100 */
[----:B------:R-:W-:-:S02]  /*2970*/  @!P5 LOP3.LUT R75, RZ, R75, RZ, 0x33, !PT ;  /* 0x0000004bff4bd212 */ /* 0x000fc400078e33ff */
[----:B------:R-:W-:Y:S02]  /*2980*/  VOTE.ANY R79, PT, P0 ;  /* 0x00000000004f7806 */ /* 0x000fe400000e0100 */
[----:B------:R-:W-:Y:S02]  /*2990*/  @!P6 LOP3.LUT R77, RZ, R77, RZ, 0x33, !PT ;  /* 0x0000004dff4de212 */ /* 0x000fe400078e33ff */
[----:B------:R-:W-:Y:S01]  /*29a0*/  LOP3.LUT R66, R75, R66, RZ, 0xc0, !PT ;  /* 0x000000424b427212 */ /* 0x000fe200078ec0ff */
[----:B------:R-:W-:Y:S01]  /*29b0*/  IMAD.MOV.U32 R75, RZ, RZ, RZ ;  /* 0x000000ffff4b7224 */ /* 0x000fe200078e00ff */
[----:B------:R-:W-:Y:S02]  /*29c0*/  @!P0 LOP3.LUT R79, RZ, R79, RZ, 0x33, !PT ;  /* 0x0000004fff4f8212 */ /* 0x000fe400078e33ff */
[----:B------:R-:W-:-:S04]  /*29d0*/  LOP3.LUT R66, R77, R66, RZ, 0xc0, !PT ;  /* 0x000000424d427212 */ /* 0x000fc800078ec0ff */
[----:B------:R-:W-:-:S04]  /*29e0*/  LOP3.LUT R79, R79, R66, RZ, 0xc0, !PT ;  /* 0x000000424f4f7212 */ /* 0x000fc800078ec0ff */
[----:B------:R-:W5:Y:S01]  /*29f0*/  FLO.U32 R72, R79 ;  /* 0x0000004f00487300 */ /* 0x000f6200000e0000 */
[----:B------:R-:W-:-:S07]  /*2a00*/  LOP3.LUT R66, R62, R79, RZ, 0xc0, !PT ;  /* 0x0000004f3e427212 */ /* 0x000fce00078ec0ff */
[----:B------:R-:W0:Y:S01]  /*2a10*/  POPC R66, R66 ;  /* 0x0000004200427309 */ /* 0x000e220000000000 */
[----:B-----5:R-:W-:-:S13]  /*2a20*/  ISETP.NE.AND P0, PT, R0, R72, PT ;  /* 0x000000480000720c */ /* 0x020fda0003f05270 */
[----:B0--34-:R-:W-:Y:S05]  /*2a30*/  @P0 BRA `(.L_x_31) ;  /* 0x0000000000080947 */ /* 0x019fea0003800000 */
[----:B------:R-:W-:-:S06]  /*2a40*/  IMAD R75, R81, 0x4, R58 ;  /* 0x00000004514b7824 */ /* 0x000fcc00078e023a */
[----:B------:R0:W3:Y:S02]  /*2a50*/  ATOMS.ADD R75, [R75], R66 ;  /* 0x000000424b4b738c */ /* 0x0000e40000000000 */
.L_x_31:
[----:B------:R-:W-:Y:S05]  /*2a60*/  BSYNC.RECONVERGENT B0 ;  /* 0x0000000000007941 */ /* 0x000fea0003800200 */
.L_x_30:
        /* <DEDUP_REMOVED lines=37> */
.L_x_33:
[----:B------:R-:W-:Y:S05]  /*2cc0*/  BSYNC.RECONVERGENT B0 ;  /* 0x0000000000007941 */ /* 0x000fea0003800200 */
.L_x_32:
[----:B------:R-:W-:Y:S01]  /*2cd0*/  R2P PR, R85, 0x7f ;  /* 0x0000007f55007804 */ /* 0x000fe20000000000 */
[----:B---3--:R3:W4:Y:S01]  /*2ce0*/  SHFL.IDX PT, R77, R77, R76, 0x1f ;  /* 0x00001f4c4d4d7589 */ /* 0x00872200000e0000 */
[----:B------:R-:W-:Y:S01]  /*2cf0*/  SHF.R.U64 R72, R28, UR5, R47 ;  /* 0x000000051c487c19 */ /* 0x000fe2000800122f */
[----:B------:R-:W-:Y:S01]  /*2d00*/  BSSY.RECONVERGENT B0, `(.L_x_34) ;  /* 0x0000022000007945 */ /* 0x000fe20003800200 */
[----:B------:R-:W-:Y:S02]  /*2d10*/  IMAD.MOV.U32 R74, RZ, RZ, RZ ;  /* 0x000000ffff4a7224 */ /* 0x000fe400078e00ff */
[----:B------:R-:W-:-:S07]  /*2d20*/  LOP3.LUT R87, R72, UR4, RZ, 0x30, !PT ;  /* 0x0000000448577c12 */ /* 0x000fce000f8e30ff */
[----:B------:R-:W-:Y:S02]  /*2d30*/  VOTE.ANY R70, PT, P0 ;  /* 0x0000000000467806 */ /* 0x000fe400000e0100 */
[----:B------:R-:W-:Y:S02]  /*2d40*/  VOTE.ANY R79, PT, P1 ;  /* 0x00000000004f7806 */ /* 0x000fe400008e0100 */
[----:B------:R-:W-:Y:S02]  /*2d50*/  @!P0 LOP3.LUT R70, RZ, R70, RZ, 0x33, !PT ;  /* 0x00000046ff468212 */ /* 0x000fe400078e33ff */
[----:B------:R-:W-:Y:S02]  /*2d60*/  @!P1 LOP3.LUT R79, RZ, R79, RZ, 0x33, !PT ;  /* 0x0000004fff4f9212 */ /* 0x000fe400078e33ff */
[----:B------:R-:W-:Y:S02]  /*2d70*/  VOTE.ANY R81, PT, P2 ;  /* 0x0000000000517806 */ /* 0x000fe400010e0100 */
[----:B------:R-:W-:-:S02]  /*2d80*/  LOP3.LUT R70, R79, R70, RZ, 0xc0, !PT ;  /* 0x000000464f467212 */ /* 0x000fc400078ec0ff */
[----:B------:R-:W-:Y:S02]  /*2d90*/  VOTE.ANY R79, PT, P3 ;  /* 0x00000000004f7806 */ /* 0x000fe400018e0100 */
[----:B------:R-:W-:Y:S02]  /*2da0*/  @!P2 LOP3.LUT R81, RZ, R81, RZ, 0x33, !PT ;  /* 0x00000051ff51a212 */ /* 0x000fe400078e33ff */
[----:B------:R-:W-:Y:S02]  /*2db0*/  @!P3 LOP3.LUT R79, RZ, R79, RZ, 0x33, !PT ;  /* 0x0000004fff4fb212 */ /* 0x000fe400078e33ff */
[----:B------:R-:W-:Y:S02]  /*2dc0*/  LOP3.LUT R70, R81, R70, RZ, 0xc0, !PT ;  /* 0x0000004651467212 */ /* 0x000fe400078ec0ff */
[----:B------:R-:W-:Y:S02]  /*2dd0*/  LOP3.LUT P0, RZ, R85, 0x80, RZ, 0xc0, !PT ;  /* 0x0000008055ff7812 */ /* 0x000fe4000780c0ff */
[----:B------:R-:W-:-:S02]  /*2de0*/  VOTE.ANY R81, PT, P4 ;  /* 0x0000000000517806 */ /* 0x000fc400020e0100 */
[----:B------:R-:W-:Y:S02]  /*2df0*/  LOP3.LUT R70, R79, R70, RZ, 0xc0, !PT ;  /* 0x000000464f467212 */ /* 0x000fe400078ec0ff */
[----:B------:R-:W-:Y:S02]  /*2e00*/  VOTE.ANY R79, PT, P5 ;  /* 0x00000000004f7806 */ /* 0x000fe400028e0100 */
[----:B------:R-:W-:Y:S02]  /*2e10*/  @!P4 LOP3.LUT R81, RZ, R81, RZ, 0x33, !PT ;  /* 0x00000051ff51c212 */ /* 0x000fe400078e33ff */
[----:B------:R-:W-:Y:S02]  /*2e20*/  @!P5 LOP3.LUT R79, RZ, R79, RZ, 0x33, !PT ;  /* 0x0000004fff4fd212 */ /* 0x000fe400078e33ff */
[----:B------:R-:W-:Y:S02]  /*2e30*/  LOP3.LUT R70, R81, R70, RZ, 0xc0, !PT ;  /* 0x0000004651467212 */ /* 0x000fe400078ec0ff */
[----:B------:R-:W-:-:S02]  /*2e40*/  VOTE.ANY R81, PT, P6 ;  /* 0x0000000000517806 */ /* 0x000fc400030e0100 */
[----:B------:R-:W-:Y:S02]  /*2e50*/  LOP3.LUT R70, R79, R70, RZ, 0xc0, !PT ;  /* 0x000000464f467212 */ /* 0x000fe400078ec0ff */
[----:B------:R-:W-:Y:S02]  /*2e60*/  VOTE.ANY R79, PT, P0 ;  /* 0x00000000004f7806 */ /* 0x000fe400000e0100 */
[----:B------:R-:W-:Y:S02]  /*2e70*/  @!P6 LOP3.LUT R81, RZ, R81, RZ, 0x33, !PT ;  /* 0x00000051ff51e212 */ /* 0x000fe400078e33ff */
        /* <DEDUP_REMOVED lines=8> */
[----:B------:R-:W-:-:S05]  /*2f00*/  IMAD R79, R85, 0x4, R58 ;  /* 0x00000004554f7824 */ /* 0x000fca00078e023a */
[----:B------:R0:W3:Y:S02]  /*2f10*/  ATOMS.ADD R74, [R79], R70 ;  /* 0x000000464f4a738c */ /* 0x0000e40000000000 */
.L_x_35:
[----:B------:R-:W-:Y:S05]  /*2f20*/  BSYNC.RECONVERGENT B0 ;  /* 0x0000000000007941 */ /* 0x000fea0003800200 */
.L_x_34:
[----:B------:R-:W-:Y:S01]  /*2f30*/  R2P PR, R87, 0x7f ;  /* 0x0000007f57007804 */ /* 0x000fe20000000000 */
[----:B------:R-:W-:Y:S01]  /*2f40*/  BSSY.RECONVERGENT B0, `(.L_x_36) ;  /* 0x0000024000007945 */ /* 0x000fe20003800200 */
[----:B------:R-:W-:-:S04]  /*2f50*/  SHF.R.U64 R76, R26, UR5, R49 ;  /* 0x000000051a4c7c19 */ /* 0x000fc80008001231 */
[----:B------:R-:W-:Y:S01]  /*2f60*/  LOP3.LUT R89, R76, UR4, RZ, 0x30, !PT ;  /* 0x000000044c597c12 */ /* 0x000fe2000f8e30ff */
[----:B------:R-:W-:-:S06]  /*2f70*/  IMAD.MOV.U32 R76, RZ, RZ, RZ ;  /* 0x000000ffff4c7224 */ /* 0x000fcc00078e00ff */
[----:B------:R-:W-:Y:S02]  /*2f80*/  VOTE.ANY R72, PT, P0 ;  /* 0x0000000000487806 */ /* 0x000fe400000e0100 */
[----:B0-----:R-:W-:Y:S02]  /*2f90*/  VOTE.ANY R79, PT, P1 ;  /* 0x00000000004f7806 */ /* 0x001fe400008e0100 */
[----:B------:R-:W-:Y:S02]  /*2fa0*/  @!P0 LOP3.LUT R72, RZ, R72, RZ, 0x33, !PT ;  /* 0x00000048ff488212 */ /* 0x000fe400078e33ff */
[----:B------:R-:W-:Y:S02]  /*2fb0*/  @!P1 LOP3.LUT R79, RZ, R79, RZ, 0x33, !PT ;  /* 0x0000004fff4f9212 */ /* 0x000fe400078e33ff */
[----:B------:R-:W-:Y:S02]  /*2fc0*/  LOP3.LUT P0, RZ, R87, 0x80, RZ, 0xc0, !PT ;  /* 0x0000008057ff7812 */ /* 0x000fe4000780c0ff */
[----:B------:R-:W-:-:S02]  /*2fd0*/  LOP3.LUT R72, R79, R72, RZ, 0xc0, !PT ;  /* 0x000000484f487212 */ /* 0x000fc400078ec0ff */
[----:B------:R-:W-:-:S04]  /*2fe0*/  VOTE.ANY R79, PT, P2 ;  /* 0x00000000004f7806 */ /* 0x000fc800010e0100 */
[----:B------:R-:W-:-:S04]  /*2ff0*/  @!P2 LOP3.LUT R79, RZ, R79, RZ, 0x33, !PT ;  /* 0x0000004fff4fa212 */ /* 0x000fc800078e33ff */
[----:B------:R-:W-:Y:S02]  /*3000*/  LOP3.LUT R72, R79, R72, RZ, 0xc0, !PT ;  /* 0x000000484f487212 */ /* 0x000fe400078ec0ff */
        /* <DEDUP_REMOVED lines=15> */
[----:B---3--:R0:W3:Y:S02]  /*3100*/  SHFL.IDX PT, R79, R74, R83, 0x1f ;  /* 0x00001f534a4f7589 */ /* 0x0080e400000e0000 */
[----:B------:R-:W4:Y:S01]  /*3110*/  FLO.U32 R85, R81 ;  /* 0x0000005100557300 */ /* 0x000f2200000e0000 */
[----:B------:R-:W-:-:S07]  /*3120*/  LOP3.LUT R72, R62, R81, RZ, 0xc0, !PT ;  /* 0x000000513e487212 */ /* 0x000fce00078ec0ff */
[----:B------:R-:W0:Y:S01]  /*3130*/  POPC R72, R72 ;  /* 0x0000004800487309 */ /* 0x000e220000000000 */
[----:B----4-:R-:W-:-:S13]  /*3140*/  ISETP.NE.AND P0, PT, R0, R85, PT ;  /* 0x000000550000720c */ /* 0x010fda0003f05270 */
[----:B0--3--:R-:W-:Y:S05]  /*3150*/  @P0 BRA `(.L_x_37) ;  /* 0x0000000000080947 */ /* 0x009fea0003800000 */
[----:B------:R-:W-:-:S05]  /*3160*/  IMAD R81, R87, 0x4, R58 ;  /* 0x0000000457517824 */ /* 0x000fca00078e023a */
[----:B------:R0:W3:Y:S02]  /*3170*/  ATOMS.ADD R76, [R81], R72 ;  /* 0x00000048514c738c */ /* 0x0000e40000000000 */
.L_x_37:
[----:B------:R-:W-:Y:S05]  /*3180*/  BSYNC.RECONVERGENT B0 ;  /* 0x0000000000007941 */ /* 0x000fea0003800200 */
.L_x_36:
[----:B------:R-:W-:Y:S01]  /*3190*/  R2P PR, R89, 0x7f ;  /* 0x0000007f59007804 */ /* 0x000fe20000000000 */
[----:B------:R-:W-:Y:S01]  /*31a0*/  BSSY.RECONVERGENT B0, `(.L_x_38) ;  /* 0x0000022000007945 */ /* 0x000fe20003800200 */
[----:B------:R-:W-:-:S11]  /*31b0*/  IMAD.MOV.U32 R78, RZ, RZ, RZ ;  /* 0x000000ffff4e7224 */ /* 0x000fd600078e00ff */
        /* <DEDUP_REMOVED lines=32> */
.L_x_39:
[----:B------:R-:W-:Y:S05]  /*33c0*/  BSYNC.RECONVERGENT B0 ;  /* 0x0000000000007941 */ /* 0x000fea0003800200 */
.L_x_38:
        /* <DEDUP_REMOVED lines=35> */
.L_x_41:
[----:B------:R-:W-:Y:S05]  /*3600*/  BSYNC.RECONVERGENT B0 ;  /* 0x0000000000007941 */ /* 0x000fea0003800200 */
.L_x_40:
[----:B------:R-:W-:Y:S01]  /*3610*/  R2P PR, R69, 0x7f ;  /* 0x0000007f45007804 */ /* 0x000fe20000000000 */
[----:B------:R-:W-:Y:S01]  /*3620*/  BSSY.RECONVERGENT B0, `(.L_x_42) ;  /* 0x0000022000007945 */ /* 0x000fe20003800200 */
[----:B------:R-:W-:-:S11]  /*3630*/  IMAD.MOV.U32 R82, RZ, RZ, RZ ;  /* 0x000000ffff527224 */ /* 0x000fd600078e00ff */
[----:B0-----:R-:W-:Y:S02]  /*3640*/  VOTE.ANY R71, PT, P0 ;  /* 0x0000000000477806 */ /* 0x001fe400000e0100 */
[----:B------:R-:W-:Y:S02]  /*3650*/  VOTE.ANY R78, PT, P1 ;  /* 0x00000000004e7806 */ /* 0x000fe400008e0100 */
        /* <DEDUP_REMOVED lines=30> */
.L_x_43:
[----:B------:R-:W-:Y:S05]  /*3840*/  BSYNC.RECONVERGENT B0 ;  /* 0x0000000000007941 */ /* 0x000fea0003800200 */
.L_x_42:
[----:B------:R-:W-:Y:S01]  /*3850*/  R2P PR, R67, 0x7f ;  /* 0x0000007f43007804 */ /* 0x000fe20000000000 */
[----:B-1----:R-:W-:Y:S01]  /*3860*/  IMAD.IADD R73, R64, 0x1, R73 ;  /* 0x0000000140497824 */ /* 0x002fe200078e0249 */
[----:B------:R-:W-:Y:S01]  /*3870*/  BSSY.RECONVERGENT B0, `(.L_x_44) ;  /* 0x0000025000007945 */ /* 0x000fe20003800200 */
[----:B------:R-:W-:Y:S01]  /*3880*/  IMAD.IADD R75, R66, 0x1, R75 ;  /* 0x00000001424b7824 */ /* 0x000fe200078e024b */
[----:B------:R-:W-:Y:S01]  /*3890*/  SHF.R.U64 R66, R24, UR5, R51 ;  /* 0x0000000518427c19 */ /* 0x000fe20008001233 */
[----:B------:R-:W-:-:S03]  /*38a0*/  IMAD.MOV.U32 R80, RZ, RZ, RZ ;  /* 0x000000ffff507224 */ /* 0x000fc600078e00ff */
[----:B------:R-:W-:-:S05]  /*38b0*/  LOP3.LUT R91, R66, UR4, RZ, 0x30, !PT ;  /* 0x00000004425b7c12 */ /* 0x000fca000f8e30ff */
[----:B0-----:R-:W-:Y:S02]  /*38c0*/  VOTE.ANY R69, PT, P0 ;  /* 0x0000000000457806 */ /* 0x001fe400000e0100 */
[----:B--2---:R-:W-:Y:S02]  /*38d0*/  VOTE.ANY R64, PT, P1 ;  /* 0x0000000000407806 */ /* 0x004fe400008e0100 */
        /* <DEDUP_REMOVED lines=22> */
[----:B---3--:R0:W1:Y:S02]  /*3a40*/  SHFL.IDX PT, R69, R82, R87, 0x1f ;  /* 0x00001f5752457589 */ /* 0x00806400000e0000 */
[----:B------:R-:W2:Y:S01]  /*3a50*/  FLO.U32 R89, R85 ;  /* 0x0000005500597300 */ /* 0x000ea200000e0000 */
[----:B------:R-:W-:-:S07]  /*3a60*/  LOP3.LUT R64, R62, R85, RZ, 0xc0, !PT ;  /* 0x000000553e407212 */ /* 0x000fce00078ec0ff */
[----:B------:R-:W3:Y:S01]  /*3a70*/  POPC R64, R64 ;  /* 0x0000004000407309 */ /* 0x000ee20000000000 */
[----:B--2---:R-:W-:-:S13]  /*3a80*/  ISETP.NE.AND P0, PT, R0, R89, PT ;  /* 0x000000590000720c */ /* 0x004fda0003f05270 */
[----:B01-3--:R-:W-:Y:S05]  /*3a90*/  @P0 BRA `(.L_x_45) ;  /* 0x0000000000080947 */ /* 0x00bfea0003800000 */
[----:B------:R-:W-:-:S05]  /*3aa0*/  IMAD R67, R67, 0x4, R58 ;  /* 0x0000000443437824 */ /* 0x000fca00078e023a */
[----:B------:R0:W1:Y:S02]  /*3ab0*/  ATOMS.ADD R80, [R67], R64 ;  /* 0x000000404350738c */ /* 0x0000640000000000 */
.L_x_45:
[----:B------:R-:W-:Y:S05]  /*3ac0*/  BSYNC.RECONVERGENT B0 ;  /* 0x0000000000007941 */ /* 0x000fea0003800200 */
.L_x_44:
[----:B------:R-:W-:Y:S01]  /*3ad0*/  R2P PR, R91, 0x7f ;  /* 0x0000007f5b007804 */ /* 0x000fe20000000000 */
[----:B-1----:R1:W2:Y:S01]  /*3ae0*/  SHFL.IDX PT, R85, R80, R89, 0x1f ;  /* 0x00001f5950557589 */ /* 0x0022a200000e0000 */
[----:B------:R-:W-:Y:S01]  /*3af0*/  BSSY.RECONVERGENT B0, `(.L_x_46) ;  /* 0x0000022000007945 */ /* 0x000fe20003800200 */
[----:B------:R-:W-:Y:S02]  /*3b00*/  IMAD.IADD R77, R68, 0x1, R77 ;  /* 0x00000001444d7824 */ /* 0x000fe400078e024d */
[----:B------:R-:W-:-:S08]  /*3b10*/  IMAD.MOV.U32 R82, RZ, RZ, RZ ;  /* 0x000000ffff527224 */ /* 0x000fd000078e00ff */
        /* <DEDUP_REMOVED lines=23> */
[----:B------:R-:W-:-:S04]  /*3c90*/  LOP3.LUT R67, R67, R66, RZ, 0xc0, !PT ;  /* 0x0000004243437212 */ /* 0x000fc800078ec0ff */
[----:B------:R-:W0:Y:S01]  /*3ca0*/  FLO.U32 R93, R67 ;  /* 0x00000043005d7300 */ /* 0x000e2200000e0000 */
[----:B------:R-:W-:-:S07]  /*3cb0*/  LOP3.LUT R66, R62, R67, RZ, 0xc0, !PT ;  /* 0x000000433e427212 */ /* 0x000fce00078ec0ff */
[----:B------:R-:W3:Y:S01]  /*3cc0*/  POPC R66, R66 ;  /* 0x0000004200427309 */ /* 0x000ee20000000000 */
[----:B0-----:R-:W-:-:S13]  /*3cd0*/  ISETP.NE.AND P0, PT, R0, R93, PT ;  /* 0x0000005d0000720c */ /* 0x001fda0003f05270 */
[----:B-123--:R-:W-:Y:S05]  /*3ce0*/  @P0 BRA `(.L_x_47) ;  /* 0x0000000000080947 */ /* 0x00efea0003800000 */
[----:B------:R-:W-:-:S05]  /*3cf0*/  IMAD R67, R91, 0x4, R58 ;  /* 0x000000045b437824 */ /* 0x000fca00078e023a */
[----:B------:R0:W1:Y:S02]  /*3d00*/  ATOMS.ADD R82, [R67], R66 ;  /* 0x000000424352738c */ /* 0x0000640000000000 */
.L_x_47:
[----:B------:R-:W-:Y:S05]  /*3d10*/  BSYNC.RECONVERGENT B0 ;  /* 0x0000000000007941 */ /* 0x000fea0003800200 */
.L_x_46:
[----:B------:R-:W-:Y:S01]  /*3d20*/  R2P PR, R61, 0x7f ;  /* 0x0000007f3d007804 */ /* 0x000fe20000000000 */
[----:B------:R-:W-:Y:S01]  /*3d30*/  BSSY.RECONVERGENT B0, `(.L_x_48) ;  /* 0x0000023000007945 */ /* 0x000fe20003800200 */
[----:B------:R-:W-:Y:S02]  /*3d40*/  IMAD.IADD R79, R70, 0x1, R79 ;  /* 0x00000001464f7824 */ /* 0x000fe400078e024f */
[----:B------:R-:W-:-:S09]  /*3d50*/  IMAD.MOV.U32 R70, RZ, RZ, RZ ;  /* 0x000000ffff467224 */ /* 0x000fd200078e00ff */
        /* <DEDUP_REMOVED lines=24> */
[----:B-1----:R0:W1:Y:S02]  /*3ee0*/  SHFL.IDX PT, R67, R82, R93, 0x1f ;  /* 0x00001f5d52437589 */ /* 0x00206400000e0000 */
[----:B------:R-:W2:Y:S01]  /*3ef0*/  FLO.U32 R91, R87 ;  /* 0x00000057005b7300 */ /* 0x000ea200000e0000 */
[----:B------:R-:W-:-:S07]  /*3f00*/  LOP3.LUT R68, R62, R87, RZ, 0xc0, !PT ;  /* 0x000000573e447212 */ /* 0x000fce00078ec0ff */
[----:B------:R-:W3:Y:S01]  /*3f10*/  POPC R68, R68 ;  /* 0x0000004400447309 */ /* 0x000ee20000000000 */
[----:B--2---:R-:W-:-:S13]  /*3f20*/  ISETP.NE.AND P0, PT, R0, R91, PT ;  /* 0x0000005b0000720c */ /* 0x004fda0003f05270 */
[----:B01-3--:R-:W-:Y:S05]  /*3f30*/  @P0 BRA `(.L_x_49) ;  /* 0x0000000000080947 */ /* 0x00bfea0003800000 */
[----:B------:R-:W-:-:S05]  /*3f40*/  IMAD R61, R61, 0x4, R58 ;  /* 0x000000043d3d7824 */ /* 0x000fca00078e023a */
[----:B------:R0:W1:Y:S02]  /*3f50*/  ATOMS.ADD R70, [R61], R68 ;  /* 0x000000443d46738c */ /* 0x0000640000000000 */
.L_x_49:
[----:B------:R-:W-:Y:S05]  /*3f60*/  BSYNC.RECONVERGENT B0 ;  /* 0x0000000000007941 */ /* 0x000fea0003800200 */
.L_x_48:
[----:B------:R-:W-:Y:S01]  /*3f70*/  R2P PR, R65, 0x7f ;  /* 0x0000007f41007804 */ /* 0x000fe20000000000 */
[----:B------:R-:W-:Y:S01]  /*3f80*/  IMAD.IADD R81, R72, 0x1, R81 ;  /* 0x0000000148517824 */ /* 0x000fe200078e0251 */
[----:B-1----:R1:W2:Y:S01]  /*3f90*/  SHFL.IDX PT, R87, R70, R91, 0x1f ;  /* 0x00001f5b46577589 */ /* 0x0022a200000e0000 */
[----:B------:R-:W-:Y:S10]  /*3fa0*/  BSSY.RECONVERGENT B0, `(.L_x_50) ;  /* 0x0000021000007945 */ /* 0x000ff40003800200 */
[----:B0-----:R-:W-:-:S02]  /*3fb0*/  VOTE.ANY R61, PT, P0 ;  /* 0x00000000003d7806 */ /* 0x001fc400000e0100 */
[----:B------:R-:W-:Y:S02]  /*3fc0*/  VOTE.ANY R72, PT, P1 ;  /* 0x0000000000487806 */ /* 0x000fe400008e0100 */
[----:B------:R-:W-:Y:S02]  /*3fd0*/  @!P0 LOP3.LUT R61, RZ, R61, RZ, 0x33, !PT ;  /* 0x0000003dff3d8212 */ /* 0x000fe400078e33ff */
[----:B------:R-:W-:Y:S02]  /*3fe0*/  @!P1 LOP3.LUT R72, RZ, R72, RZ, 0x33, !PT ;  /* 0x00000048ff489212 */ /* 0x000fe400078e33ff */
[----:B------:R-:W-:Y:S02]  /*3ff0*/  LOP3.LUT P0, RZ, R65, 0x80, RZ, 0xc0, !PT ;  /* 0x0000008041ff7812 */ /* 0x000fe4000780c0ff */
        /* <DEDUP_REMOVED lines=18> */
[----:B------:R-:W-:Y:S01]  /*4120*/  LOP3.LUT R89, R72, R61, RZ, 0xc0, !PT ;  /* 0x0000003d48597212 */ /* 0x000fe200078ec0ff */
[----:B------:R-:W-:-:S03]  /*4130*/  IMAD.MOV.U32 R72, RZ, RZ, RZ ;  /* 0x000000ffff487224 */ /* 0x000fc600078e00ff */
[----:B------:R-:W0:Y:S01]  /*4140*/  FLO.U32 R93, R89 ;  /* 0x00000059005d7300 */ /* 0x000e2200000e0000 */
[----:B------:R-:W-:-:S07]  /*4150*/  LOP3.LUT R61, R62, R89, RZ, 0xc0, !PT ;  /* 0x000000593e3d7212 */ /* 0x000fce00078ec0ff */
[----:B------:R-:W3:Y:S01]  /*4160*/  POPC R61, R61 ;  /* 0x0000003d003d7309 */ /* 0x000ee20000000000 */
[----:B0-----:R-:W-:-:S13]  /*4170*/  ISETP.NE.AND P0, PT, R0, R93, PT ;  /* 0x0000005d0000720c */ /* 0x001fda0003f05270 */
[----:B-123--:R-:W-:Y:S05]  /*4180*/  @P0 BRA `(.L_x_51) ;  /* 0x0000000000080947 */ /* 0x00efea0003800000 */
[----:B------:R-:W-:-:S06]  /*4190*/  IMAD R72, R65, 0x4, R58 ;  /* 0x0000000441487824 */ /* 0x000fcc00078e023a */
[----:B------:R0:W1:Y:S02]  /*41a0*/  ATOMS.ADD R72, [R72], R61 ;  /* 0x0000003d4848738c */ /* 0x0000640000000000 */
.L_x_51:
[----:B------:R-:W-:Y:S05]  /*41b0*/  BSYNC.RECONVERGENT B0 ;  /* 0x0000000000007941 */ /* 0x000fea0003800200 */
.L_x_50:
[----:B------:R-:W-:Y:S01]  /*41c0*/  R2P PR, R63, 0x7f ;  /* 0x0000007f3f007804 */ /* 0x000fe20000000000 */
[----:B------:R-:W-:Y:S01]  /*41d0*/  IMAD.IADD R83, R74, 0x1, R83 ;  /* 0x000000014a537824 */ /* 0x000fe200078e0253 */
[----:B-1----:R1:W2:Y:S01]  /*41e0*/  SHFL.IDX PT, R72, R72, R93, 0x1f ;  /* 0x00001f5d48487589 */ /* 0x0022a200000e0000 */
[----:B------:R-:W-:Y:S01]  /*41f0*/  IMAD.IADD R76, R76, 0x1, R71 ;  /* 0x000000014c4c7824 */ /* 0x000fe200078e0247 */
[----:B------:R-:W-:Y:S01]  /*4200*/  SHF.R.U64 R71, R4, UR5, R53 ;  /* 0x0000000504477c19 */ /* 0x000fe20008001235 */
[----:B------:R-:W-:Y:S03]  /*4210*/  BSSY.RECONVERGENT B0, `(.L_x_52) ;  /* 0x0000022000007945 */ /* 0x000fe60003800200 */
[----:B------:R-:W-:Y:S01]  /*4220*/  LOP3.LUT R89, R71, UR4, RZ, 0x30, !PT ;  /* 0x0000000447597c12 */ /* 0x000fe2000f8e30ff */
[----:B------:R-:W-:-:S04]  /*4230*/  IMAD.MOV.U32 R71, RZ, RZ, RZ ;  /* 0x000000ffff477224 */ /* 0x000fc800078e00ff */
[----:B------:R-:W-:Y:S02]  /*4240*/  VOTE.ANY R65, PT, P0 ;  /* 0x0000000000417806 */ /* 0x000fe400000e0100 */
        /* <DEDUP_REMOVED lines=23> */
[----:B------:R-:W3:Y:S01]  /*43c0*/  FLO.U32 R74, R65 ;  /* 0x00000041004a7300 */ /* 0x000ee200000e0000 */
[----:B------:R-:W-:-:S07]  /*43d0*/  LOP3.LUT R70, R62, R65, RZ, 0xc0, !PT ;  /* 0x000000413e467212 */ /* 0x000fce00078ec0ff */
[----:B------:R1:W4:Y:S01]  /*43e0*/  POPC R80, R70 ;  /* 0x0000004600507309 */ /* 0x0003220000000000 */
[----:B---3--:R-:W-:-:S13]  /*43f0*/  ISETP.NE.AND P0, PT, R0, R74, PT ;  /* 0x0000004a0000720c */ /* 0x008fda0003f05270 */
[----:B-12-4-:R-:W-:Y:S05]  /*4400*/  @P0 BRA `(.L_x_53) ;  /* 0x0000000000080947 */ /* 0x016fea0003800000 */
[----:B------:R-:W-:-:S05]  /*4410*/  IMAD R63, R63, 0x4, R58 ;  /* 0x000000043f3f7824 */ /* 0x000fca00078e023a */
[----:B------:R1:W2:Y:S02]  /*4420*/  ATOMS.ADD R71, [R63], R80 ;  /* 0x000000503f47738c */ /* 0x0002a40000000000 */
.L_x_53:
[----:B------:R-:W-:Y:S05]  /*4430*/  BSYNC.RECONVERGENT B0 ;  /* 0x0000000000007941 */ /* 0x000fea0003800200 */
.L_x_52:
[----:B------:R-:W-:Y:S01]  /*4440*/  R2P PR, R89, 0x7f ;  /* 0x0000007f59007804 */ /* 0x000fe20000000000 */
[----:B------:R-:W-:Y:S01]  /*4450*/  IMAD.IADD R85, R64, 0x1, R85 ;  /* 0x0000000140557824 */ /* 0x000fe200078e0255 */
[----:B------:R-:W-:Y:S01]  /*4460*/  SHF.R.U64 R65, R12, UR5, R55 ;  /* 0x000000050c417c19 */ /* 0x000fe20008001237 */
[----:B--2---:R2:W3:Y:S01]  /*4470*/  SHFL.IDX PT, R71, R71, R74, 0x1f ;  /* 0x00001f4a47477589 */ /* 0x0044e200000e0000 */
[----:B------:R-:W-:Y:S01]  /*4480*/  BSSY.RECONVERGENT B0, `(.L_x_54) ;  /* 0x0000023000007945 */ /* 0x000fe20003800200 */
[----:B------:R-:W-:Y:S01]  /*4490*/  IMAD.IADD R69, R78, 0x1, R69 ;  /* 0x000000014e457824 */ /* 0x000fe200078e0245 */
[----:B------:R-:W-:Y:S01]  /*44a0*/  LOP3.LUT R91, R65, UR4, RZ, 0x30, !PT ;  /* 0x00000004415b7c12 */ /* 0x000fe2000f8e30ff */
[----:B------:R-:W-:-:S06]  /*44b0*/  IMAD.MOV.U32 R65, RZ, RZ, RZ ;  /* 0x000000ffff417224 */ /* 0x000fcc00078e00ff */
[----:B-1----:R-:W-:Y:S02]  /*44c0*/  VOTE.ANY R63, PT, P0 ;  /* 0x00000000003f7806 */ /* 0x002fe400000e0100 */
        /* <DEDUP_REMOVED lines=23> */
[----:B------:R-:W1:Y:S01]  /*4640*/  FLO.U32 R70, R63 ;  /* 0x0000003f00467300 */ /* 0x000e6200000e0000 */
[----:B------:R-:W-:-:S07]  /*4650*/  LOP3.LUT R64, R62, R63, RZ, 0xc0, !PT ;  /* 0x0000003f3e407212 */ /* 0x000fce00078ec0ff */
[----:B------:R-:W4:Y:S01]  /*4660*/  POPC R64, R64 ;  /* 0x0000004000407309 */ /* 0x000f220000000000 */
[----:B-1----:R-:W-:-:S13]  /*4670*/  ISETP.NE.AND P0, PT, R0, R70, PT ;  /* 0x000000460000720c */ /* 0x002fda0003f05270 */
[----:B--234-:R-:W-:Y:S05]  /*4680*/  @P0 BRA `(.L_x_55) ;  /* 0x0000000000080947 */ /* 0x01cfea0003800000 */
[----:B------:R-:W-:-:S06]  /*4690*/  IMAD R65, R89, 0x4, R58 ;  /* 0x0000000459417824 */ /* 0x000fcc00078e023a */
[----:B------:R1:W2:Y:S02]  /*46a0*/  ATOMS.ADD R65, [R65], R64 ;  /* 0x000000404141738c */ /* 0x0002a40000000000 */
.L_x_55:
[----:B------:R-:W-:Y:S05]  /*46b0*/  BSYNC.RECONVERGENT B0 ;  /* 0x0000000000007941 */ /* 0x000fea0003800200 */
.L_x_54:
[----:B------:R-:W-:Y:S01]  /*46c0*/  R2P PR, R91, 0x7f ;  /* 0x0000007f5b007804 */ /* 0x000fe20000000000 */
[----:B--2---:R2:W3:Y:S01]  /*46d0*/  SHFL.IDX PT, R65, R65, R70, 0x1f ;  /* 0x00001f4641417589 */ /* 0x0044e200000e0000 */
[----:B------:R-:W-:Y:S01]  /*46e0*/  BSSY.RECONVERGENT B0, `(.L_x_56) ;  /* 0x000002b000007945 */ /* 0x000fe20003800200 */
[----:B------:R-:W-:Y:S02]  /*46f0*/  IMAD.MOV.U32 R40, RZ, RZ, R34 ;  /* 0x000000ffff287224 */ /* 0x000fe400078e0022 */
[----:B------:R-:W-:Y:S02]  /*4700*/  IMAD.MOV.U32 R42, RZ, RZ, R32 ;  /* 0x000000ffff2a7224 */ /* 0x000fe400078e0020 */
[----:B------:R-:W-:Y:S02]  /*4710*/  IMAD.MOV.U32 R44, RZ, RZ, R30 ;  /* 0x000000ffff2c7224 */ /* 0x000fe400078e001e */
[----:B------:R-:W-:Y:S02]  /*4720*/  IMAD.MOV.U32 R46, RZ, RZ, R28 ;  /* 0x000000ffff2e7224 */ /* 0x000fe400078e001c */
[----:B------:R-:W-:-:S02]  /*4730*/  IMAD.MOV.U32 R48, RZ, RZ, R26 ;  /* 0x000000ffff307224 */ /* 0x000fc400078e001a */
[----:B------:R-:W-:Y:S01]  /*4740*/  VOTE.ANY R5, PT, P0 ;  /* 0x0000000000057806 */ /* 0x000fe200000e0100 */
[----:B------:R-:W-:Y:S01]  /*4750*/  IMAD.MOV.U32 R50, RZ, RZ, R24 ;  /* 0x000000ffff327224 */ /* 0x000fe200078e0018 */
[----:B------:R-:W-:Y:S01]  /*4760*/  VOTE.ANY R38, PT, P1 ;  /* 0x0000000000267806 */ /* 0x000fe200008e0100 */
[----:B------:R-:W-:Y:S01]  /*4770*/  IMAD.MOV.U32 R52, RZ, RZ, R4 ;  /* 0x000000ffff347224 */ /* 0x000fe200078e0004 */
[----:B------:R-:W-:Y:S01]  /*4780*/  @!P0 LOP3.LUT R5, RZ, R5, RZ, 0x33, !PT ;  /* 0x00000005ff058212 */ /* 0x000fe200078e33ff */
[----:B------:R-:W-:Y:S01]  /*4790*/  IMAD.MOV.U32 R54, RZ, RZ, R12 ;  /* 0x000000ffff367224 */ /* 0x000fe200078e000c */
        /* <DEDUP_REMOVED lines=21> */
[----:B------:R-:W-:-:S03]  /*48f0*/  IMAD.MOV.U32 R38, RZ, RZ, R36 ;  /* 0x000000ffff267224 */ /* 0x000fc600078e0024 */
[----:B------:R4:W5:Y:S01]  /*4900*/  FLO.U32 R13, R5 ;  /* 0x00000005000d7300 */ /* 0x00096200000e0000 */
[----:B------:R-:W-:-:S07]  /*4910*/  LOP3.LUT R62, R62, R5, RZ, 0xc0, !PT ;  /* 0x000000053e3e7212 */ /* 0x000fce00078ec0ff */
[----:B------:R2:W0:Y:S01]  /*4920*/  POPC R25, R62 ;  /* 0x0000003e00197309 */ /* 0x0004220000000000 */
[----:B----4-:R-:W-:Y:S02]  /*4930*/  LOP3.LUT R5, R15, 0x80000000, RZ, 0x3c, !PT ;  /* 0x800000000f057812 */ /* 0x010fe400078e3cff */
[----:B-----5:R-:W-:Y:S01]  /*4940*/  ISETP.NE.AND P0, PT, R0, R13, PT ;  /* 0x0000000d0000720c */ /* 0x020fe20003f05270 */
[----:B------:R-:W-:-:S12]  /*4950*/  IMAD.MOV.U32 R0, RZ, RZ, RZ ;  /* 0x000000ffff007224 */ /* 0x000fd800078e00ff */
[----:B0-23--:R-:W-:Y:S05]  /*4960*/  @P0 BRA `(.L_x_57) ;  /* 0x0000000000080947 */ /* 0x00dfea0003800000 */
[----:B------:R-:W-:-:S06]  /*4970*/  IMAD R0, R91, 0x4, R58 ;  /* 0x000000045b007824 */ /* 0x000fcc00078e023a */
[----:B------:R0:W2:Y:S02]  /*4980*/  ATOMS.ADD R0, [R0], R25 ;  /* 0x000000190000738c */ /* 0x0000a40000000000 */
.L_x_57:
[----:B------:R-:W-:Y:S05]  /*4990*/  BSYNC.RECONVERGENT B0 ;  /* 0x0000000000007941 */ /* 0x000fea0003800200 */
.L_x_56:
[----:B------:R-:W-:Y:S01]  /*49a0*/  BAR.SYNC.DEFER_BLOCKING 0x0 ;  /* 0x0000000000007b1d */ /* 0x000fe20000010000 */
[----:B------:R-:W-:Y:S01]  /*49b0*/  LEA R73, R73, UR6, 0x3 ;  /* 0x0000000649497c11 */ /* 0x000fe2000f8e18ff */
[----:B------:R-:W-:Y:S01]  /*49c0*/  IMAD.IADD R27, R66, 0x1, R67 ;  /* 0x00000001421b7824 */ /* 0x000fe200078e0243 */
[----:B------:R-:W-:Y:S01]  /*49d0*/  LEA R75, R75, UR6, 0x3 ;  /* 0x000000064b4b7c11 */ /* 0x000fe2000f8e18ff */
[----:B------:R-:W-:Y:S01]  /*49e0*/  IMAD.IADD R29, R68, 0x1, R87 ;  /* 0x00000001441d7824 */ /* 0x000fe200078e0257 */
[----:B------:R-:W-:Y:S01]  /*49f0*/  LEA R77, R77, UR6, 0x3 ;  /* 0x000000064d4d7c11 */ /* 0x000fe2000f8e18ff */
[----:B------:R-:W-:Y:S01]  /*4a00*/  IMAD.MOV.U32 R4, RZ, RZ, R14 ;  /* 0x000000ffff047224 */ /* 0x000fe200078e000e */
[----:B------:R-:W-:Y:S01]  /*4a10*/  LEA R79, R79, UR6, 0x3 ;  /* 0x000000064f4f7c11 */ /* 0x000fe2000f8e18ff */
[----:B--2---:R2:W3:Y:S01]  /*4a20*/  SHFL.IDX PT, R0, R0, R13, 0x1f ;  /* 0x00001f0d00007589 */ /* 0x0044e200000e0000 */
[----:B------:R-:W-:Y:S01]  /*4a30*/  LEA R81, R81, UR6, 0x3 ;  /* 0x0000000651517c11 */ /* 0x000fe2000f8e18ff */
[----:B------:R-:W-:Y:S01]  /*4a40*/  IMAD.IADD R31, R61, 0x1, R72 ;  /* 0x000000013d1f7824 */ /* 0x000fe200078e0248 */
[----:B------:R-:W-:Y:S01]  /*4a50*/  LEA R83, R83, UR6, 0x3 ;  /* 0x0000000653537c11 */ /* 0x000fe2000f8e18ff */
[----:B------:R-:W-:Y:S01]  /*4a60*/  IMAD.IADD R33, R80, 0x1, R71 ;  /* 0x0000000150217824 */ /* 0x000fe200078e0247 */
[----:B------:R-:W-:Y:S01]  /*4a70*/  LOP3.LUT R19, R19, 0x80000000, RZ, 0x3c, !PT ;  /* 0x8000000013137812 */ /* 0x000fe200078e3cff */
[----:B------:R-:W-:Y:S01]  /*4a80*/  IMAD.IADD R35, R64, 0x1, R65 ;  /* 0x0000000140237824 */ /* 0x000fe200078e0241 */
[----:B------:R-:W-:Y:S01]  /*4a90*/  LEA R15, R69, UR6, 0x3 ;  /* 0x00000006450f7c11 */ /* 0x000fe2000f8e18ff */
[----:B------:R-:W-:Y:S01]  /*4aa0*/  BSSY B1, `(.L_x_58) ;  /* 0x0000049000017945 */ /* 0x000fe20003800000 */
[----:B------:R-:W-:-:S02]  /*4ab0*/  LOP3.LUT R17, R17, 0x80000000, RZ, 0x3c, !PT ;  /* 0x8000000011117812 */ /* 0x000fc400078e3cff */
[----:B--2---:R-:W-:Y:S02]  /*4ac0*/  LEA R13, R76, UR6, 0x3 ;  /* 0x000000064c0d7c11 */ /* 0x004fe4000f8e18ff */
[----:B------:R-:W-:Y:S02]  /*4ad0*/  LEA R27, R27, UR6, 0x3 ;  /* 0x000000061b1b7c11 */ /* 0x000fe4000f8e18ff */
[----:B------:R-:W-:Y:S01]  /*4ae0*/  LOP3.LUT R11, R11, 0x80000000, RZ, 0x3c, !PT ;  /* 0x800000000b0b7812 */ /* 0x000fe200078e3cff */
[----:B------:R-:W-:Y:S01]  /*4af0*/  STS.64 [R73+-0x8], R38 ;  /* 0xfffff82649007388 */ /* 0x000fe20000000a00 */
[----:B------:R-:W-:Y:S02]  /*4b00*/  LEA R29, R29, UR6, 0x3 ;  /* 0x000000061d1d7c11 */ /* 0x000fe4000f8e18ff */
[----:B------:R-:W-:Y:S01]  /*4b10*/  LOP3.LUT R9, R9, 0x80000000, RZ, 0x3c, !PT ;  /* 0x8000000009097812 */ /* 0x000fe200078e3cff */
[----:B------:R-:W-:Y:S01]  /*4b20*/  STS.64 [R75+-0x8], R40 ;  /* 0xfffff8284b007388 */ /* 0x000fe20000000a00 */
[----:B------:R-:W-:-:S02]  /*4b30*/  LEA R31, R31, UR6, 0x3 ;  /* 0x000000061f1f7c11 */ /* 0x000fc4000f8e18ff */
[----:B------:R-:W-:Y:S01]  /*4b40*/  LOP3.LUT R7, R7, 0x80000000, RZ, 0x3c, !PT ;  /* 0x8000000007077812 */ /* 0x000fe200078e3cff */
[----:B---3--:R-:W-:Y:S01]  /*4b50*/  IMAD.IADD R0, R25, 0x1, R0 ;  /* 0x0000000119007824 */ /* 0x008fe200078e0200 */
[----:B------:R-:W-:Y:S01]  /*4b60*/  STS.64 [R77+-0x8], R42 ;  /* 0xfffff82a4d007388 */ /* 0x000fe20000000a00 */
[----:B0-----:R-:W-:Y:S02]  /*4b70*/  LEA R25, R85, UR6, 0x3 ;  /* 0x0000000655197c11 */ /* 0x001fe4000f8e18ff */
[----:B------:R-:W-:Y:S01]  /*4b80*/  LEA R33, R33, UR6, 0x3 ;  /* 0x0000000621217c11 */ /* 0x000fe2000f8e18ff */
[----:B------:R-:W-:Y:S01]  /*4b90*/  STS.64 [R79+-0x8], R44 ;  /* 0xfffff82c4f007388 */ /* 0x000fe20000000a00 */
[----:B------:R-:W-:Y:S02]  /*4ba0*/  LEA R35, R35, UR6, 0x3 ;  /* 0x0000000623237c11 */ /* 0x000fe4000f8e18ff */
[----:B------:R-:W-:Y:S01]  /*4bb0*/  LEA R37, R0, UR6, 0x3 ;  /* 0x0000000600257c11 */ /* 0x000fe2000f8e18ff */
[----:B------:R-:W-:Y:S01]  /*4bc0*/  STS.64 [R81+-0x8], R46 ;  /* 0xfffff82e51007388 */ /* 0x000fe20000000a00 */
[----:B------:R-:W-:-:S02]  /*4bd0*/  ISETP.NE.AND P0, PT, R84, RZ, PT ;  /* 0x000000ff5400720c */ /* 0x000fc40003f05270 */
[----:B------:R-:W-:Y:S01]  /*4be0*/  LEA R0, R3, UR6, 0x3 ;  /* 0x0000000603007c11 */ /* 0x000fe2000f8e18ff */
[----:B------:R-:W-:Y:S04]  /*4bf0*/  STS.64 [R83+-0x8], R48 ;  /* 0xfffff83053007388 */ /* 0x000fe80000000a00 */
[----:B------:R0:W-:Y:S04]  /*4c00*/  STS.64 [R13+-0x8], R4 ;  /* 0xfffff8040d007388 */ /* 0x0001e80000000a00 */
[----:B------:R2:W-:Y:S04]  /*4c10*/  STS.64 [R15+-0x8], R18 ;  /* 0xfffff8120f007388 */ /* 0x0005e80000000a00 */
[----:B------:R2:W-:Y:S04]  /*4c20*/  STS.64 [R25+-0x8], R16 ;  /* 0xfffff81019007388 */ /* 0x0005e80000000a00 */
[----:B------:R2:W-:Y:S01]  /*4c30*/  STS.64 [R27+-0x8], R50 ;  /* 0xfffff8321b007388 */ /* 0x0005e20000000a00 */
[----:B0-----:R-:W-:-:S03]  /*4c40*/  SHF.R.S32.HI R13, RZ, 0x1f, R60 ;  /* 0x0000001fff0d7819 */ /* 0x001fc6000001143c */
[----:B------:R2:W-:Y:S04]  /*4c50*/  STS.64 [R29+-0x8], R10 ;  /* 0xfffff80a1d007388 */ /* 0x0005e80000000a00 */
[----:B------:R2:W-:Y:S04]  /*4c60*/  STS.64 [R31+-0x8], R8 ;  /* 0xfffff8081f007388 */ /* 0x0005e80000000a00 */
[----:B------:R2:W-:Y:S04]  /*4c70*/  STS.64 [R33+-0x8], R6 ;  /* 0xfffff80621007388 */ /* 0x0005e80000000a00 */
[----:B------:R2:W-:Y:S04]  /*4c80*/  STS.64 [R35+-0x8], R52 ;  /* 0xfffff83423007388 */ /* 0x0005e80000000a00 */
[----:B------:R2:W-:Y:S01]  /*4c90*/  STS.64 [R37+-0x8], R54 ;  /* 0xfffff83625007388 */ /* 0x0005e20000000a00 */
[----:B------:R-:W-:Y:S05]  /*4ca0*/  @P0 BRA `(.L_x_59) ;  /* 0x0000000000a00947 */ /* 0x000fea0003800000 */
[----:B------:R-:W3:Y:S01]  /*4cb0*/  LDG.E.64 R56, desc[UR8][R56.64] ;  /* 0x0000000838387981 */ /* 0x000ee2000c1e1b00 */
[----:B------:R-:W-:Y:S01]  /*4cc0*/  UISETP.GE.AND UP0, UPT, UR7, 0x1, UPT ;  /* 0x000000010700788c */ /* 0x000fe2000bf06270 */
[----:B--2---:R-:W-:Y:S01]  /*4cd0*/  IMAD.MOV.U32 R6, RZ, RZ, R59 ;  /* 0x000000ffff067224 */ /* 0x004fe200078e003b */
[----:B---3--:R-:W-:-:S05]  /*4ce0*/  IADD3 R4, P0, PT, -R60, R56, RZ ;  /* 0x000000383c047210 */ /* 0x008fca0007f1e1ff */
[----:B------:R-:W-:-:S05]  /*4cf0*/  IMAD.X R5, R57, 0x1, ~R13, P0 ;  /* 0x0000000139057824 */ /* 0x000fca00000e0e0d */
[----:B------:R0:W-:Y:S01]  /*4d00*/  STS.64 [R0+0xb400], R4 ;  /* 0x00b4000400007388 */ /* 0x0001e20000000a00 */
[----:B------:R-:W-:Y:S05]  /*4d10*/  BRA.U !UP0, `(.L_x_60) ;  /* 0x00000001086c7547 */ /* 0x000fea000b800000 */
[----:B------:R-:W-:Y:S01]  /*4d20*/  BSSY B0, `(.L_x_61) ;  /* 0x0000019000007945 */ /* 0x000fe20003800000 */
[----:B------:R-:W-:Y:S02]  /*4d30*/  IMAD.MOV.U32 R7, RZ, RZ, -0x1 ;  /* 0xffffffffff077424 */ /* 0x000fe400078e00ff */
[----:B------:R-:W-:Y:S02]  /*4d40*/  IMAD.U32 R8, RZ, RZ, UR7 ;  /* 0x00000007ff087e24 */ /* 0x000fe4000f8e00ff */
[----:B------:R-:W-:-:S07]  /*4d50*/  IMAD.MOV.U32 R6, RZ, RZ, R59 ;  /* 0x000000ffff067224 */ /* 0x000fce00078e003b */
.L_x_65:
[----:B0-----:R-:W0:Y:S01]  /*4d60*/  LDC.64 R4, c[0x0][0x380] ;  /* 0x0000e000ff047b82 */ /* 0x001e220000000a00 */
[----:B------:R-:W-:Y:S01]  /*4d70*/  VIADD R11, R8, 0xffffffff ;  /* 0xffffffff080b7836 */ /* 0x000fe20000000000 */
[----:B------:R-:W-:Y:S03]  /*4d80*/  BSSY B2, `(.L_x_62) ;  /* 0x0000008000027945 */ /* 0x000fe60003800000 */
[----:B------:R-:W-:-:S04]  /*4d90*/  IMAD R9, R11, 0x100, R3 ;  /* 0x000001000b097824 */ /* 0x000fc800078e0203 */
[----:B0-----:R-:W-:-:S07]  /*4da0*/  IMAD.WIDE R4, R9, 0x4, R4 ;  /* 0x0000000409047825 */ /* 0x001fce00078e0204 */
.L_x_63:
[----:B------:R-:W-:Y:S05]  /*4db0*/  YIELD ;  /* 0x0000000000007946 */ /* 0x000fea0003800000 */
[----:B------:R0:W-:Y:S06]  /*4dc0*/  MEMBAR.SC.CTA ;  /* 0x0000000000007992 */ /* 0x0001ec0000000000 */
[----:B0-----:R-:W2:Y:S02]  /*4dd0*/  LDG.E.STRONG.SYS R9, desc[UR8][R4.64] ;  /* 0x0000000804097981 */ /* 0x001ea4000c1f5900 */
[----:B--2---:R-:W-:-:S13]  /*4de0*/  ISETP.NE.AND P0, PT, R9, RZ, PT ;  /* 0x000000ff0900720c */ /* 0x004fda0003f05270 */
[----:B------:R-:W-:Y:S05]  /*4df0*/  @!P0 BRA `(.L_x_63) ;  /* 0xfffffffc00ec8947 */ /* 0x000fea000383ffff */
[----:B------:R-:W-:Y:S05]  /*4e00*/  BSYNC B2 ;  /* 0x0000000000027941 */ /* 0x000fea0003800000 */
.L_x_62:
[----:B------:R-:W-:Y:S01]  /*4e10*/  BSSY.RECONVERGENT B2, `(.L_x_64) ;  /* 0x0000006000027945 */ /* 0x000fe20003800200 */
[C---:B------:R-:W-:Y:S02]  /*4e20*/  ISETP.GT.AND P0, PT, R9.reuse, -0x1, PT ;  /* 0xffffffff0900780c */ /* 0x040fe40003f04270 */
[----:B------:R-:W-:Y:S01]  /*4e30*/  LOP3.LUT R9, R9, 0x3fffffff, RZ, 0xc0, !PT ;  /* 0x3fffffff09097812 */ /* 0x000fe200078ec0ff */
[----:B------:R-:W-:Y:S05]  /*4e40*/  WARPSYNC.EXCLUSIVE R7 ;  /* 0x0000000007007348 */ /* 0x000fea0003a00000 */
[----:B------:R-:W-:-:S05]  /*4e50*/  IMAD.IADD R6, R9, 0x1, R6 ;  /* 0x0000000109067824 */ /* 0x000fca00078e0206 */
[----:B------:R-:W-:-:S07]  /*4e60*/  VOTE.ANY R7, PT, P0 ;  /* 0x0000000000077806 */ /* 0x000fce00000e0100 */
[----:B------:R-:W-:Y:S05]  /*4e70*/  BSYNC.RECONVERGENT B2 ;  /* 0x0000000000027941 */ /* 0x000fea0003800200 */
.L_x_64:
[----:B------:R-:W-:Y:S01]  /*4e80*/  ISETP.GT.U32.AND P1, PT, R8, 0x1, PT ;  /* 0x000000010800780c */ /* 0x000fe20003f24070 */
[----:B------:R-:W-:-:S12]  /*4e90*/  IMAD.MOV.U32 R8, RZ, RZ, R11 ;  /* 0x000000ffff087224 */ /* 0x000fd800078e000b */
[----:B------:R-:W-:Y:S05]  /*4ea0*/  @P0 BRA P1, `(.L_x_65) ;  /* 0xfffffffc00ac0947 */ /* 0x000fea000083ffff */
[----:B------:R-:W-:Y:S05]  /*4eb0*/  BSYNC B0 ;  /* 0x0000000000007941 */ /* 0x000fea0003800000 */
.L_x_61:
[----:B------:R2:W3:Y:S02]  /*4ec0*/  LDS.64 R4, [R0+0xb400] ;  /* 0x00b4000000047984 */ /* 0x0004e40000000a00 */
.L_x_60:
[C---:B------:R-:W-:Y:S01]  /*4ed0*/  IMAD.IADD R9, R6.reuse, 0x1, -R59 ;  /* 0x0000000106097824 */ /* 0x040fe200078e0a3b */
[----:B------:R-:W-:-:S04]  /*4ee0*/  LOP3.LUT R7, R6, 0x80000000, RZ, 0xfc, !PT ;  /* 0x8000000006077812 */ /* 0x000fc800078efcff */
[C---:B0--3--:R-:W-:Y:S01]  /*4ef0*/  IADD3 R4, P0, PT, R9.reuse, R4, RZ ;  /* 0x0000000409047210 */ /* 0x049fe20007f1e0ff */
[----:B------:R0:W-:Y:S03]  /*4f00*/  STG.E.STRONG.SYS desc[UR8][R22.64], R7 ;  /* 0x0000000716007986 */ /* 0x0001e6000c115908 */
[----:B------:R-:W-:-:S05]  /*4f10*/  LEA.HI.X.SX32 R5, R9, R5, 0x1, P0 ;  /* 0x0000000509057211 */ /* 0x000fca00000f0eff */
[----:B------:R0:W-:Y:S04]  /*4f20*/  STS.64 [R0+0xb400], R4 ;  /* 0x00b4000400007388 */ /* 0x0001e80000000a00 */
.L_x_59:
[----:B------:R-:W-:Y:S05]  /*4f30*/  BSYNC B1 ;  /* 0x0000000000017941 */ /* 0x000fea0003800000 */
.L_x_58:
[----:B0-----:R-:W0:Y:S01]  /*4f40*/  LDC.64 R4, c[0x0][0x390] ;  /* 0x0000e400ff047b82 */ /* 0x001e220000000a00 */
[----:B------:R-:W-:-:S04]  /*4f50*/  UIMAD UR5, UR7, 0x1680, URZ ;  /* 0x00001680070578a4 */ /* 0x000fc8000f8e02ff */
[----:B------:R-:W-:-:S03]  /*4f60*/  UIADD3 UR5, UPT, UPT, UR5, 0x1680, URZ ;  /* 0x0000168005057890 */ /* 0x000fc6000fffe0ff */
[----:B--2---:R-:W2:Y:S01]  /*4f70*/  LDC R6, c[0x0][0x3c0] ;  /* 0x0000f000ff067b82 */ /* 0x004ea20000000800 */
[----:B0-----:R-:W-:Y:S02]  /*4f80*/  ISETP.EQ.U32.AND P1, PT, R4, RZ, PT ;  /* 0x000000ff0400720c */ /* 0x001fe40003f22070 */
[C---:B--2---:R-:W-:Y:S02]  /*4f90*/  ISETP.LE.AND P0, PT, R6.reuse, UR5, PT ;  /* 0x0000000506007c0c */ /* 0x044fe4000bf03270 */
[----:B------:R-:W-:Y:S01]  /*4fa0*/  ISETP.LT.AND P3, PT, R6, UR5, PT ;  /* 0x0000000506007c0c */ /* 0x000fe2000bf61270 */
[----:B------:R-:W-:Y:S05]  /*4fb0*/  WARPSYNC.ALL ;  /* 0x0000000000007948 */ /* 0x000fea0003800000 */
[----:B------:R-:W-:-:S04]  /*4fc0*/  ISETP.EQ.OR.EX P0, PT, R5, RZ, !P0, P1 ;  /* 0x000000ff0500720c */ /* 0x000fc80004702710 */
[----:B------:R-:W-:-:S13]  /*4fd0*/  ISETP.GT.U32.OR P0, PT, R3, 0xff, P0 ;  /* 0x000000ff0300780c */ /* 0x000fda0000704470 */
[----:B------:R-:W0:Y:S01]  /*4fe0*/  @!P0 LDS.64 R4, [R0+0xb400] ;  /* 0x00b4000000048984 */ /* 0x000e220000000a00 */
[--C-:B------:R-:W-:Y:S02]  /*4ff0*/  @!P0 SHF.R.S32.HI R7, RZ, 0x1f, R59.reuse ;  /* 0x0000001fff078819 */ /* 0x100fe4000001143b */
[----:B0-----:R-:W-:-:S04]  /*5000*/  @!P0 IADD3 R60, P1, P2, R4, R60, R59 ;  /* 0x0000003c043c8210 */ /* 0x001fc80007a3e03b */
[----:B------:R-:W-:-:S05]  /*5010*/  @!P0 IADD3.X R61, PT, PT, R5, R13, R7, P1, P2 ;  /* 0x0000000d053d8210 */ /* 0x000fca0000fe4407 */
[----:B------:R0:W-:Y:S01]  /*5020*/  @!P0 STG.E.64 desc[UR8][R20.64], R60 ;  /* 0x0000003c14008986 */ /* 0x0001e2000c101b08 */
[----:B------:R-:W-:Y:S06]  /*5030*/  BAR.SYNC.DEFER_BLOCKING 0x0 ;  /* 0x0000000000007b1d */ /* 0x000fec0000010000 */
[----:B------:R-:W-:Y:S05]  /*5040*/  @P3 BRA `(.L_x_66) ;  /* 0x0000000c00143947 */ /* 0x000fea0003800000 */
[----:B------:R-:W2:Y:S01]  /*5050*/  LDS.64 R4, [R0] ;  /* 0x0000000000047984 */ /* 0x000ea20000000a00 */
[----:B------:R-:W2:Y:S01]  /*5060*/  LDCU UR5, c[0x0][0x3c4] ;  /* 0x00007880ff0577ac */ /* 0x000ea20008000800 */
[----:B------:R-:W3:Y:S01]  /*5070*/  LDCU.64 UR10, c[0x0][0x3a0] ;  /* 0x00007400ff0a77ac */ /* 0x000ee20008000a00 */
[----:B--2---:R-:W-:Y:S01]  /*5080*/  SHF.R.U64 R2, R4, UR5, R5 ;  /* 0x0000000504027c19 */ /* 0x004fe20008001205 */
[----:B------:R-:W-:Y:S01]  /*5090*/  IMAD.MOV.U32 R8, RZ, RZ, R4 ;  /* 0x000000ffff087224 */ /* 0x000fe200078e0004 */
[----:B------:R-:W-:Y:S02]  /*50a0*/  LOP3.LUT R9, R5, 0x80000000, RZ, 0x3c, !PT ;  /* 0x8000000005097812 */ /* 0x000fe400078e3cff */
[----:B------:R-:W-:-:S04]  /*50b0*/  LOP3.LUT R2, R2, UR4, RZ, 0x30, !PT ;  /* 0x0000000402027c12 */ /* 0x000fc8000f8e30ff */
[----:B------:R-:W-:-:S05]  /*50c0*/  LEA R2, R2, UR6, 0x3 ;  /* 0x0000000602027c11 */ /* 0x000fca000f8e18ff */
[----:B------:R-:W2:Y:S02]  /*50d0*/  LDS.64 R6, [R2+0xb400] ;  /* 0x00b4000002067984 */ /* 0x000ea40000000a00 */
[----:B--2---:R-:W-:-:S05]  /*50e0*/  IADD3 R6, P0, PT, R6, R3, RZ ;  /* 0x0000000306067210 */ /* 0x004fca0007f1e0ff */
[----:B------:R-:W-:Y:S01]  /*50f0*/  IMAD.X R7, RZ, RZ, R7, P0 ;  /* 0x000000ffff077224 */ /* 0x000fe200000e0607 */
[----:B---3--:R-:W-:-:S04]  /*5100*/  LEA R10, P0, R6, UR10, 0x3 ;  /* 0x0000000a060a7c11 */ /* 0x008fc8000f8018ff */
[----:B------:R-:W-:-:S05]  /*5110*/  LEA.HI.X R11, R6, UR11, R7, 0x3, P0 ;  /* 0x0000000b060b7c11 */ /* 0x000fca00080f1c07 */
[----:B------:R-:W-:Y:S01]  /*5120*/  STG.E.64 desc[UR8][R10.64], R8 ;  /* 0x000000080a007986 */ /* 0x000fe2000c101b08 */
[----:B------:R-:W-:-:S03]  /*5130*/  NOP ;  /* 0x0000000000007918 */ /* 0x000fc60000000000 */
[----:B------:R-:W2:Y:S02]  /*5140*/  LDS.64 R4, [R0+0xc00] ;  /* 0x000c000000047984 */ /* 0x000ea40000000a00 */
        /* <DEDUP_REMOVED lines=8> */
[----:B------:R-:W-:-:S04]  /*51d0*/  LEA R14, P0, R6, UR10, 0x3 ;  /* 0x0000000a060e7c11 */ /* 0x000fc8000f8018ff */
        /* <DEDUP_REMOVED lines=160> */
[----:B--2---:R-:W-:Y:S02]  /*5be0*/  SHF.R.U64 R6, R4, UR5, R5 ;  /* 0x0000000504067c19 */ /* 0x004fe40008001205 */
[----:B------:R-:W-:Y:S02]  /*5bf0*/  LOP3.LUT R5, R5, 0x80000000, RZ, 0x3c, !PT ;  /* 0x8000000005057812 */ /* 0x000fe400078e3cff */
[----:B------:R-:W-:-:S04]  /*5c00*/  LOP3.LUT R2, R6, UR4, RZ, 0x30, !PT ;  /* 0x0000000406027c12 */ /* 0x000fc8000f8e30ff */
[----:B------:R-:W-:-:S06]  /*5c10*/  LEA R6, R2, UR6, 0x3 ;  /* 0x0000000602067c11 */ /* 0x000fcc000f8e18ff */
[----:B------:R-:W2:Y:S02]  /*5c20*/  LDS.64 R6, [R6+0xb400] ;  /* 0x00b4000006067984 */ /* 0x000ea40000000a00 */
[----:B--2---:R-:W-:-:S05]  /*5c30*/  IADD3 R3, P0, PT, R6, R3, RZ ;  /* 0x0000000306037210 */ /* 0x004fca0007f1e0ff */
[----:B------:R-:W-:Y:S01]  /*5c40*/  IMAD.X R8, RZ, RZ, R7, P0 ;  /* 0x000000ffff087224 */ /* 0x000fe200000e0607 */
[----:B------:R-:W-:-:S04]  /*5c50*/  LEA R2, P0, R3, UR10, 0x3 ;  /* 0x0000000a03027c11 */ /* 0x000fc8000f8018ff */
[----:B------:R-:W-:-:S05]  /*5c60*/  LEA.HI.X R3, R3, UR11, R8, 0x3, P0 ;  /* 0x0000000b03037c11 */ /* 0x000fca00080f1c08 */
[----:B------:R-:W-:Y:S01]  /*5c70*/  STG.E.64 desc[UR8][R2.64+0xa800], R4 ;  /* 0x00a8000402007986 */ /* 0x000fe2000c101b08 */
[----:B------:R-:W-:Y:S01]  /*5c80*/  NOP ;  /* 0x0000000000007918 */ /* 0x000fe20000000000 */
[----:B------:R-:W-:Y:S05]  /*5c90*/  EXIT ;  /* 0x000000000000794d */ /* 0x000fea0003800000 */
.L_x_66:
[----:B------:R-:W-:Y:S01]  /*5ca0*/  IMAD.U32 R5, RZ, RZ, UR7 ;  /* 0x00000007ff057e24 */ /* 0x000fe2000f8e00ff */
[----:B------:R-:W-:Y:S01]  /*5cb0*/  BSSY.RECONVERGENT B0, `(.L_x_67) ;  /* 0x000001e000007945 */ /* 0x000fe20003800200 */
[----:B------:R-:W-:Y:S02]  /*5cc0*/  VIADD R4, R3, 0x180 ;  /* 0x0000018003047836 */ /* 0x000fe40000000000 */
[----:B------:R-:W-:Y:S02]  /*5cd0*/  IMAD R5, R5, -0x1680, R6 ;  /* 0xffffe98005057824 */ /* 0x000fe400078e0206 */
[C---:B------:R-:W-:Y:S02]  /*5ce0*/  VIADD R6, R3.reuse, 0x300 ;  /* 0x0000030003067836 */ /* 0x040fe40000000000 */
[C---:B------:R-:W-:Y:S01]  /*5cf0*/  VIADD R8, R3.reuse, 0x480 ;  /* 0x0000048003087836 */ /* 0x040fe20000000000 */
[CC--:B------:R-:W-:Y:S01]  /*5d00*/  ISETP.GE.AND P3, PT, R3.reuse, R5.reuse, PT ;  /* 0x000000050300720c */ /* 0x0c0fe20003f66270 */
[C---:B------:R-:W-:Y:S01]  /*5d10*/  VIADD R10, R3.reuse, 0xa80 ;  /* 0x00000a80030a7836 */ /* 0x040fe20000000000 */
[-C--:B------:R-:W-:Y:S01]  /*5d20*/  ISETP.GE.AND P4, PT, R4, R5.reuse, PT ;  /* 0x000000050400720c */ /* 0x080fe20003f86270 */
[C---:B------:R-:W-:Y:S01]  /*5d30*/  VIADD R4, R3.reuse, 0x600 ;  /* 0x0000060003047836 */ /* 0x040fe20000000000 */
[-C--:B------:R-:W-:Y:S01]  /*5d40*/  ISETP.GE.AND P5, PT, R6, R5.reuse, PT ;  /* 0x000000050600720c */ /* 0x080fe20003fa6270 */
[C---:B------:R-:W-:Y:S01]  /*5d50*/  VIADD R6, R3.reuse, 0x780 ;  /* 0x0000078003067836 */ /* 0x040fe20000000000 */
[-C--:B------:R-:W-:Y:S01]  /*5d60*/  ISETP.GE.AND P6, PT, R8, R5.reuse, PT ;  /* 0x000000050800720c */ /* 0x080fe20003fc6270 */
[----:B------:R-:W-:Y:S01]  /*5d70*/  VIADD R8, R3, 0x900 ;  /* 0x0000090003087836 */ /* 0x000fe20000000000 */
[----:B------:R-:W-:-:S02]  /*5d80*/  ISETP.GE.AND P0, PT, R4, R5, PT ;  /* 0x000000050400720c */ /* 0x000fc40003f06270 */
[-C--:B------:R-:W-:Y:S02]  /*5d90*/  ISETP.GE.AND P1, PT, R6, R5.reuse, PT ;  /* 0x000000050600720c */ /* 0x080fe40003f26270 */
[----:B------:R-:W-:Y:S01]  /*5da0*/  ISETP.GE.AND P2, PT, R8, R5, PT ;  /* 0x000000050800720c */ /* 0x000fe20003f46270 */
[----:B------:R-:W-:-:S12]  /*5db0*/  @P3 BRA `(.L_x_68) ;  /* 0x0000000000343947 */ /* 0x000fd80003800000 */
[----:B------:R-:W2:Y:S01]  /*5dc0*/  LDS.64 R6, [R0] ;  /* 0x0000000000067984 */ /* 0x000ea20000000a00 */
[----:B------:R-:W2:Y:S01]  /*5dd0*/  LDCU UR5, c[0x0][0x3c4] ;  /* 0x00007880ff0577ac */ /* 0x000ea20008000800 */
[----:B------:R-:W3:Y:S01]  /*5de0*/  LDCU.64 UR10, c[0x0][0x3a0] ;  /* 0x00007400ff0a77ac */ /* 0x000ee20008000a00 */
[----:B--2---:R-:W-:Y:S02]  /*5df0*/  SHF.R.U64 R4, R6, UR5, R7 ;  /* 0x0000000506047c19 */ /* 0x004fe40008001207 */
        /* <DEDUP_REMOVED lines=8> */
[----:B------:R2:W-:Y:S04]  /*5e80*/  STG.E.64 desc[UR8][R8.64], R6 ;  /* 0x0000000608007986 */ /* 0x0005e8000c101b08 */
.L_x_68:
[----:B------:R-:W-:Y:S05]  /*5e90*/  BSYNC.RECONVERGENT B0 ;  /* 0x0000000000007941 */ /* 0x000fea0003800200 */
.L_x_67:
[----:B------:R-:W-:Y:S01]  /*5ea0*/  NOP ;  /* 0x0000000000007918 */ /* 0x000fe20000000000 */
[----:B------:R-:W-:Y:S01]  /*5eb0*/  BSSY.RECONVERGENT B0, `(.L_x_69) ;  /* 0x0000011000007945 */ /* 0x000fe20003800200 */
[----:B------:R-:W-:Y:S02]  /*5ec0*/  ISETP.GE.AND P3, PT, R10, R5, PT ;  /* 0x000000050a00720c */ /* 0x000fe40003f66270 */
[----:B------:R-:W-:Y:S01]  /*5ed0*/  LOP3.LUT R10, R3, 0xc00, RZ, 0xfc, !PT ;  /* 0x00000c00030a7812 */ /* 0x000fe200078efcff */
[----:B------:R-:W-:Y:S10]  /*5ee0*/  @P4 BRA `(.L_x_70) ;  /* 0x0000000000344947 */ /* 0x000ff40003800000 */
[----:B--2---:R-:W2:Y:S01]  /*5ef0*/  LDS.64 R6, [R0+0xc00] ;  /* 0x000c000000067984 */ /* 0x004ea20000000a00 */
        /* <DEDUP_REMOVED lines=12> */
.L_x_70:
[----:B------:R-:W-:Y:S05]  /*5fc0*/  BSYNC.RECONVERGENT B0 ;  /* 0x0000000000007941 */ /* 0x000fea0003800200 */
.L_x_69:
[----:B------:R-:W-:Y:S01]  /*5fd0*/  NOP ;  /* 0x0000000000007918 */ /* 0x000fe20000000000 */
[----:B------:R-:W-:Y:S01]  /*5fe0*/  BSSY.RECONVERGENT B0, `(.L_x_71) ;  /* 0x0000011000007945 */ /* 0x000fe20003800200 */
[----:B------:R-:W-:Y:S01]  /*5ff0*/  ISETP.GE.AND P4, PT, R10, R5, PT ;  /* 0x000000050a00720c */ /* 0x000fe20003f86270 */
[----:B------:R-:W-:Y:S02]  /*6000*/  VIADD R10, R3, 0xd80 ;  /* 0x00000d80030a7836 */ /* 0x000fe40000000000 */
[----:B------:R-:W-:Y:S10]  /*6010*/  @P5 BRA `(.L_x_72) ;  /* 0x0000000000345947 */ /* 0x000ff40003800000 */
[----:B--23--:R-:W2:Y:S01]  /*6020*/  LDS.64 R6, [R0+0x1800] ;  /* 0x0018000000067984 */ /* 0x00cea20000000a00 */
        /* <DEDUP_REMOVED lines=12> */
.L_x_72:
[----:B------:R-:W-:Y:S05]  /*60f0*/  BSYNC.RECONVERGENT B0 ;  /* 0x0000000000007941 */ /* 0x000fea0003800200 */
.L_x_71:
[----:B------:R-:W-:Y:S01]  /*6100*/  NOP ;  /* 0x0000000000007918 */ /* 0x000fe20000000000 */
[----:B------:R-:W-:Y:S01]  /*6110*/  BSSY.RECONVERGENT B0, `(.L_x_73) ;  /* 0x0000011000007945 */ /* 0x000fe20003800200 */
[----:B------:R-:W-:Y:S01]  /*6120*/  ISETP.GE.AND P5, PT, R10, R5, PT ;  /* 0x000000050a00720c */ /* 0x000fe20003fa6270 */
[----:B------:R-:W-:Y:S02]  /*6130*/  VIADD R10, R3, 0xf00 ;  /* 0x00000f00030a7836 */ /* 0x000fe40000000000 */
[----:B------:R-:W-:Y:S10]  /*6140*/  @P6 BRA `(.L_x_74) ;  /* 0x0000000000346947 */ /* 0x000ff40003800000 */
[----:B--234-:R-:W2:Y:S01]  /*6150*/  LDS.64 R6, [R0+0x2400] ;  /* 0x0024000000067984 */ /* 0x01cea20000000a00 */
        /* <DEDUP_REMOVED lines=12> */
.L_x_74:
[----:B------:R-:W-:Y:S05]  /*6220*/  BSYNC.RECONVERGENT B0 ;  /* 0x0000000000007941 */ /* 0x000fea0003800200 */
.L_x_73:
        /* <DEDUP_REMOVED lines=18> */
.L_x_76:
[----:B------:R-:W-:Y:S05]  /*6350*/  BSYNC.RECONVERGENT B0 ;  /* 0x0000000000007941 */ /* 0x000fea0003800200 */
.L_x_75:
        /* <DEDUP_REMOVED lines=18> */
.L_x_78:
[----:B------:R-:W-:Y:S05]  /*6480*/  BSYNC.RECONVERGENT B0 ;  /* 0x0000000000007941 */ /* 0x000fea0003800200 */
.L_x_77:
        /* <DEDUP_REMOVED lines=18> */
.L_x_80:
[----:B------:R-:W-:Y:S05]  /*65b0*/  BSYNC.RECONVERGENT B0 ;  /* 0x0000000000007941 */ /* 0x000fea0003800200 */
.L_x_79:
[----:B------:R-:W-:Y:S01]  /*65c0*/  NOP ;  /* 0x0000000000007918 */ /* 0x000fe20000000000 */
[----:B------:R-:W-:Y:S01]  /*65d0*/  BSSY.RECONVERGENT B0, `(.L_x_81) ;  /* 0x0000010000007945 */ /* 0x000fe20003800200 */
[----:B------:R-:W-:-:S03]  /*65e0*/  ISETP.GE.AND P2, PT, R10, R5, PT ;  /* 0x000000050a00720c */ /* 0x000fc60003f46270 */
        /* <DEDUP_REMOVED lines=14> */
.L_x_82:
[----:B------:R-:W-:Y:S05]  /*66d0*/  BSYNC.RECONVERGENT B0 ;  /* 0x0000000000007941 */ /* 0x000fea0003800200 */
.L_x_81:
[----:B------:R-:W-:Y:S01]  /*66e0*/  NOP ;  /* 0x0000000000007918 */ /* 0x000fe20000000000 */
[----:B------:R-:W-:Y:S04]  /*66f0*/  BSSY.RECONVERGENT B0, `(.L_x_83) ;  /* 0x000000f000007945 */ /* 0x000fe80003800200 */
[----:B------:R-:W-:Y:S05]  /*6700*/  @P4 BRA `(.L_x_84) ;  /* 0x0000000000344947 */ /* 0x000fea0003800000 */
        /* <DEDUP_REMOVED lines=13> */
.L_x_84:
[----:B------:R-:W-:Y:S05]  /*67e0*/  BSYNC.RECONVERGENT B0 ;  /* 0x0000000000007941 */ /* 0x000fea0003800200 */
.L_x_83:
        /* <DEDUP_REMOVED lines=16> */
.L_x_86:
[----:B------:R-:W-:Y:S05]  /*68f0*/  BSYNC.RECONVERGENT B0 ;  /* 0x0000000000007941 */ /* 0x000fea0003800200 */
.L_x_85:
        /* <DEDUP_REMOVED lines=16> */
.L_x_88:
[----:B------:R-:W-:Y:S05]  /*6a00*/  BSYNC.RECONVERGENT B0 ;  /* 0x0000000000007941 */ /* 0x000fea0003800200 */
.L_x_87:
        /* <DEDUP_REMOVED lines=16> */
.L_x_90:
[----:B------:R-:W-:Y:S05]  /*6b10*/  BSYNC.RECONVERGENT B0 ;  /* 0x0000000000007941 */ /* 0x000fea0003800200 */
.L_x_89:
        /* <DEDUP_REMOVED lines=16> */
.L_x_92:
[----:B------:R-:W-:Y:S05]  /*6c20*/  BSYNC.RECONVERGENT B0 ;  /* 0x0000000000007941 */ /* 0x000fea0003800200 */
.L_x_91:
        /* <DEDUP_REMOVED lines=16> */
.L_x_94:
[----:B------:R-:W-:Y:S05]  /*6d30*/  BSYNC.RECONVERGENT B0 ;  /* 0x0000000000007941 */ /* 0x000fea0003800200 */
.L_x_93:
[----:B------:R-:W-:Y:S01]  /*6d40*/  NOP ;  /* 0x0000000000007918 */ /* 0x000fe20000000000 */
[----:B--234-:R-:W2:Y:S01]  /*6d50*/  LDS.64 R6, [R0+0xa800] ;  /* 0x00a8000000067984 */ /* 0x01cea20000000a00 */
[----:B------:R-:W2:Y:S02]  /*6d60*/  LDCU UR5, c[0x0][0x3c4] ;  /* 0x00007880ff0577ac */ /* 0x000ea40008000800 */
[----:B--2---:R-:W-:-:S04]  /*6d70*/  SHF.R.U64 R2, R6, UR5, R7 ;  /* 0x0000000506027c19 */ /* 0x004fc80008001207 */
[----:B------:R-:W-:-:S04]  /*6d80*/  LOP3.LUT R2, R2, UR4, RZ, 0x30, !PT ;  /* 0x0000000402027c12 */ /* 0x000fc8000f8e30ff */
[----:B------:R-:W-:Y:S01]  /*6d90*/  LEA R8, R2, UR6, 0x3 ;  /* 0x0000000602087c11 */ /* 0x000fe2000f8e18ff */
[----:B------:R-:W-:-:S05]  /*6da0*/  VIADD R2, R3, 0x1500 ;  /* 0x0000150003027836 */ /* 0x000fca0000000000 */
[----:B------:R-:W2:Y:S01]  /*6db0*/  LDS.64 R8, [R8+0xb400] ;  /* 0x00b4000008087984 */ /* 0x000ea20000000a00 */
[----:B------:R-:W-:-:S13]  /*6dc0*/  ISETP.GE.AND P0, PT, R2, R5, PT ;  /* 0x000000050200720c */ /* 0x000fda0003f06270 */
[----:B------:R-:W3:Y:S01]  /*6dd0*/  @!P0 LDC.64 R10, c[0x0][0x3a0] ;  /* 0x0000e800ff0a8b82 */ /* 0x000ee20000000a00 */
[----:B------:R-:W-:Y:S02]  /*6de0*/  @!P0 LOP3.LUT R7, R7, 0x80000000, RZ, 0x3c, !PT ;  /* 0x8000000007078812 */ /* 0x000fe400078e3cff */
[----:B--2---:R-:W-:-:S05]  /*6df0*/  IADD3 R3, P1, PT, R8, R3, RZ ;  /* 0x0000000308037210 */ /* 0x004fca0007f3e0ff */
[----:B------:R-:W-:Y:S01]  /*6e00*/  IMAD.X R4, RZ, RZ, R9, P1 ;  /* 0x000000ffff047224 */ /* 0x000fe200008e0609 */
[----:B---3--:R-:W-:-:S04]  /*6e10*/  @!P0 LEA R2, P1, R3, R10, 0x3 ;  /* 0x0000000a03028211 */ /* 0x008fc800078218ff */
[----:B------:R-:W-:-:S05]  /*6e20*/  @!P0 LEA.HI.X R3, R3, R11, R4, 0x3, P1 ;  /* 0x0000000b03038211 */ /* 0x000fca00008f1c04 */
[----:B------:R-:W-:Y:S01]  /*6e30*/  @!P0 STG.E.64 desc[UR8][R2.64+0xa800], R6 ;  /* 0x00a8000602008986 */ /* 0x000fe2000c101b08 */
[----:B------:R-:W-:Y:S01]  /*6e40*/  NOP ;  /* 0x0000000000007918 */ /* 0x000fe20000000000 */
[----:B------:R-:W-:Y:S05]  /*6e50*/  EXIT ;  /* 0x000000000000794d */ /* 0x000fea0003800000 */
.L_x_25:
[----:B------:R-:W-:Y:S02]  /*6e60*/  IMAD.MOV.U32 R89, RZ, RZ, R78 ;  /* 0x000000ffff597224 */ /* 0x000fe400078e004e */
[----:B------:R-:W-:Y:S02]  /*6e70*/  IMAD.MOV.U32 R88, RZ, RZ, 0x1 ;  /* 0x00000001ff587424 */ /* 0x000fe400078e00ff */
[----:B------:R-:W-:Y:S02]  /*6e80*/  IMAD.MOV.U32 R91, RZ, RZ, RZ ;  /* 0x000000ffff5b7224 */ /* 0x000fe400078e00ff */
[----:B------:R-:W-:-:S07]  /*6e90*/  IMAD.MOV.U32 R86, RZ, RZ, -0x1 ;  /* 0xffffffffff567424 */ /* 0x000fce00078e00ff */
[----:B------:R-:W-:Y:S05]  /*6ea0*/  WARPSYNC.COLLECTIVE R86, `(.L_x_95) ;  /* 0x0000000056087348 */ /* 0x000fea0003c00000 */
[----:B------:R0:W1:Y:S02]  /*6eb0*/  SHFL.UP P0, R87, R89, R88, R91 ;  /* 0x0400005859577389 */ /* 0x000064000000005b */
[----:B01----:R-:W-:Y:S05]  /*6ec0*/  ENDCOLLECTIVE ;  /* 0x000000000000791b */ /* 0x003fea0003800000 */
.L_x_95:
[----:B------:R-:W-:Y:S02]  /*6ed0*/  IMAD.MOV.U32 R88, RZ, RZ, 0x2 ;  /* 0x00000002ff587424 */ /* 0x000fe400078e00ff */
[----:B------:R-:W-:-:S04]  /*6ee0*/  IMAD.MOV.U32 R83, RZ, RZ, R87 ;  /* 0x000000ffff537224 */ /* 0x000fc800078e0057 */
[----:B------:R-:W-:-:S04]  /*6ef0*/  @P0 IMAD.IADD R83, R78, 0x1, R83 ;  /* 0x000000014e530824 */ /* 0x000fc800078e0253 */
[----:B------:R-:W-:-:S07]  /*6f00*/  IMAD.MOV.U32 R89, RZ, RZ, R83 ;  /* 0x000000ffff597224 */ /* 0x000fce00078e0053 */
[----:B------:R-:W-:Y:S05]  /*6f10*/  WARPSYNC.COLLECTIVE R86, `(.L_x_96) ;  /* 0x0000000056087348 */ /* 0x000fea0003c00000 */
[----:B------:R0:W1:Y:S02]  /*6f20*/  SHFL.UP P0, R87, R89, R88, R91 ;  /* 0x0400005859577389 */ /* 0x000064000000005b */
[----:B01----:R-:W-:Y:S05]  /*6f30*/  ENDCOLLECTIVE ;  /* 0x000000000000791b */ /* 0x003fea0003800000 */
.L_x_96:
[----:B------:R-:W-:Y:S02]  /*6f40*/  IMAD.MOV.U32 R88, RZ, RZ, 0x4 ;  /* 0x00000004ff587424 */ /* 0x000fe400078e00ff */
[----:B------:R-:W-:-:S04]  /*6f50*/  IMAD.MOV.U32 R80, RZ, RZ, R87 ;  /* 0x000000ffff507224 */ /* 0x000fc800078e0057 */
[----:B------:R-:W-:-:S04]  /*6f60*/  @P0 IMAD.IADD R80, R83, 0x1, R80 ;  /* 0x0000000153500824 */ /* 0x000fc800078e0250 */
[----:B------:R-:W-:-:S07]  /*6f70*/  IMAD.MOV.U32 R89, RZ, RZ, R80 ;  /* 0x000000ffff597224 */ /* 0x000fce00078e0050 */
[----:B------:R-:W-:Y:S05]  /*6f80*/  WARPSYNC.COLLECTIVE R86, `(.L_x_97) ;  /* 0x0000000056087348 */ /* 0x000fea0003c00000 */
[----:B------:R0:W1:Y:S02]  /*6f90*/  SHFL.UP P0, R87, R89, R88, R91 ;  /* 0x0400005859577389 */ /* 0x000064000000005b */
[----:B01----:R-:W-:Y:S05]  /*6fa0*/  ENDCOLLECTIVE ;  /* 0x000000000000791b */ /* 0x003fea0003800000 */
.L_x_97:
[----:B------:R-:W-:Y:S02]  /*6fb0*/  IMAD.MOV.U32 R88, RZ, RZ, 0x8 ;  /* 0x00000008ff587424 */ /* 0x000fe400078e00ff */
[----:B------:R-:W-:-:S04]  /*6fc0*/  IMAD.MOV.U32 R85, RZ, RZ, R87 ;  /* 0x000000ffff557224 */ /* 0x000fc800078e0057 */
[----:B------:R-:W-:-:S04]  /*6fd0*/  @P0 IMAD.IADD R85, R80, 0x1, R85 ;  /* 0x0000000150550824 */ /* 0x000fc800078e0255 */
[----:B------:R-:W-:-:S07]  /*6fe0*/  IMAD.MOV.U32 R89, RZ, RZ, R85 ;  /* 0x000000ffff597224 */ /* 0x000fce00078e0055 */
[----:B------:R-:W-:Y:S05]  /*6ff0*/  WARPSYNC.COLLECTIVE R86, `(.L_x_98) ;  /* 0x0000000056087348 */ /* 0x000fea0003c00000 */
[----:B------:R0:W1:Y:S02]  /*7000*/  SHFL.UP P0, R87, R89, R88, R91 ;  /* 0x0400005859577389 */ /* 0x000064000000005b */
[----:B01----:R-:W-:Y:S05]  /*7010*/  ENDCOLLECTIVE ;  /* 0x000000000000791b */ /* 0x003fea0003800000 */
.L_x_98:
[----:B------:R-:W-:Y:S02]  /*7020*/  IMAD.MOV.U32 R88, RZ, RZ, 0x10 ;  /* 0x00000010ff587424 */ /* 0x000fe400078e00ff */
[----:B------:R-:W-:-:S04]  /*7030*/  IMAD.MOV.U32 R82, RZ, RZ, R87 ;  /* 0x000000ffff527224 */ /* 0x000fc800078e0057 */
[----:B------:R-:W-:-:S04]  /*7040*/  @P0 IMAD.IADD R82, R85, 0x1, R82 ;  /* 0x0000000155520824 */ /* 0x000fc800078e0252 */
[----:B------:R-:W-:-:S07]  /*7050*/  IMAD.MOV.U32 R89, RZ, RZ, R82 ;  /* 0x000000ffff597224 */ /* 0x000fce00078e0052 */
[----:B------:R-:W-:Y:S05]  /*7060*/  WARPSYNC.COLLECTIVE R86, `(.L_x_99) ;  /* 0x0000000056087348 */ /* 0x000fea0003c00000 */
[----:B------:R0:W1:Y:S02]  /*7070*/  SHFL.UP P0, R87, R89, R88, R91 ;  /* 0x0400005859577389 */ /* 0x000064000000005b */
[----:B01----:R-:W-:Y:S05]  /*7080*/  ENDCOLLECTIVE ;  /* 0x000000000000791b */ /* 0x003fea0003800000 */
.L_x_99:
[----:B------:R-:W-:Y:S05]  /*7090*/  BRA `(.L_x_100) ;  /* 0xffffffb000287947 */ /* 0x000fea000383ffff */
.L_x_101:
[----:B------:R-:W-:-:S00]  /*70a0*/  BRA `(.L_x_101) ;  /* 0xfffffffc00fc7947 */ /* 0x000fc0000383ffff */
[----:B------:R-:W-:-:S00]  /*70b0*/  NOP ;  /* 0x0000000000007918 */ /* 0x000fc00000000000 */
        /* <DEDUP_REMOVED lines=12> */
.L_x_488:


//--------------------- .text._ZN3cub18CUB_300001_SM_10006detail10radix_sort33DeviceRadixSortExclusiveSumKernelINS1_5radix10policy_hubIxNS0_8NullTypeEyE10Policy1000EyEEvPT0_ --------------------------
	.section	.text._ZN3cub18CUB_300001_SM_10006detail10radix_sort33DeviceRadixSortExclusiveSumKernelINS1_5radix10policy_hubIxNS0_8NullTypeEyE10Policy1000EyEEvPT0_,"ax",@progbits
	.align	128
        .global         _ZN3cub18CUB_300001_SM_10006detail10radix_sort33DeviceRadixSortExclusiveSumKernelINS1_5radix10policy_hubIxNS0_8NullTypeEyE10Policy1000EyEEvPT0_
        .type           _ZN3cub18CUB_300001_SM_10006detail10radix_sort33DeviceRadixSortExclusiveSumKernelINS1_5radix10policy_hubIxNS0_8NullTypeEyE10Policy1000EyEEvPT0_,@function
        .size           _ZN3cub18CUB_300001_SM_10006detail10radix_sort33DeviceRadixSortExclusiveSumKernelINS1_5radix10policy_hubIxNS0_8NullTypeEyE10Policy1000EyEEvPT0_,(.L_x_489 - _ZN3cub18CUB_300001_SM_10006detail10radix_sort33DeviceRadixSortExclusiveSumKernelINS1_5radix10policy_hubIxNS0_8NullTypeEyE10Policy1000EyEEvPT0_)
        .other          _ZN3cub18CUB_300001_SM_10006detail10radix_sort33DeviceRadixSortExclusiveSumKernelINS1_5radix10policy_hubIxNS0_8NullTypeEyE10Policy1000EyEEvPT0_,@"STO_CUDA_ENTRY STV_DEFAULT"
_ZN3cub18CUB_300001_SM_10006detail10radix_sort33DeviceRadixSortExclusiveSumKernelINS1_5radix10policy_hubIxNS0_8NullTypeEyE10Policy1000EyEEvPT0_:
.text._ZN3cub18CUB_300001_SM_10006detail10radix_sort33DeviceRadixSortExclusiveSumKernelINS1_5radix10policy_hubIxNS0_8NullTypeEyE10Policy1000EyEEvPT0_:
[----:B------:R-:W-:Y:S01]  /*0000*/  LDC R1, c[0x0][0x37c] ;  /* 0x0000df00ff017b82 */ /* 0x000fe20000000800 */
[----:B------:R-:W0:Y:S07]  /*0010*/  S2R R18, SR_TID.X ;  /* 0x0000000000127919 */ /* 0x000e2e0000002100 */
[----:B------:R-:W1:Y:S01]  /*0020*/  LDC.64 R16, c[0x0][0x380] ;  /* 0x0000e000ff107b82 */ /* 0x000e620000000a00 */
[----:B------:R-:W2:Y:S01]  /*0030*/  LDCU.64 UR4, c[0x0][0x358] ;  /* 0x00006b00ff0477ac */ /* 0x000ea20008000a00 */
[----:B------:R-:W3:Y:S01]  /*0040*/  S2R R5, SR_CTAID.X ;  /* 0x0000000000057919 */ /* 0x000ee20000002500 */
[----:B0-----:R-:W-:Y:S01]  /*0050*/  ISETP.GT.U32.AND P1, PT, R18, 0xff, PT ;  /* 0x000000ff1200780c */ /* 0x001fe20003f24070 */
[----:B---3--:R-:W-:-:S04]  /*0060*/  IMAD R5, R5, 0x100, R18 ;  /* 0x0000010005057824 */ /* 0x008fc800078e0212 */
[----:B-1----:R-:W-:-:S08]  /*0070*/  IMAD.WIDE R16, R5, 0x8, R16 ;  /* 0x0000000805107825 */ /* 0x002fd000078e0210 */
[----:B--2---:R-:W2:Y:S01]  /*0080*/  @!P1 LDG.E.64 R2, desc[UR4][R16.64] ;  /* 0x0000000410029981 */ /* 0x004ea2000c1e1b00 */
[----:B------:R-:W-:Y:S02]  /*0090*/  MOV R0, 0x400 ;  /* 0x0000040000007802 */ /* 0x000fe40000000f00 */
[C---:B------:R-:W-:Y:S01]  /*00a0*/  ISETP.GT.U32.AND P0, PT, R18.reuse, 0x1f, PT ;  /* 0x0000001f1200780c */ /* 0x040fe20003f04070 */
[----:B------:R-:W0:Y:S02]  /*00b0*/  S2R R5, SR_CgaCtaId ;  /* 0x0000000000057919 */ /* 0x000e240000008800 */
[----:B0-----:R-:W-:Y:S02]  /*00c0*/  LEA R5, R5, R0, 0x18 ;  /* 0x0000000005057211 */ /* 0x001fe400078ec0ff */
[----:B------:R-:W-:-:S05]  /*00d0*/  LEA.HI R0, R18, R18, RZ, 0x1d ;  /* 0x0000001212007211 */ /* 0x000fca00078fe8ff */
[----:B------:R-:W-:-:S05]  /*00e0*/  IMAD R0, R0, 0x8, R5 ;  /* 0x0000000800007824 */ /* 0x000fca00078e0205 */
[----:B--2---:R0:W-:Y:S01]  /*00f0*/  STS.64 [R0+0x10], R2 ;  /* 0x0000100200007388 */ /* 0x0041e20000000a00 */
[----:B------:R-:W-:Y:S06]  /*0100*/  BAR.SYNC.DEFER_BLOCKING 0x0 ;  /* 0x0000000000007b1d */ /* 0x000fec0000010000 */
[----:B------:R-:W-:Y:S05]  /*0110*/  @P0 BRA `(.L_x_102) ;  /* 0x0000000400240947 */ /* 0x000fea0003800000 */
[----:B------:R-:W-:Y:S01]  /*0120*/  IMAD R18, R18, 0x48, R5 ;  /* 0x0000004812127824 */ /* 0x000fe200078e0205 */
[----:B------:R-:W-:-:S04]  /*0130*/  UMOV UR6, 0xffffffff ;  /* 0xffffffff00067882 */ /* 0x000fc80000000000 */
[----:B------:R-:W-:Y:S04]  /*0140*/  LDS.64 R14, [R18+0x10] ;  /* 0x00001000120e7984 */ /* 0x000fe80000000a00 */
[----:B------:R-:W-:Y:S04]  /*0150*/  LDS.64 R12, [R18+0x18] ;  /* 0x00001800120c7984 */ /* 0x000fe80000000a00 */
[----:B------:R-:W1:Y:S04]  /*0160*/  LDS.64 R10, [R18+0x20] ;  /* 0x00002000120a7984 */ /* 0x000e680000000a00 */
[----:B------:R-:W-:Y:S04]  /*0170*/  LDS.64 R8, [R18+0x28] ;  /* 0x0000280012087984 */ /* 0x000fe80000000a00 */
[----:B------:R-:W2:Y:S04]  /*0180*/  LDS.64 R6, [R18+0x30] ;  /* 0x0000300012067984 */ /* 0x000ea80000000a00 */
[----:B------:R-:W-:Y:S04]  /*0190*/  LDS.64 R4, [R18+0x38] ;  /* 0x0000380012047984 */ /* 0x000fe80000000a00 */
[----:B0-----:R-:W0:Y:S04]  /*01a0*/  LDS.64 R2, [R18+0x40] ;  /* 0x0000400012027984 */ /* 0x001e280000000a00 */
[----:B------:R-:W3:Y:S01]  /*01b0*/  LDS.64 R20, [R18+0x48] ;  /* 0x0000480012147984 */ /* 0x000ee20000000a00 */
[----:B-1----:R-:W-:-:S04]  /*01c0*/  IADD3 R19, P3, P4, R10, R12, R14 ;  /* 0x0000000c0a137210 */ /* 0x002fc80007c7e00e */
[----:B------:R-:W-:Y:S02]  /*01d0*/  IADD3.X R23, PT, PT, R11, R13, R15, P3, P4 ;  /* 0x0000000d0b177210 */ /* 0x000fe40001fe840f */
[----:B--2---:R-:W-:-:S04]  /*01e0*/  IADD3 R19, P0, P2, R6, R19, R8 ;  /* 0x0000001306137210 */ /* 0x004fc80007a1e008 */
[----:B------:R-:W-:Y:S02]  /*01f0*/  IADD3.X R23, PT, PT, R7, R23, R9, P0, P2 ;  /* 0x0000001707177210 */ /* 0x000fe400007e4409 */
[----:B0-----:R-:W-:-:S04]  /*0200*/  IADD3 R19, P3, P4, R2, R19, R4 ;  /* 0x0000001302137210 */ /* 0x001fc80007c7e004 */
[----:B---3--:R-:W-:Y:S02]  /*0210*/  IADD3 R20, P0, PT, R20, R19, RZ ;  /* 0x0000001314147210 */ /* 0x008fe40007f1e0ff */
[----:B------:R-:W-:-:S05]  /*0220*/  IADD3.X R19, PT, PT, R3, R23, R5, P3, P4 ;  /* 0x0000001703137210 */ /* 0x000fca0001fe8405 */
[----:B------:R-:W-:Y:S01]  /*0230*/  IMAD.X R19, R21, 0x1, R19, P0 ;  /* 0x0000000115137824 */ /* 0x000fe200000e0613 */
[----:B------:R-:W-:Y:S06]  /*0240*/  BRA.DIV UR6, `(.L_x_103) ;  /* 0x0000000206f07947 */ /* 0x000fec000b800000 */
[----:B------:R-:W0:Y:S04]  /*0250*/  SHFL.UP PT, R27, R20, 0x1, RZ ;  /* 0x04200000141b7989 */ /* 0x000e2800000e00ff */
[----:B------:R-:W1:Y:S01]  /*0260*/  SHFL.UP P0, R25, R19, 0x1, RZ ;  /* 0x0420000013197989 */ /* 0x000e6200000000ff */
[----:B0-----:R-:W-:-:S04]  /*0270*/  IADD3 R22, P2, PT, R27, R20, RZ ;  /* 0x000000141b167210 */ /* 0x001fc80007f5e0ff */
[----:B-1----:R-:W-:Y:S01]  /*0280*/  SEL R27, R22, R27, P0 ;  /* 0x0000001b161b7207 */ /* 0x002fe20000000000 */
[----:B------:R-:W-:-:S04]  /*0290*/  IMAD.X R26, R25, 0x1, R19, P2 ;  /* 0x00000001191a7824 */ /* 0x000fc800010e0613 */
[----:B------:R-:W0:Y:S01]  /*02a0*/  SHFL.UP PT, R28, R27, 0x2, RZ ;  /* 0x044000001b1c7989 */ /* 0x000e2200000e00ff */
[----:B------:R-:W-:-:S05]  /*02b0*/  SEL R26, R26, R25, P0 ;  /* 0x000000191a1a7207 */ /* 0x000fca0000000000 */
[----:B------:R-:W1:Y:S01]  /*02c0*/  SHFL.UP P0, R25, R26, 0x2, RZ ;  /* 0x044000001a197989 */ /* 0x000e6200000000ff */
[----:B0-----:R-:W-:-:S05]  /*02d0*/  IADD3 R21, P2, PT, R28, R27, RZ ;  /* 0x0000001b1c157210 */ /* 0x001fca0007f5e0ff */
[----:B-1----:R-:W-:Y:S01]  /*02e0*/  IMAD.X R22, R25, 0x1, R26, P2 ;  /* 0x0000000119167824 */ /* 0x002fe200010e061a */
[----:B------:R-:W-:-:S04]  /*02f0*/  SEL R28, R21, R28, P0 ;  /* 0x0000001c151c7207 */ /* 0x000fc80000000000 */
[----:B------:R-:W-:Y:S01]  /*0300*/  SEL R29, R22, R25, P0 ;  /* 0x00000019161d7207 */ /* 0x000fe20000000000 */
        /* <DEDUP_REMOVED lines=12> */
[----:B------:R0:W1:Y:S04]  /*03d0*/  SHFL.UP PT, R28, R27, 0x10, RZ ;  /* 0x060000001b1c7989 */ /* 0x00006800000e00ff */
[----:B------:R0:W2:Y:S02]  /*03e0*/  SHFL.UP P0, R25, R26, 0x10, RZ ;  /* 0x060000001a197989 */ /* 0x0000a400000000ff */
.L_x_114:
[----:B-1----:R-:W-:-:S04]  /*03f0*/  IADD3 R21, P2, PT, R28, R27, RZ ;  /* 0x0000001b1c157210 */ /* 0x002fc80007f5e0ff */
[----:B--2---:R-:W-:Y:S01]  /*0400*/  SEL R21, R21, R28, P0 ;  /* 0x0000001c15157207 */ /* 0x004fe20000000000 */
[----:B------:R-:W-:-:S05]  /*0410*/  IMAD.X R22, R25, 0x1, R26, P2 ;  /* 0x0000000119167824 */ /* 0x000fca00010e061a */
[----:B------:R-:W-:Y:S02]  /*0420*/  SEL R22, R22, R25, P0 ;  /* 0x0000001916167207 */ /* 0x000fe40000000000 */
[----:B------:R-:W-:-:S05]  /*0430*/  IADD3 R20, P0, PT, R21, -R20, RZ ;  /* 0x8000001415147210 */ /* 0x000fca0007f1e0ff */
[----:B------:R-:W-:Y:S01]  /*0440*/  IMAD.X R21, R22, 0x1, ~R19, P0 ;  /* 0x0000000116157824 */ /* 0x000fe200000e0e13 */
[----:B------:R-:W-:-:S04]  /*0450*/  IADD3 R14, P0, PT, R14, R20, RZ ;  /* 0x000000140e0e7210 */ /* 0x000fc80007f1e0ff */
[----:B------:R1:W-:Y:S01]  /*0460*/  STS.64 [R18+0x10], R20 ;  /* 0x0000101412007388 */ /* 0x0003e20000000a00 */
[----:B------:R-:W-:Y:S01]  /*0470*/  IMAD.X R15, R15, 0x1, R21, P0 ;  /* 0x000000010f0f7824 */ /* 0x000fe200000e0615 */
        /* <DEDUP_REMOVED lines=17> */
[----:B------:R-:W-:-:S05]  /*0590*/  IMAD.X R3, R3, 0x1, R5, P0 ;  /* 0x0000000103037824 */ /* 0x000fca00000e0605 */
[----:B------:R1:W-:Y:S03]  /*05a0*/  STS.64 [R18+0x48], R2 ;  /* 0x0000480212007388 */ /* 0x0003e60000000a00 */
.L_x_102:
[----:B------:R-:W-:Y:S05]  /*05b0*/  WARPSYNC.ALL ;  /* 0x0000000000007948 */ /* 0x000fea0003800000 */
[----:B------:R-:W-:Y:S06]  /*05c0*/  BAR.SYNC.DEFER_BLOCKING 0x0 ;  /* 0x0000000000007b1d */ /* 0x000fec0000010000 */
[----:B------:R-:W-:Y:S05]  /*05d0*/  @P1 EXIT ;  /* 0x000000000000194d */ /* 0x000fea0003800000 */
[----:B01----:R-:W0:Y:S04]  /*05e0*/  LDS.64 R2, [R0+0x10] ;  /* 0x0000100000027984 */ /* 0x003e280000000a00 */
[----:B0-----:R-:W-:Y:S01]  /*05f0*/  STG.E.64 desc[UR4][R16.64], R2 ;  /* 0x0000000210007986 */ /* 0x001fe2000c101b04 */
[----:B------:R-:W-:Y:S05]  /*0600*/  EXIT ;  /* 0x000000000000794d */ /* 0x000fea0003800000 */
.L_x_103:
[----:B------:R-:W-:Y:S02]  /*0610*/  IMAD.MOV.U32 R24, RZ, RZ, R20 ;  /* 0x000000ffff187224 */ /* 0x000fe400078e0014 */
[----:B------:R-:W-:Y:S02]  /*0620*/  IMAD.MOV.U32 R23, RZ, RZ, 0x1 ;  /* 0x00000001ff177424 */ /* 0x000fe400078e00ff */
[----:B------:R-:W-:Y:S02]  /*0630*/  IMAD.MOV.U32 R22, RZ, RZ, RZ ;  /* 0x000000ffff167224 */ /* 0x000fe400078e00ff */
[----:B------:R-:W-:-:S07]  /*0640*/  IMAD.MOV.U32 R21, RZ, RZ, -0x1 ;  /* 0xffffffffff157424 */ /* 0x000fce00078e00ff */
[----:B------:R-:W-:Y:S05]  /*0650*/  WARPSYNC.COLLECTIVE R21, `(.L_x_104) ;  /* 0x0000000015087348 */ /* 0x000fea0003c00000 */
[----:B------:R0:W1:Y:S02]  /*0660*/  SHFL.UP P0, R25, R24, R23, R22 ;  /* 0x0400001718197389 */ /* 0x0000640000000016 */
[----:B01----:R-:W-:Y:S05]  /*0670*/  ENDCOLLECTIVE ;  /* 0x000000000000791b */ /* 0x003fea0003800000 */
.L_x_104:
[----:B------:R-:W-:Y:S02]  /*0680*/  IMAD.MOV.U32 R24, RZ, RZ, R19 ;  /* 0x000000ffff187224 */ /* 0x000fe400078e0013 */
[----:B------:R-:W-:-:S07]  /*0690*/  IMAD.MOV.U32 R27, RZ, RZ, R25 ;  /* 0x000000ffff1b7224 */ /* 0x000fce00078e0019 */
[----:B------:R-:W-:Y:S05]  /*06a0*/  WARPSYNC.COLLECTIVE R21, `(.L_x_105) ;  /* 0x0000000015087348 */ /* 0x000fea0003c00000 */
[----:B------:R0:W1:Y:S02]  /*06b0*/  SHFL.UP P0, R25, R24, R23, R22 ;  /* 0x0400001718197389 */ /* 0x0000640000000016 */
[----:B01----:R-:W-:Y:S05]  /*06c0*/  ENDCOLLECTIVE ;  /* 0x000000000000791b */ /* 0x003fea0003800000 */
.L_x_105:
[----:B------:R-:W-:Y:S01]  /*06d0*/  IADD3 R26, P2, PT, R27, R20, RZ ;  /* 0x000000141b1a7210 */ /* 0x000fe20007f5e0ff */
[----:B------:R-:W-:-:S03]  /*06e0*/  IMAD.MOV.U32 R23, RZ, RZ, 0x2 ;  /* 0x00000002ff177424 */ /* 0x000fc600078e00ff */
[----:B------:R-:W-:Y:S01]  /*06f0*/  SEL R27, R26, R27, P0 ;  /* 0x0000001b1a1b7207 */ /* 0x000fe20000000000 */
[----:B------:R-:W-:-:S04]  /*0700*/  IMAD.X R26, R25, 0x1, R19, P2 ;  /* 0x00000001191a7824 */ /* 0x000fc800010e0613 */
[----:B------:R-:W-:Y:S01]  /*0710*/  IMAD.MOV.U32 R24, RZ, RZ, R27 ;  /* 0x000000ffff187224 */ /* 0x000fe200078e001b */
[----:B------:R-:W-:-:S07]  /*0720*/  SEL R26, R26, R25, P0 ;  /* 0x000000191a1a7207 */ /* 0x000fce0000000000 */
[----:B------:R-:W-:Y:S05]  /*0730*/  WARPSYNC.COLLECTIVE R21, `(.L_x_106) ;  /* 0x0000000015087348 */ /* 0x000fea0003c00000 */
[----:B------:R0:W1:Y:S02]  /*0740*/  SHFL.UP P0, R25, R24, R23, R22 ;  /* 0x0400001718197389 */ /* 0x0000640000000016 */
[----:B01----:R-:W-:Y:S05]  /*0750*/  ENDCOLLECTIVE ;  /* 0x000000000000791b */ /* 0x003fea0003800000 */
.L_x_106:
[----:B------:R-:W-:Y:S02]  /*0760*/  IMAD.MOV.U32 R24, RZ, RZ, R26 ;  /* 0x000000ffff187224 */ /* 0x000fe400078e001a */
[----:B------:R-:W-:-:S07]  /*0770*/  IMAD.MOV.U32 R28, RZ, RZ, R25 ;  /* 0x000000ffff1c7224 */ /* 0x000fce00078e0019 */
[----:B------:R-:W-:Y:S05]  /*0780*/  WARPSYNC.COLLECTIVE R21, `(.L_x_107) ;  /* 0x0000000015087348 */ /* 0x000fea0003c00000 */
[----:B------:R0:W1:Y:S02]  /*0790*/  SHFL.UP P0, R25, R24, R23, R22 ;  /* 0x0400001718197389 */ /* 0x0000640000000016 */
[----:B01----:R-:W-:Y:S05]  /*07a0*/  ENDCOLLECTIVE ;  /* 0x000000000000791b */ /* 0x003fea0003800000 */
.L_x_107:
        /* <DEDUP_REMOVED lines=9> */
.L_x_108:
[----:B------:R-:W-:Y:S02]  /*0840*/  IMAD.MOV.U32 R24, RZ, RZ, R29 ;  /* 0x000000ffff187224 */ /* 0x000fe400078e001d */
[----:B------:R-:W-:-:S07]  /*0850*/  IMAD.MOV.U32 R27, RZ, RZ, R25 ;  /* 0x000000ffff1b7224 */ /* 0x000fce00078e0019 */
[----:B------:R-:W-:Y:S05]  /*0860*/  WARPSYNC.COLLECTIVE R21, `(.L_x_109) ;  /* 0x0000000015087348 */ /* 0x000fea0003c00000 */
[----:B------:R0:W1:Y:S02]  /*0870*/  SHFL.UP P0, R25, R24, R23, R22 ;  /* 0x0400001718197389 */ /* 0x0000640000000016 */
[----:B01----:R-:W-:Y:S05]  /*0880*/  ENDCOLLECTIVE ;  /* 0x000000000000791b */ /* 0x003fea0003800000 */
.L_x_109:
        /* <DEDUP_REMOVED lines=9> */
.L_x_110:
[----:B------:R-:W-:Y:S02]  /*0920*/  IMAD.MOV.U32 R24, RZ, RZ, R29 ;  /* 0x000000ffff187224 */ /* 0x000fe400078e001d */
[----:B------:R-:W-:-:S07]  /*0930*/  IMAD.MOV.U32 R27, RZ, RZ, R25 ;  /* 0x000000ffff1b7224 */ /* 0x000fce00078e0019 */
[----:B------:R-:W-:Y:S05]  /*0940*/  WARPSYNC.COLLECTIVE R21, `(.L_x_111) ;  /* 0x0000000015087348 */ /* 0x000fea0003c00000 */
[----:B------:R0:W1:Y:S02]  /*0950*/  SHFL.UP P0, R25, R24, R23, R22 ;  /* 0x0400001718197389 */ /* 0x0000640000000016 */
[----:B01----:R-:W-:Y:S05]  /*0960*/  ENDCOLLECTIVE ;  /* 0x000000000000791b */ /* 0x003fea0003800000 */
.L_x_111:
        /* <DEDUP_REMOVED lines=9> */
.L_x_112:
[----:B------:R-:W-:Y:S02]  /*0a00*/  IMAD.MOV.U32 R24, RZ, RZ, R26 ;  /* 0x000000ffff187224 */ /* 0x000fe400078e001a */
[----:B------:R-:W-:-:S07]  /*0a10*/  IMAD.MOV.U32 R28, RZ, RZ, R25 ;  /* 0x000000ffff1c7224 */ /* 0x000fce00078e0019 */
[----:B------:R-:W-:Y:S05]  /*0a20*/  WARPSYNC.COLLECTIVE R21, `(.L_x_113) ;  /* 0x0000000015087348 */ /* 0x000fea0003c00000 */
[----:B------:R0:W1:Y:S02]  /*0a30*/  SHFL.UP P0, R25, R24, R23, R22 ;  /* 0x0400001718197389 */ /* 0x0000640000000016 */
[----:B01----:R-:W-:Y:S05]  /*0a40*/  ENDCOLLECTIVE ;  /* 0x000000000000791b */ /* 0x003fea0003800000 */
.L_x_113:
[----:B------:R-:W-:Y:S05]  /*0a50*/  BRA `(.L_x_114) ;  /* 0xfffffff800647947 */ /* 0x000fea000383ffff */
.L_x_115:
        /* <DEDUP_REMOVED lines=10> */
.L_x_489:


//--------------------- .text._ZN3cub18CUB_300001_SM_10006detail10radix_sort30DeviceRadixSortHistogramKernelINS1_5radix10policy_hubIxNS0_8NullTypeEyE10Policy1000ELNS0_9SortOrderE0ExyNS1_21identity_decomposer_tEEEvPT2_PKT1_SB_iiT3_ --------------------------
	.section	.text._ZN3cub18CUB_300001_SM_10006detail10radix_sort30DeviceRadixSortHistogramKernelINS1_5radix10policy_hubIxNS0_8NullTypeEyE10Policy1000ELNS0_9SortOrderE0ExyNS1_21identity_decomposer_tEEEvPT2_PKT1_SB_iiT3_,"ax",@progbits
	.align	128
        .global         _ZN3cub18CUB_300001_SM_10006detail10radix_sort30DeviceRadixSortHistogramKernelINS1_5radix10policy_hubIxNS0_8NullTypeEyE10Policy1000ELNS0_9SortOrderE0ExyNS1_21identity_decomposer_tEEEvPT2_PKT1_SB_iiT3_
        .type           _ZN3cub18CUB_300001_SM_10006detail10radix_sort30DeviceRadixSortHistogramKernelINS1_5radix10policy_hubIxNS0_8NullTypeEyE10Policy1000ELNS0_9SortOrderE0ExyNS1_21identity_decomposer_tEEEvPT2_PKT1_SB_iiT3_,@function
        .size           _ZN3cub18CUB_300001_SM_10006detail10radix_sort30DeviceRadixSortHistogramKernelINS1_5radix10policy_hubIxNS0_8NullTypeEyE10Policy1000ELNS0_9SortOrderE0ExyNS1_21identity_decomposer_tEEEvPT2_PKT1_SB_iiT3_,(.L_x_490 - _ZN3cub18CUB_300001_SM_10006detail10radix_sort30DeviceRadixSortHistogramKernelINS1_5radix10policy_hubIxNS0_8NullTypeEyE10Policy1000ELNS0_9SortOrderE0ExyNS1_21identity_decomposer_tEEEvPT2_PKT1_SB_iiT3_)
        .other          _ZN3cub18CUB_300001_SM_10006detail10radix_sort30DeviceRadixSortHistogramKernelINS1_5radix10policy_hubIxNS0_8NullTypeEyE10Policy1000ELNS0_9SortOrderE0ExyNS1_21identity_decomposer_tEEEvPT2_PKT1_SB_iiT3_,@"STO_CUDA_ENTRY STV_DEFAULT"
_ZN3cub18CUB_300001_SM_10006detail10radix_sort30DeviceRadixSortHistogramKernelINS1_5radix10policy_hubIxNS0_8NullTypeEyE10Policy1000ELNS0_9SortOrderE0ExyNS1_21identity_decomposer_tEEEvPT2_PKT1_SB_iiT3_:
.text._ZN3cub18CUB_300001_SM_10006detail10radix_sort30DeviceRadixSortHistogramKernelINS1_5radix10policy_hubIxNS0_8NullTypeEyE10Policy1000ELNS0_9SortOrderE0ExyNS1_21identity_decomposer_tEEEvPT2_PKT1_SB_iiT3_:
[----:B------:R-:W-:Y:S01]  /*0000*/  LDC R1, c[0x0][0x37c] ;  /* 0x0000df00ff017b82 */ /* 0x000fe20000000800 */
[----:B------:R-:W0:Y:S02]  /*0010*/  LDCU.64 UR4, c[0x0][0x390] ;  /* 0x00007200ff0477ac */ /* 0x000e240008000a00 */
[----:B0-----:R-:W-:-:S04]  /*0020*/  ISETP.NE.U32.AND P0, PT, RZ, UR4, PT ;  /* 0x00000004ff007c0c */ /* 0x001fc8000bf05070 */
[----:B------:R-:W-:-:S13]  /*0030*/  ISETP.NE.AND.EX P0, PT, RZ, UR5, PT, P0 ;  /* 0x00000005ff007c0c */ /* 0x000fda000bf05300 */
[----:B------:R-:W-:Y:S05]  /*0040*/  @!P0 EXIT ;  /* 0x000000000000894d */ /* 0x000fea0003800000 */
[----:B------:R-:W0:Y:S01]  /*0050*/  S2R R36, SR_TID.X ;  /* 0x0000000000247919 */ /* 0x000e220000002100 */
[----:B------:R-:W1:Y:S01]  /*0060*/  LDC.64 R2, c[0x0][0x398] ;  /* 0x0000e600ff027b82 */ /* 0x000e620000000a00 */
[----:B------:R-:W-:Y:S01]  /*0070*/  UMOV UR4, 0x400 ;  /* 0x0000040000047882 */ /* 0x000fe20000000000 */
[----:B------:R-:W2:Y:S01]  /*0080*/  LDCU.64 UR16, c[0x0][0x358] ;  /* 0x00006b00ff1077ac */ /* 0x000ea20008000a00 */
[----:B------:R-:W3:Y:S05]  /*0090*/  LDCU UR18, c[0x0][0x370] ;  /* 0x00006e00ff1277ac */ /* 0x000eea0008000800 */
[----:B------:R-:W4:Y:S01]  /*00a0*/  S2UR UR5, SR_CgaCtaId ;  /* 0x00000000000579c3 */ /* 0x000f220000008800 */
[----:B------:R-:W-:Y:S01]  /*00b0*/  UMOV UR6, URZ ;  /* 0x000000ff00067c82 */ /* 0x000fe20008000000 */
[----:B------:R-:W-:-:S06]  /*00c0*/  UMOV UR7, URZ ;  /* 0x000000ff00077c82 */ /* 0x000fcc0008000000 */
[----:B------:R-:W5:Y:S01]  /*00d0*/  S2UR UR8, SR_CTAID.X ;  /* 0x00000000000879c3 */ /* 0x000f620000002500 */
[----:B-1----:R-:W-:-:S04]  /*00e0*/  IADD3 R0, PT, PT, R3, 0x7, -R2 ;  /* 0x0000000703007810 */ /* 0x002fc80007ffe802 */
[----:B------:R-:W-:Y:S01]  /*00f0*/  ISETP.GE.AND P0, PT, R0, 0x8, PT ;  /* 0x000000080000780c */ /* 0x000fe20003f06270 */
[C---:B0-----:R-:W-:Y:S01]  /*0100*/  VIADD R50, R36.reuse, 0x80 ;  /* 0x0000008024327836 */ /* 0x041fe20000000000 */
[----:B----4-:R-:W-:Y:S02]  /*0110*/  ULEA UR4, UR5, UR4, 0x18 ;  /* 0x0000000405047291 */ /* 0x010fe4000f8ec0ff */
[C---:B------:R-:W-:Y:S01]  /*0120*/  ISETP.GT.U32.OR P0, PT, R36.reuse, 0xff, !P0 ;  /* 0x000000ff2400780c */ /* 0x040fe20004704470 */
[C---:B------:R-:W-:Y:S02]  /*0130*/  VIADD R48, R36.reuse, 0x100 ;  /* 0x0000010024307836 */ /* 0x040fe40000000000 */
[C---:B------:R-:W-:Y:S01]  /*0140*/  VIADD R46, R36.reuse, 0x200 ;  /* 0x00000200242e7836 */ /* 0x040fe20000000000 */
[----:B------:R-:W-:Y:S01]  /*0150*/  P2R R38, PR, RZ, 0x1 ;  /* 0x00000001ff267803 */ /* 0x000fe20000000000 */
[C---:B------:R-:W-:Y:S01]  /*0160*/  VIADD R44, R36.reuse, 0x280 ;  /* 0x00000280242c7836 */ /* 0x040fe20000000000 */
[C---:B------:R-:W-:Y:S01]  /*0170*/  LEA R0, R36.reuse, UR4, 0x2 ;  /* 0x0000000424007c11 */ /* 0x040fe2000f8e10ff */
[C---:B------:R-:W-:Y:S01]  /*0180*/  VIADD R42, R36.reuse, 0x300 ;  /* 0x00000300242a7836 */ /* 0x040fe20000000000 */
[----:B-----5:R-:W-:Y:S01]  /*0190*/  USHF.L.U32 UR8, UR8, 0xb, URZ ;  /* 0x0000000b08087899 */ /* 0x020fe200080006ff */
[----:B--23--:R-:W-:-:S11]  /*01a0*/  VIADD R40, R36, 0x780 ;  /* 0x0000078024287836 */ /* 0x00cfd60000000000 */
.L_x_199:
[----:B------:R-:W-:Y:S01]  /*01b0*/  ISETP.NE.AND P0, PT, R38, RZ, PT ;  /* 0x000000ff2600720c */ /* 0x000fe20003f05270 */
[----:B------:R-:W-:-:S12]  /*01c0*/  BSSY.RECONVERGENT B0, `(.L_x_116) ;  /* 0x0000081000007945 */ /* 0x000fd80003800200 */
[----:B0-2345:R-:W-:Y:S05]  /*01d0*/  @P0 BRA `(.L_x_117) ;  /* 0x0000000400fc0947 */ /* 0x03dfea0003800000 */
[----:B------:R-:W0:Y:S02]  /*01e0*/  LDC.64 R2, c[0x0][0x398] ;  /* 0x0000e600ff027b82 */ /* 0x000e240000000a00 */
[----:B0-----:R-:W-:-:S04]  /*01f0*/  IADD3 R2, PT, PT, R3, 0x7, -R2 ;  /* 0x0000000703027810 */ /* 0x001fc80007ffe802 */
[----:B------:R-:W-:-:S04]  /*0200*/  SHF.R.S32.HI R3, RZ, 0x1f, R2 ;  /* 0x0000001fff037819 */ /* 0x000fc80000011402 */
[----:B------:R-:W-:-:S04]  /*0210*/  LEA.HI R3, R3, R2, RZ, 0x3 ;  /* 0x0000000203037211 */ /* 0x000fc800078f18ff */
[----:B------:R-:W-:Y:S01]  /*0220*/  SHF.R.S32.HI R4, RZ, 0x3, R3 ;  /* 0x00000003ff047819 */ /* 0x000fe20000011403 */
[----:B------:R-:W-:-:S03]  /*0230*/  IMAD.MOV.U32 R3, RZ, RZ, RZ ;  /* 0x000000ffff037224 */ /* 0x000fc600078e00ff */
[C---:B------:R-:W-:Y:S01]  /*0240*/  LOP3.LUT R6, R4.reuse, 0xffffff0, RZ, 0xc0, !PT ;  /* 0x0ffffff004067812 */ /* 0x040fe200078ec0ff */
[----:B------:R-:W-:-:S05]  /*0250*/  VIADD R2, R4, 0xffffffff ;  /* 0xffffffff04027836 */ /* 0x000fca0000000000 */
[----:B------:R-:W-:-:S13]  /*0260*/  ISETP.GE.U32.AND P0, PT, R2, 0xf, PT ;  /* 0x0000000f0200780c */ /* 0x000fda0003f06070 */
[----:B------:R-:W-:Y:S05]  /*0270*/  @!P0 BRA `(.L_x_118) ;  /* 0x00000000005c8947 */ /* 0x000fea0003800000 */
[----:B------:R-:W-:Y:S02]  /*0280*/  IMAD.MOV R3, RZ, RZ, -R6 ;  /* 0x000000ffff037224 */ /* 0x000fe400078e0a06 */
[----:B------:R-:W-:-:S07]  /*0290*/  VIADD R2, R0, 0x2000 ;  /* 0x0000200000027836 */ /* 0x000fce0000000000 */
.L_x_119:
[----:B------:R-:W-:Y:S01]  /*02a0*/  IADD3 R3, PT, PT, R3, 0x10, RZ ;  /* 0x0000001003037810 */ /* 0x000fe20007ffe0ff */
[----:B------:R-:W-:Y:S03]  /*02b0*/  STS [R2+-0x2000], RZ ;  /* 0xffe000ff02007388 */ /* 0x000fe60000000800 */
        /* <DEDUP_REMOVED lines=18> */
[----:B------:R-:W-:-:S07]  /*03e0*/  IMAD.MOV.U32 R3, RZ, RZ, R6 ;  /* 0x000000ffff037224 */ /* 0x000fce00078e0006 */
.L_x_118:
[C---:B------:R-:W-:Y:S02]  /*03f0*/  LOP3.LUT R2, R4.reuse, 0xf, RZ, 0xc0, !PT ;  /* 0x0000000f04027812 */ /* 0x040fe400078ec0ff */
[----:B------:R-:W-:Y:S02]  /*0400*/  LOP3.LUT R7, R4, 0x7, RZ, 0xc0, !PT ;  /* 0x0000000704077812 */ /* 0x000fe400078ec0ff */
[C---:B------:R-:W-:Y:S01]  /*0410*/  ISETP.NE.AND P1, PT, R2.reuse, RZ, PT ;  /* 0x000000ff0200720c */ /* 0x040fe20003f25270 */
[----:B------:R-:W-:Y:S01]  /*0420*/  VIADD R2, R2, 0xffffffff ;  /* 0xffffffff02027836 */ /* 0x000fe20000000000 */
[----:B------:R-:W-:Y:S01]  /*0430*/  LOP3.LUT R5, R4, 0x3, RZ, 0xc0, !PT ;  /* 0x0000000304057812 */ /* 0x000fe200078ec0ff */
[----:B------:R-:W-:-:S10]  /*0440*/  VIADD R8, R7, 0xffffffff ;  /* 0xffffffff07087836 */ /* 0x000fd40000000000 */
[----:B------:R-:W-:Y:S05]  /*0450*/  @!P1 BRA `(.L_x_120) ;  /* 0x0000000000789947 */ /* 0x000fea0003800000 */
[----:B------:R-:W-:Y:S02]  /*0460*/  ISETP.GE.U32.AND P2, PT, R2, 0x7, PT ;  /* 0x000000070200780c */ /* 0x000fe40003f46070 */
[----:B------:R-:W-:-:S11]  /*0470*/  ISETP.NE.AND P3, PT, R7, RZ, PT ;  /* 0x000000ff0700720c */ /* 0x000fd60003f65270 */
[----:B------:R-:W-:Y:S05]  /*0480*/  @!P2 BRA `(.L_x_121) ;  /* 0x000000000028a947 */ /* 0x000fea0003800000 */
        /* <DEDUP_REMOVED lines=10> */
.L_x_121:
[----:B------:R-:W-:Y:S05]  /*0530*/  @!P3 BRA `(.L_x_120) ;  /* 0x000000000040b947 */ /* 0x000fea0003800000 */
[----:B------:R-:W-:Y:S02]  /*0540*/  ISETP.GE.U32.AND P2, PT, R8, 0x3, PT ;  /* 0x000000030800780c */ /* 0x000fe40003f46070 */
[----:B------:R-:W-:-:S11]  /*0550*/  ISETP.NE.AND P3, PT, R5, RZ, PT ;  /* 0x000000ff0500720c */ /* 0x000fd60003f65270 */
[C---:B0-----:R-:W-:Y:S02]  /*0560*/  @P2 IMAD R4, R3.reuse, 0x400, R0 ;  /* 0x0000040003042824 */ /* 0x041fe400078e0200 */
[----:B------:R-:W-:-:S03]  /*0570*/  @P2 VIADD R3, R3, 0x4 ;  /* 0x0000000403032836 */ /* 0x000fc60000000000 */
[----:B------:R1:W-:Y:S04]  /*0580*/  @P2 STS [R4], RZ ;  /* 0x000000ff04002388 */ /* 0x0003e80000000800 */
[----:B------:R1:W-:Y:S04]  /*0590*/  @P2 STS [R4+0x400], RZ ;  /* 0x000400ff04002388 */ /* 0x0003e80000000800 */
[----:B------:R1:W-:Y:S04]  /*05a0*/  @P2 STS [R4+0x800], RZ ;  /* 0x000800ff04002388 */ /* 0x0003e80000000800 */
[----:B------:R1:W-:Y:S01]  /*05b0*/  @P2 STS [R4+0xc00], RZ ;  /* 0x000c00ff04002388 */ /* 0x0003e20000000800 */
[----:B------:R-:W-:Y:S05]  /*05c0*/  @!P3 BRA `(.L_x_120) ;  /* 0x00000000001cb947 */ /* 0x000fea0003800000 */
[----:B------:R-:W-:Y:S01]  /*05d0*/  IMAD R3, R3, 0x400, R0 ;  /* 0x0000040003037824 */ /* 0x000fe200078e0200 */
[----:B------:R-:W-:-:S04]  /*05e0*/  ISETP.NE.AND P2, PT, R5, 0x1, PT ;  /* 0x000000010500780c */ /* 0x000fc80003f45270 */
[----:B------:R2:W-:Y:S09]  /*05f0*/  STS [R3], RZ ;  /* 0x000000ff03007388 */ /* 0x0005f20000000800 */
[----:B--2---:R-:W-:Y:S05]  /*0600*/  @!P2 BRA `(.L_x_120) ;  /* 0x00000000000ca947 */ /* 0x004fea0003800000 */
[----:B------:R-:W-:Y:S01]  /*0610*/  ISETP.NE.AND P2, PT, R5, 0x2, PT ;  /* 0x000000020500780c */ /* 0x000fe20003f45270 */
[----:B------:R2:W-:-:S12]  /*0620*/  STS [R3+0x400], RZ ;  /* 0x000400ff03007388 */ /* 0x0005d80000000800 */
[----:B------:R2:W-:Y:S02]  /*0630*/  @P2 STS [R3+0x800], RZ ;  /* 0x000800ff03002388 */ /* 0x0005e40000000800 */
.L_x_120:
[----:B------:R-:W-:-:S13]  /*0640*/  ISETP.GT.U32.AND P2, PT, R36, 0x7f, PT ;  /* 0x0000007f2400780c */ /* 0x000fda0003f44070 */
[----:B------:R-:W-:Y:S05]  /*0650*/  @P2 BRA `(.L_x_117) ;  /* 0x0000000000dc2947 */ /* 0x000fea0003800000 */
[----:B--2---:R-:W-:Y:S01]  /*0660*/  HFMA2 R3, -RZ, RZ, 0, 0 ;  /* 0x00000000ff037431 */ /* 0x004fe200000001ff */
[----:B------:R-:W-:Y:S06]  /*0670*/  @!P0 BRA `(.L_x_122) ;  /* 0x0000000000588947 */ /* 0x000fec0003800000 */
[----:B------:R-:W-:-:S07]  /*0680*/  IMAD.MOV.U32 R3, RZ, RZ, RZ ;  /* 0x000000ffff037224 */ /* 0x000fce00078e00ff */
.L_x_123:
[C---:B012---:R-:W-:Y:S02]  /*0690*/  IMAD R4, R3.reuse, 0x400, R0 ;  /* 0x0000040003047824 */ /* 0x047fe400078e0200 */
[----:B------:R-:W-:-:S03]  /*06a0*/  VIADD R3, R3, 0x10 ;  /* 0x0000001003037836 */ /* 0x000fc60000000000 */
[----:B------:R2:W-:Y:S02]  /*06b0*/  STS [R4+0x200], RZ ;  /* 0x000200ff04007388 */ /* 0x0005e40000000800 */
[----:B------:R-:W-:Y:S02]  /*06c0*/  ISETP.NE.AND P0, PT, R3, R6, PT ;  /* 0x000000060300720c */ /* 0x000fe40003f05270 */
[----:B------:R2:W-:Y:S04]  /*06d0*/  STS [R4+0x600], RZ ;  /* 0x000600ff04007388 */ /* 0x0005e80000000800 */
        /* <DEDUP_REMOVED lines=13> */
[----:B------:R2:W-:Y:S01]  /*07b0*/  STS [R4+0x3e00], RZ ;  /* 0x003e00ff04007388 */ /* 0x0005e20000000800 */
[----:B------:R-:W-:Y:S05]  /*07c0*/  @P0 BRA `(.L_x_123) ;  /* 0xfffffffc00b00947 */ /* 0x000fea000383ffff */
[----:B------:R-:W-:-:S07]  /*07d0*/  IMAD.MOV.U32 R3, RZ, RZ, R6 ;  /* 0x000000ffff037224 */ /* 0x000fce00078e0006 */
.L_x_122:
[----:B------:R-:W-:Y:S05]  /*07e0*/  @!P1 BRA `(.L_x_117) ;  /* 0x0000000000789947 */ /* 0x000fea0003800000 */
[----:B------:R-:W-:Y:S02]  /*07f0*/  ISETP.GE.U32.AND P0, PT, R2, 0x7, PT ;  /* 0x000000070200780c */ /* 0x000fe40003f06070 */
[----:B------:R-:W-:-:S11]  /*0800*/  ISETP.NE.AND P1, PT, R7, RZ, PT ;  /* 0x000000ff0700720c */ /* 0x000fd60003f25270 */
[----:B------:R-:W-:Y:S05]  /*0810*/  @!P0 BRA `(.L_x_124) ;  /* 0x0000000000288947 */ /* 0x000fea0003800000 */
[C---:B------:R-:W-:Y:S02]  /*0820*/  IMAD R2, R3.reuse, 0x400, R0 ;  /* 0x0000040003027824 */ /* 0x040fe400078e0200 */
[----:B------:R-:W-:-:S03]  /*0830*/  VIADD R3, R3, 0x8 ;  /* 0x0000000803037836 */ /* 0x000fc60000000000 */
[----:B------:R3:W-:Y:S04]  /*0840*/  STS [R2+0x200], RZ ;  /* 0x000200ff02007388 */ /* 0x0007e80000000800 */
[----:B------:R3:W-:Y:S04]  /*0850*/  STS [R2+0x600], RZ ;  /* 0x000600ff02007388 */ /* 0x0007e80000000800 */
[----:B------:R3:W-:Y:S04]  /*0860*/  STS [R2+0xa00], RZ ;  /* 0x000a00ff02007388 */ /* 0x0007e80000000800 */
[----:B------:R3:W-:Y:S04]  /*0870*/  STS [R2+0xe00], RZ ;  /* 0x000e00ff02007388 */ /* 0x0007e80000000800 */
[----:B------:R3:W-:Y:S04]  /*0880*/  STS [R2+0x1200], RZ ;  /* 0x001200ff02007388 */ /* 0x0007e80000000800 */
[----:B------:R3:W-:Y:S04]  /*0890*/  STS [R2+0x1600], RZ ;  /* 0x001600ff02007388 */ /* 0x0007e80000000800 */
[----:B------:R3:W-:Y:S04]  /*08a0*/  STS [R2+0x1a00], RZ ;  /* 0x001a00ff02007388 */ /* 0x0007e80000000800 */
[----:B------:R3:W-:Y:S02]  /*08b0*/  STS [R2+0x1e00], RZ ;  /* 0x001e00ff02007388 */ /* 0x0007e40000000800 */
.L_x_124:
[----:B------:R-:W-:Y:S05]  /*08c0*/  @!P1 BRA `(.L_x_117) ;  /* 0x0000000000409947 */ /* 0x000fea0003800000 */
[----:B------:R-:W-:Y:S02]  /*08d0*/  ISETP.GE.U32.AND P0, PT, R8, 0x3, PT ;  /* 0x000000030800780c */ /* 0x000fe40003f06070 */
[----:B------:R-:W-:-:S11]  /*08e0*/  ISETP.NE.AND P1, PT, R5, RZ, PT ;  /* 0x000000ff0500720c */ /* 0x000fd60003f25270 */
[C---:B---3--:R-:W-:Y:S02]  /*08f0*/  @P0 IMAD R2, R3.reuse, 0x400, R0 ;  /* 0x0000040003020824 */ /* 0x048fe400078e0200 */
[----:B------:R-:W-:-:S03]  /*0900*/  @P0 VIADD R3, R3, 0x4 ;  /* 0x0000000403030836 */ /* 0x000fc60000000000 */
[----:B------:R4:W-:Y:S04]  /*0910*/  @P0 STS [R2+0x200], RZ ;  /* 0x000200ff02000388 */ /* 0x0009e80000000800 */
[----:B------:R4:W-:Y:S04]  /*0920*/  @P0 STS [R2+0x600], RZ ;  /* 0x000600ff02000388 */ /* 0x0009e80000000800 */
[----:B------:R4:W-:Y:S04]  /*0930*/  @P0 STS [R2+0xa00], RZ ;  /* 0x000a00ff02000388 */ /* 0x0009e80000000800 */
[----:B------:R4:W-:Y:S01]  /*0940*/  @P0 STS [R2+0xe00], RZ ;  /* 0x000e00ff02000388 */ /* 0x0009e20000000800 */
[----:B------:R-:W-:Y:S05]  /*0950*/  @!P1 BRA `(.L_x_117) ;  /* 0x00000000001c9947 */ /* 0x000fea0003800000 */
[----:B------:R-:W-:Y:S01]  /*0960*/  IMAD R3, R3, 0x400, R0 ;  /* 0x0000040003037824 */ /* 0x000fe200078e0200 */
[----:B------:R-:W-:-:S04]  /*0970*/  ISETP.NE.AND P0, PT, R5, 0x1, PT ;  /* 0x000000010500780c */ /* 0x000fc80003f05270 */
[----:B------:R3:W-:Y:S09]  /*0980*/  STS [R3+0x200], RZ ;  /* 0x000200ff03007388 */ /* 0x0007f20000000800 */
[----:B---3--:R-:W-:Y:S05]  /*0990*/  @!P0 BRA `(.L_x_117) ;  /* 0x00000000000c8947 */ /* 0x008fea0003800000 */
[----:B------:R-:W-:Y:S01]  /*09a0*/  ISETP.NE.AND P0, PT, R5, 0x2, PT ;  /* 0x000000020500780c */ /* 0x000fe20003f05270 */
[----:B------:R3:W-:-:S12]  /*09b0*/  STS [R3+0x600], RZ ;  /* 0x000600ff03007388 */ /* 0x0007d80000000800 */
[----:B------:R3:W-:Y:S02]  /*09c0*/  @P0 STS [R3+0xa00], RZ ;  /* 0x000a00ff03000388 */ /* 0x0007e40000000800 */
.L_x_117:
[----:B------:R-:W-:Y:S05]  /*09d0*/  BSYNC.RECONVERGENT B0 ;  /* 0x0000000000007941 */ /* 0x000fea0003800200 */
.L_x_116:
[----:B------:R-:W5:Y:S01]  /*09e0*/  LDCU.64 UR10, c[0x0][0x390] ;  /* 0x00007200ff0a77ac */ /* 0x000f620008000a00 */
[----:B------:R-:W-:Y:S02]  /*09f0*/  USHF.L.U32 UR4, UR6, 0x1e, URZ ;  /* 0x0000001e06047899 */ /* 0x000fe400080006ff */
[----:B------:R-:W-:Y:S02]  /*0a00*/  USHF.L.U64.HI UR5, UR6, 0x1e, UR7 ;  /* 0x0000001e06057899 */ /* 0x000fe40008010207 */
[----:B-----5:R-:W-:-:S04]  /*0a10*/  UIADD3 UR4, UP0, UPT, -UR4, UR10, URZ ;  /* 0x0000000a04047290 */ /* 0x020fc8000ff1e1ff */
[----:B------:R-:W-:Y:S02]  /*0a20*/  UIADD3.X UR5, UPT, UPT, ~UR5, UR11, URZ, UP0, !UPT ;  /* 0x0000000b05057290 */ /* 0x000fe400087fe5ff */
[----:B------:R-:W-:-:S04]  /*0a30*/  UISETP.LT.U32.AND UP0, UPT, UR4, 0x40000000, UPT ;  /* 0x400000000400788c */ /* 0x000fc8000bf01070 */
[----:B------:R-:W-:-:S04]  /*0a40*/  UISETP.LT.U32.AND.EX UP0, UPT, UR5, URZ, UPT, UP0 ;  /* 0x000000ff0500728c */ /* 0x000fc8000bf01100 */
[----:B------:R-:W-:Y:S02]  /*0a50*/  USEL UR10, UR4, 0x40000000, UP0 ;  /* 0x40000000040a7887 */ /* 0x000fe40008000000 */
[----:B------:R-:W-:Y:S02]  /*0a60*/  USEL UR11, UR5, URZ, UP0 ;  /* 0x000000ff050b7287 */ /* 0x000fe40008000000 */
[----:B------:R-:W-:-:S04]  /*0a70*/  UISETP.GT.U32.AND UP0, UPT, UR10, UR8, UPT ;  /* 0x000000080a00728c */ /* 0x000fc8000bf04070 */
[----:B------:R-:W-:Y:S01]  /*0a80*/  UISETP.GT.U32.AND.EX UP0, UPT, UR11, URZ, UPT, UP0 ;  /* 0x000000ff0b00728c */ /* 0x000fe2000bf04100 */
[----:B------:R-:W-:Y:S08]  /*0a90*/  BAR.SYNC.DEFER_BLOCKING 0x0 ;  /* 0x0000000000007b1d */ /* 0x000ff00000010000 */
[----:B------:R-:W-:Y:S06]  /*0aa0*/  BAR.SYNC.DEFER_BLOCKING 0x0 ;  /* 0x0000000000007b1d */ /* 0x000fec0000010000 */
[----:B------:R-:W-:Y:S05]  /*0ab0*/  BRA.U !UP0, `(.L_x_125) ;  /* 0x0000000d085c7547 */ /* 0x000fea000b800000 */
[----:B------:R-:W-:Y:S01]  /*0ac0*/  UMOV UR9, UR8 ;  /* 0x0000000800097c82 */ /* 0x000fe20008000000 */
[----:B------:R-:W-:-:S05]  /*0ad0*/  UMOV UR5, URZ ;  /* 0x000000ff00057c82 */ /* 0x000fca0008000000 */
.L_x_130:
[----:B-----5:R-:W5:Y:S01]  /*0ae0*/  LDCU.64 UR14, c[0x0][0x390] ;  /* 0x00007200ff0e77ac */ /* 0x020f620008000a00 */
[----:B------:R-:W-:Y:S02]  /*0af0*/  USHF.L.U32 UR12, UR6, 0x1e, URZ ;  /* 0x0000001e060c7899 */ /* 0x000fe400080006ff */
[----:B------:R-:W-:Y:S02]  /*0b00*/  USHF.L.U64.HI UR13, UR6, 0x1e, UR7 ;  /* 0x0000001e060d7899 */ /* 0x000fe40008010207 */
[----:B------:R-:W-:-:S04]  /*0b10*/  UIADD3 UR12, UP0, UPT, UR9, UR12, URZ ;  /* 0x0000000c090c7290 */ /* 0x000fc8000ff1e0ff */
[----:B------:R-:W-:Y:S02]  /*0b20*/  UIADD3.X UR13, UPT, UPT, UR5, UR13, URZ, UP0, !UPT ;  /* 0x0000000d050d7290 */ /* 0x000fe400087fe4ff */
[----:B------:R-:W-:Y:S02]  /*0b30*/  ULEA UR9, UP0, UR18, UR9, 0xb ;  /* 0x0000000912097291 */ /* 0x000fe4000f8058ff */
[----:B-----5:R-:W-:Y:S02]  /*0b40*/  UIADD3 UR14, UP1, UPT, -UR12, UR14, URZ ;  /* 0x0000000e0c0e7290 */ /* 0x020fe4000ff3e1ff */
[----:B------:R-:W-:Y:S02]  /*0b50*/  UIADD3.X UR5, UPT, UPT, URZ, UR5, URZ, UP0, !UPT ;  /* 0x00000005ff057290 */ /* 0x000fe400087fe4ff */
[----:B------:R-:W-:Y:S02]  /*0b60*/  UIADD3.X UR4, UPT, UPT, ~UR13, UR15, URZ, UP1, !UPT ;  /* 0x0000000f0d047290 */ /* 0x000fe40008ffe5ff */
[----:B------:R-:W-:-:S02]  /*0b70*/  UISETP.GE.U32.AND UP1, UPT, UR14, 0x800, UPT ;  /* 0x000008000e00788c */ /* 0x000fc4000bf26070 */
[----:B------:R-:W-:Y:S02]  /*0b80*/  UISETP.GE.U32.AND UP0, UPT, UR9, UR10, UPT ;  /* 0x0000000a0900728c */ /* 0x000fe4000bf06070 */
[----:B------:R-:W-:Y:S02]  /*0b90*/  UISETP.GE.U32.AND.EX UP1, UPT, UR4, URZ, UPT, UP1 ;  /* 0x000000ff0400728c */ /* 0x000fe4000bf26110 */
[----:B------:R-:W-:-:S07]  /*0ba0*/  UISETP.GE.U32.AND.EX UP0, UPT, UR5, UR11, UPT, UP0 ;  /* 0x0000000b0500728c */ /* 0x000fce000bf06100 */
[----:B0-----:R-:W-:Y:S05]  /*0bb0*/  BRA.U !UP1, `(.L_x_126) ;  /* 0x0000000109587547 */ /* 0x001fea000b800000 */
[----:B------:R-:W0:Y:S01]  /*0bc0*/  LDCU.64 UR14, c[0x0][0x388] ;  /* 0x00007100ff0e77ac */ /* 0x000e220008000a00 */
[----:B---34-:R-:W-:-:S04]  /*0bd0*/  IADD3 R2, P0, PT, R36, UR12, RZ ;  /* 0x0000000c24027c10 */ /* 0x018fc8000ff1e0ff */
[----:B--2---:R-:W-:Y:S02]  /*0be0*/  IADD3.X R3, PT, PT, RZ, UR13, RZ, P0, !PT ;  /* 0x0000000dff037c10 */ /* 0x004fe400087fe4ff */
        /* <DEDUP_REMOVED lines=16> */
[----:B-1----:R0:W5:Y:S04]  /*0cf0*/  LDG.E.64 R4, desc[UR16][R34.64+0x3800] ;  /* 0x0038001022047981 */ /* 0x002168000c1e1b00 */
[----:B------:R0:W5:Y:S01]  /*0d00*/  LDG.E.64 R2, desc[UR16][R34.64+0x3c00] ;  /* 0x003c001022027981 */ /* 0x000162000c1e1b00 */
[----:B------:R-:W-:Y:S05]  /*0d10*/  BRA `(.L_x_127) ;  /* 0x00000004003c7947 */ /* 0x000fea0003800000 */
.L_x_126:
[C---:B------:R-:W-:Y:S01]  /*0d20*/  ISETP.GE.AND P5, PT, R36.reuse, UR14, PT ;  /* 0x0000000e24007c0c */ /* 0x040fe2000bfa6270 */
[----:B------:R-:W0:Y:S01]  /*0d30*/  LDCU.64 UR20, c[0x0][0x388] ;  /* 0x00007100ff1477ac */ /* 0x000e220008000a00 */
[----:B---34-:R-:W-:Y:S01]  /*0d40*/  IADD3 R2, P0, PT, R36, UR12, RZ ;  /* 0x0000000c24027c10 */ /* 0x018fe2000ff1e0ff */
[----:B------:R-:W-:Y:S01]  /*0d50*/  IMAD.MOV.U32 R32, RZ, RZ, -0x1 ;  /* 0xffffffffff207424 */ /* 0x000fe200078e00ff */
[----:B------:R-:W1:Y:S01]  /*0d60*/  S2R R36, SR_TID.X ;  /* 0x0000000000247919 */ /* 0x000e620000002100 */
[----:B------:R-:W-:Y:S01]  /*0d70*/  ISETP.GE.AND P2, PT, R50, UR14, PT ;  /* 0x0000000e32007c0c */ /* 0x000fe2000bf46270 */
[----:B------:R-:W-:Y:S01]  /*0d80*/  IMAD.MOV.U32 R33, RZ, RZ, 0x7fffffff ;  /* 0x7fffffffff217424 */ /* 0x000fe200078e00ff */
[----:B------:R-:W-:Y:S01]  /*0d90*/  ISETP.GE.AND P3, PT, R48, UR14, PT ;  /* 0x0000000e30007c0c */ /* 0x000fe2000bf66270 */
[----:B--2---:R-:W-:Y:S02]  /*0da0*/  IMAD.X R3, RZ, RZ, UR13, P0 ;  /* 0x0000000dff037e24 */ /* 0x004fe400080e06ff */
[----:B------:R-:W-:-:S02]  /*0db0*/  IMAD.MOV.U32 R30, RZ, RZ, -0x1 ;  /* 0xffffffffff1e7424 */ /* 0x000fc400078e00ff */
[----:B------:R-:W-:Y:S01]  /*0dc0*/  IMAD.MOV.U32 R31, RZ, RZ, 0x7fffffff ;  /* 0x7fffffffff1f7424 */ /* 0x000fe200078e00ff */
[----:B0-----:R-:W-:-:S04]  /*0dd0*/  LEA R34, P0, R2, UR20, 0x3 ;  /* 0x0000001402227c11 */ /* 0x001fc8000f8018ff */
[----:B------:R-:W-:Y:S01]  /*0de0*/  LEA.HI.X R35, R2, UR21, R3, 0x3, P0 ;  /* 0x0000001502237c11 */ /* 0x000fe200080f1c03 */
[----:B------:R-:W-:Y:S02]  /*0df0*/  IMAD.MOV.U32 R28, RZ, RZ, -0x1 ;  /* 0xffffffffff1c7424 */ /* 0x000fe400078e00ff */
[----:B------:R-:W-:Y:S02]  /*0e00*/  IMAD.MOV.U32 R29, RZ, RZ, 0x7fffffff ;  /* 0x7fffffffff1d7424 */ /* 0x000fe400078e00ff */
[----:B------:R2:W5:Y:S01]  /*0e10*/  @!P5 LDG.E.64 R32, desc[UR16][R34.64] ;  /* 0x000000102220d981 */ /* 0x000562000c1e1b00 */
[C---:B-1----:R-:W-:Y:S01]  /*0e20*/  VIADD R4, R36.reuse, 0x180 ;  /* 0x0000018024047836 */ /* 0x042fe20000000000 */
[----:B------:R-:W-:Y:S01]  /*0e30*/  MOV R26, 0xffffffff ;  /* 0xffffffff001a7802 */ /* 0x000fe20000000f00 */
[----:B------:R-:W-:Y:S01]  /*0e40*/  VIADD R2, R36, 0x380 ;  /* 0x0000038024027836 */ /* 0x000fe20000000000 */
[----:B------:R2:W5:Y:S01]  /*0e50*/  @!P2 LDG.E.64 R30, desc[UR16][R34.64+0x400] ;  /* 0x00040010221ea981 */ /* 0x000562000c1e1b00 */
[----:B------:R-:W-:Y:S01]  /*0e60*/  IMAD.MOV.U32 R27, RZ, RZ, 0x7fffffff ;  /* 0x7fffffffff1b7424 */ /* 0x000fe200078e00ff */
[----:B------:R-:W-:-:S02]  /*0e70*/  ISETP.GE.AND P4, PT, R4, UR14, PT ;  /* 0x0000000e04007c0c */ /* 0x000fc4000bf86270 */
[----:B------:R-:W-:Y:S01]  /*0e80*/  ISETP.GE.AND P5, PT, R46, UR14, PT ;  /* 0x0000000e2e007c0c */ /* 0x000fe2000bfa6270 */
[----:B------:R2:W5:Y:S01]  /*0e90*/  @!P3 LDG.E.64 R28, desc[UR16][R34.64+0x800] ;  /* 0x00080010221cb981 */ /* 0x000562000c1e1b00 */
[----:B------:R-:W-:Y:S01]  /*0ea0*/  ISETP.GE.AND P1, PT, R2, UR14, PT ;  /* 0x0000000e02007c0c */ /* 0x000fe2000bf26270 */
[----:B------:R-:W-:Y:S01]  /*0eb0*/  VIADD R2, R36, 0x480 ;  /* 0x0000048024027836 */ /* 0x000fe20000000000 */
[----:B------:R-:W-:Y:S01]  /*0ec0*/  ISETP.GE.AND P2, PT, R44, UR14, PT ;  /* 0x0000000e2c007c0c */ /* 0x000fe2000bf46270 */
[----:B------:R-:W-:Y:S01]  /*0ed0*/  IMAD.MOV.U32 R24, RZ, RZ, -0x1 ;  /* 0xffffffffff187424 */ /* 0x000fe200078e00ff */
[----:B------:R-:W-:Y:S01]  /*0ee0*/  ISETP.GE.AND P3, PT, R42, UR14, PT ;  /* 0x0000000e2a007c0c */ /* 0x000fe2000bf66270 */
[----:B------:R-:W-:Y:S01]  /*0ef0*/  IMAD.MOV.U32 R25, RZ, RZ, 0x7fffffff ;  /* 0x7fffffffff197424 */ /* 0x000fe200078e00ff */
[----:B------:R-:W-:-:S03]  /*0f00*/  LOP3.LUT R3, R36, 0x400, RZ, 0xfc, !PT ;  /* 0x0000040024037812 */ /* 0x000fc600078efcff */
[----:B------:R2:W5:Y:S01]  /*0f10*/  @!P4 LDG.E.64 R26, desc[UR16][R34.64+0xc00] ;  /* 0x000c0010221ac981 */ /* 0x000562000c1e1b00 */
[----:B------:R-:W-:Y:S01]  /*0f20*/  ISETP.GE.AND P4, PT, R2, UR14, PT ;  /* 0x0000000e02007c0c */ /* 0x000fe2000bf86270 */
[----:B------:R-:W-:Y:S01]  /*0f30*/  VIADD R2, R36, 0x500 ;  /* 0x0000050024027836 */ /* 0x000fe20000000000 */
[----:B------:R-:W-:Y:S01]  /*0f40*/  ISETP.GE.AND P0, PT, R3, UR14, PT ;  /* 0x0000000e03007c0c */ /* 0x000fe2000bf06270 */
[----:B------:R-:W-:Y:S01]  /*0f50*/  IMAD.MOV.U32 R22, RZ, RZ, -0x1 ;  /* 0xffffffffff167424 */ /* 0x000fe200078e00ff */
[----:B------:R2:W5:Y:S01]  /*0f60*/  @!P5 LDG.E.64 R24, desc[UR16][R34.64+0x1000] ;  /* 0x001000102218d981 */ /* 0x000562000c1e1b00 */
[----:B------:R-:W-:Y:S01]  /*0f70*/  IMAD.MOV.U32 R23, RZ, RZ, 0x7fffffff ;  /* 0x7fffffffff177424 */ /* 0x000fe200078e00ff */
[----:B------:R-:W-:Y:S01]  /*0f80*/  ISETP.GE.AND P5, PT, R2, UR14, PT ;  /* 0x0000000e02007c0c */ /* 0x000fe2000bfa6270 */
[----:B------:R-:W-:Y:S02]  /*0f90*/  IMAD.MOV.U32 R20, RZ, RZ, -0x1 ;  /* 0xffffffffff147424 */ /* 0x000fe400078e00ff */
[----:B------:R-:W-:Y:S01]  /*0fa0*/  IMAD.MOV.U32 R21, RZ, RZ, 0x7fffffff ;  /* 0x7fffffffff157424 */ /* 0x000fe200078e00ff */
[C---:B------:R-:W-:Y:S01]  /*0fb0*/  IADD3 R3, PT, PT, R36.reuse, 0x580, RZ ;  /* 0x0000058024037810 */ /* 0x040fe20007ffe0ff */
[----:B------:R-:W-:Y:S01]  /*0fc0*/  VIADD R2, R36, 0x600 ;  /* 0x0000060024027836 */ /* 0x000fe20000000000 */
[----:B------:R2:W5:Y:S01]  /*0fd0*/  @!P2 LDG.E.64 R22, desc[UR16][R34.64+0x1400] ;  /* 0x001400102216a981 */ /* 0x000562000c1e1b00 */
[----:B------:R-:W-:Y:S01]  /*0fe0*/  IMAD.MOV.U32 R18, RZ, RZ, -0x1 ;  /* 0xffffffffff127424 */ /* 0x000fe200078e00ff */
[----:B------:R-:W-:Y:S01]  /*0ff0*/  ISETP.GE.AND P2, PT, R3, UR14, PT ;  /* 0x0000000e03007c0c */ /* 0x000fe2000bf46270 */
[----:B------:R-:W-:Y:S01]  /*1000*/  IMAD.MOV.U32 R19, RZ, RZ, 0x7fffffff ;  /* 0x7fffffffff137424 */ /* 0x000fe200078e00ff */
[----:B------:R2:W5:Y:S01]  /*1010*/  @!P3 LDG.E.64 R20, desc[UR16][R34.64+0x1800] ;  /* 0x001800102214b981 */ /* 0x000562000c1e1b00 */
[----:B------:R-:W-:Y:S01]  /*1020*/  IMAD.MOV.U32 R16, RZ, RZ, -0x1 ;  /* 0xffffffffff107424 */ /* 0x000fe200078e00ff */
[----:B------:R-:W-:Y:S01]  /*1030*/  ISETP.GE.AND P3, PT, R2, UR14, PT ;  /* 0x0000000e02007c0c */ /* 0x000fe2000bf66270 */
[----:B------:R-:W-:-:S02]  /*1040*/  IMAD.MOV.U32 R17, RZ, RZ, 0x7fffffff ;  /* 0x7fffffffff117424 */ /* 0x000fc400078e00ff */
[----:B------:R-:W-:Y:S01]  /*1050*/  IMAD.MOV.U32 R14, RZ, RZ, -0x1 ;  /* 0xffffffffff0e7424 */ /* 0x000fe200078e00ff */
[----:B------:R2:W5:Y:S01]  /*1060*/  @!P1 LDG.E.64 R18, desc[UR16][R34.64+0x1c00] ;  /* 0x001c001022129981 */ /* 0x000562000c1e1b00 */
[----:B------:R-:W-:Y:S02]  /*1070*/  IMAD.MOV.U32 R15, RZ, RZ, 0x7fffffff ;  /* 0x7fffffffff0f7424 */ /* 0x000fe400078e00ff */
[C---:B------:R-:W-:Y:S01]  /*1080*/  VIADD R2, R36.reuse, 0x680 ;  /* 0x0000068024027836 */ /* 0x040fe20000000000 */
[----:B------:R2:W5:Y:S01]  /*1090*/  @!P0 LDG.E.64 R16, desc[UR16][R34.64+0x2000] ;  /* 0x0020001022108981 */ /* 0x000562000c1e1b00 */
[----:B------:R-:W-:-:S03]  /*10a0*/  VIADD R3, R36, 0x700 ;  /* 0x0000070024037836 */ /* 0x000fc60000000000 */
[----:B------:R2:W5:Y:S01]  /*10b0*/  @!P4 LDG.E.64 R14, desc[UR16][R34.64+0x2400] ;  /* 0x00240010220ec981 */ /* 0x000562000c1e1b00 */
[----:B------:R-:W-:Y:S02]  /*10c0*/  ISETP.GE.AND P1, PT, R2, UR14, PT ;  /* 0x0000000e02007c0c */ /* 0x000fe4000bf26270 */
[----:B------:R-:W-:Y:S02]  /*10d0*/  ISETP.GE.AND P0, PT, R3, UR14, PT ;  /* 0x0000000e03007c0c */ /* 0x000fe4000bf06270 */
[----:B------:R-:W-:Y:S01]  /*10e0*/  ISETP.GE.AND P4, PT, R40, UR14, PT ;  /* 0x0000000e28007c0c */ /* 0x000fe2000bf86270 */
[----:B------:R-:W-:Y:S01]  /*10f0*/  IMAD.MOV.U32 R13, RZ, RZ, 0x7fffffff ;  /* 0x7fffffffff0d7424 */ /* 0x000fe200078e00ff */
[----:B------:R-:W-:Y:S01]  /*1100*/  MOV R12, 0xffffffff ;  /* 0xffffffff000c7802 */ /* 0x000fe20000000f00 */
[----:B------:R-:W-:Y:S01]  /*1110*/  IMAD.MOV.U32 R10, RZ, RZ, -0x1 ;  /* 0xffffffffff0a7424 */ /* 0x000fe200078e00ff */
[----:B------:R-:W-:Y:S01]  /*1120*/  MOV R2, 0xffffffff ;  /* 0xffffffff00027802 */ /* 0x000fe20000000f00 */
        /* <DEDUP_REMOVED lines=10> */
[----:B------:R-:W-:Y:S01]  /*11d0*/  IMAD.MOV.U32 R3, RZ, RZ, 0x7fffffff ;  /* 0x7fffffffff037424 */ /* 0x000fe200078e00ff */
[----:B------:R2:W5:Y:S04]  /*11e0*/  @!P1 LDG.E.64 R6, desc[UR16][R34.64+0x3400] ;  /* 0x0034001022069981 */ /* 0x000568000c1e1b00 */
[----:B------:R2:W5:Y:S04]  /*11f0*/  @!P0 LDG.E.64 R4, desc[UR16][R34.64+0x3800] ;  /* 0x0038001022048981 */ /* 0x000568000c1e1b00 */
[----:B------:R2:W5:Y:S02]  /*1200*/  @!P4 LDG.E.64 R2, desc[UR16][R34.64+0x3c00] ;  /* 0x003c00102202c981 */ /* 0x000564000c1e1b00 */
.L_x_127:
[----:B0-2---:R-:W0:Y:S02]  /*1210*/  LDC.64 R34, c[0x0][0x398] ;  /* 0x0000e600ff227b82 */ /* 0x005e240000000a00 */
[----:B0-----:R-:W-:-:S13]  /*1220*/  ISETP.GT.AND P0, PT, R35, R34, PT ;  /* 0x000000222300720c */ /* 0x001fda0003f04270 */
[----:B------:R-:W-:Y:S05]  /*1230*/  @!P0 BRA `(.L_x_128) ;  /* 0x0000000400788947 */ /* 0x000fea0003800000 */
[----:B------:R-:W0:Y:S01]  /*1240*/  S2UR UR12, SR_CgaCtaId ;  /* 0x00000000000c79c3 */ /* 0x000e220000008800 */
[----:B------:R-:W-:Y:S01]  /*1250*/  UMOV UR4, 0x400 ;  /* 0x0000040000047882 */ /* 0x000fe20000000000 */
[----:B-----5:R-:W-:Y:S01]  /*1260*/  LOP3.LUT R37, R3, 0x80000000, RZ, 0x3c, !PT ;  /* 0x8000000003257812 */ /* 0x020fe200078e3cff */
[----:B------:R-:W1:Y:S01]  /*1270*/  LDCU UR13, c[0x0][0x398] ;  /* 0x00007300ff0d77ac */ /* 0x000e620008000800 */
[----:B------:R-:W-:Y:S02]  /*1280*/  LOP3.LUT R39, R5, 0x80000000, RZ, 0x3c, !PT ;  /* 0x8000000005277812 */ /* 0x000fe400078e3cff */
[----:B------:R-:W-:Y:S02]  /*1290*/  LOP3.LUT R41, R7, 0x80000000, RZ, 0x3c, !PT ;  /* 0x8000000007297812 */ /* 0x000fe400078e3cff */
[----:B------:R-:W-:Y:S02]  /*12a0*/  LOP3.LUT R43, R9, 0x80000000, RZ, 0x3c, !PT ;  /* 0x80000000092b7812 */ /* 0x000fe400078e3cff */
[----:B------:R-:W-:-:S02]  /*12b0*/  LOP3.LUT R45, R11, 0x80000000, RZ, 0x3c, !PT ;  /* 0x800000000b2d7812 */ /* 0x000fc400078e3cff */
[----:B------:R-:W-:Y:S02]  /*12c0*/  LOP3.LUT R47, R13, 0x80000000, RZ, 0x3c, !PT ;  /* 0x800000000d2f7812 */ /* 0x000fe400078e3cff */
[----:B------:R-:W-:Y:S02]  /*12d0*/  LOP3.LUT R49, R15, 0x80000000, RZ, 0x3c, !PT ;  /* 0x800000000f317812 */ /* 0x000fe400078e3cff */
[----:B------:R-:W-:Y:S02]  /*12e0*/  LOP3.LUT R51, R17, 0x80000000, RZ, 0x3c, !PT ;  /* 0x8000000011337812 */ /* 0x000fe400078e3cff */
[----:B------:R-:W-:Y:S02]  /*12f0*/  LOP3.LUT R53, R19, 0x80000000, RZ, 0x3c, !PT ;  /* 0x8000000013357812 */ /* 0x000fe400078e3cff */
[----:B------:R-:W-:Y:S02]  /*1300*/  LOP3.LUT R55, R21, 0x80000000, RZ, 0x3c, !PT ;  /* 0x8000000015377812 */ /* 0x000fe400078e3cff */
[----:B------:R-:W-:-:S02]  /*1310*/  LOP3.LUT R57, R23, 0x80000000, RZ, 0x3c, !PT ;  /* 0x8000000017397812 */ /* 0x000fc400078e3cff */
[----:B------:R-:W-:Y:S01]  /*1320*/  LOP3.LUT R59, R25, 0x80000000, RZ, 0x3c, !PT ;  /* 0x80000000193b7812 */ /* 0x000fe200078e3cff */
[----:B0-----:R-:W-:Y:S01]  /*1330*/  ULEA UR12, UR12, UR4, 0x18 ;  /* 0x000000040c0c7291 */ /* 0x001fe2000f8ec0ff */
[----:B------:R-:W-:Y:S02]  /*1340*/  LOP3.LUT R61, R27, 0x80000000, RZ, 0x3c, !PT ;  /* 0x800000001b3d7812 */ /* 0x000fe400078e3cff */
[----:B------:R-:W-:Y:S01]  /*1350*/  LOP3.LUT R34, R29, 0x80000000, RZ, 0x3c, !PT ;  /* 0x800000001d227812 */ /* 0x000fe200078e3cff */
[----:B------:R-:W-:Y:S01]  /*1360*/  UMOV UR4, URZ ;  /* 0x000000ff00047c82 */ /* 0x000fe20008000000 */
[----:B------:R-:W-:Y:S02]  /*1370*/  LOP3.LUT R52, R31, 0x80000000, RZ, 0x3c, !PT ;  /* 0x800000001f347812 */ /* 0x000fe400078e3cff */
[----:B-1----:R-:W-:-:S07]  /*1380*/  LOP3.LUT R54, R33, 0x80000000, RZ, 0x3c, !PT ;  /* 0x8000000021367812 */ /* 0x002fce00078e3cff */
.L_x_129:
[----:B0-----:R-:W-:Y:S01]  /*1390*/  IMAD R56, RZ, RZ, -UR13 ;  /* 0x8000000dff387e24 */ /* 0x001fe2000f8e02ff */
[----:B------:R-:W-:Y:S01]  /*13a0*/  SHF.R.U64 R60, R30, UR13, R52 ;  /* 0x0000000d1e3c7c19 */ /* 0x000fe20008001234 */
[----:B------:R-:W-:Y:S01]  /*13b0*/  IMAD.MOV.U32 R58, RZ, RZ, -0x1 ;  /* 0xffffffffff3a7424 */ /* 0x000fe200078e00ff */
[----:B------:R-:W-:Y:S02]  /*13c0*/  ULEA UR14, UR4, UR12, 0xa ;  /* 0x0000000c040e7291 */ /* 0x000fe4000f8e50ff */
[----:B------:R-:W-:Y:S01]  /*13d0*/  VIADDMNMX R56, R56, R35, 0x8, PT ;  /* 0x0000000838387446 */ /* 0x000fe20003800123 */
[----:B------:R-:W-:-:S03]  /*13e0*/  UIADD3 UR4, UPT, UPT, UR4, 0x1, URZ ;  /* 0x0000000104047890 */ /* 0x000fc6000fffe0ff */
[----:B------:R-:W-:Y:S02]  /*13f0*/  SHF.L.U32 R56, R58, R56, RZ ;  /* 0x000000383a387219 */ /* 0x000fe400000006ff */
[----:B------:R-:W-:Y:S02]  /*1400*/  SHF.R.U64 R58, R32, UR13, R54 ;  /* 0x0000000d203a7c19 */ /* 0x000fe40008001236 */
[-C--:B------:R-:W-:Y:S02]  /*1410*/  LOP3.LUT R60, R60, R56.reuse, RZ, 0x30, !PT ;  /* 0x000000383c3c7212 */ /* 0x080fe400078e30ff */
[----:B------:R-:W-:Y:S02]  /*1420*/  LOP3.LUT R58, R58, R56, RZ, 0x30, !PT ;  /* 0x000000383a3a7212 */ /* 0x000fe400078e30ff */
[----:B------:R-:W-:Y:S02]  /*1430*/  LEA R60, R60, UR14, 0x2 ;  /* 0x0000000e3c3c7c11 */ /* 0x000fe4000f8e10ff */
[----:B------:R-:W-:-:S05]  /*1440*/  LEA R58, R58, UR14, 0x2 ;  /* 0x0000000e3a3a7c11 */ /* 0x000fca000f8e10ff */
[----:B------:R0:W-:Y:S04]  /*1450*/  ATOMS.POPC.INC.32 RZ, [R58+URZ] ;  /* 0x000000003aff7f8c */ /* 0x0001e8000d8000ff */
[----:B------:R1:W-:Y:S01]  /*1460*/  ATOMS.POPC.INC.32 RZ, [R60+URZ] ;  /* 0x000000003cff7f8c */ /* 0x0003e2000d8000ff */
[----:B0-----:R-:W-:Y:S02]  /*1470*/  SHF.R.U64 R58, R28, UR13, R34 ;  /* 0x0000000d1c3a7c19 */ /* 0x001fe40008001222 */
[----:B-1----:R-:W-:Y:S02]  /*1480*/  SHF.R.U64 R60, R26, UR13, R61 ;  /* 0x0000000d1a3c7c19 */ /* 0x002fe4000800123d */
[-C--:B------:R-:W-:Y:S02]  /*1490*/  LOP3.LUT R58, R58, R56.reuse, RZ, 0x30, !PT ;  /* 0x000000383a3a7212 */ /* 0x080fe400078e30ff */
[----:B------:R-:W-:-:S02]  /*14a0*/  LOP3.LUT R60, R60, R56, RZ, 0x30, !PT ;  /* 0x000000383c3c7212 */ /* 0x000fc400078e30ff */
[----:B------:R-:W-:Y:S02]  /*14b0*/  LEA R58, R58, UR14, 0x2 ;  /* 0x0000000e3a3a7c11 */ /* 0x000fe4000f8e10ff */
[----:B------:R-:W-:-:S03]  /*14c0*/  LEA R60, R60, UR14, 0x2 ;  /* 0x0000000e3c3c7c11 */ /* 0x000fc6000f8e10ff */
        /* <DEDUP_REMOVED lines=43> */
[----:B-1----:R-:W-:Y:S01]  /*1780*/  SHF.R.U64 R60, R2, UR13, R37 ;  /* 0x0000000d023c7c19 */ /* 0x002fe20008001225 */
[----:B------:R-:W-:Y:S01]  /*1790*/  UIADD3 UR13, UPT, UPT, UR13, 0x8, URZ ;  /* 0x000000080d0d7890 */ /* 0x000fe2000fffe0ff */
[-C--:B------:R-:W-:Y:S02]  /*17a0*/  LOP3.LUT R58, R58, R56.reuse, RZ, 0x30, !PT ;  /* 0x000000383a3a7212 */ /* 0x080fe400078e30ff */
[----:B------:R-:W-:-:S02]  /*17b0*/  LOP3.LUT R56, R60, R56, RZ, 0x30, !PT ;  /* 0x000000383c387212 */ /* 0x000fc400078e30ff */
[----:B------:R-:W-:Y:S02]  /*17c0*/  LEA R58, R58, UR14, 0x2 ;  /* 0x0000000e3a3a7c11 */ /* 0x000fe4000f8e10ff */
[----:B------:R-:W-:Y:S02]  /*17d0*/  ISETP.LE.AND P0, PT, R35, UR13, PT ;  /* 0x0000000d23007c0c */ /* 0x000fe4000bf03270 */
[----:B------:R-:W-:Y:S01]  /*17e0*/  LEA R56, R56, UR14, 0x2 ;  /* 0x0000000e38387c11 */ /* 0x000fe2000f8e10ff */
[----:B------:R0:W-:Y:S04]  /*17f0*/  ATOMS.POPC.INC.32 RZ, [R58+URZ] ;  /* 0x000000003aff7f8c */ /* 0x0001e8000d8000ff */
[----:B------:R0:W-:Y:S06]  /*1800*/  ATOMS.POPC.INC.32 RZ, [R56+URZ] ;  /* 0x0000000038ff7f8c */ /* 0x0001ec000d8000ff */
[----:B------:R-:W-:Y:S05]  /*1810*/  @!P0 BRA `(.L_x_129) ;  /* 0xfffffff800dc8947 */ /* 0x000fea000383ffff */
.L_x_128:
[----:B------:R-:W-:Y:S05]  /*1820*/  BRA.U !UP0, `(.L_x_130) ;  /* 0xfffffff108ac7547 */ /* 0x000fea000b83ffff */
.L_x_125:
[----:B------:R-:W-:Y:S01]  /*1830*/  BAR.SYNC.DEFER_BLOCKING 0x0 ;  /* 0x0000000000007b1d */ /* 0x000fe20000010000 */
[----:B------:R-:W-:-:S05]  /*1840*/  ISETP.NE.AND P0, PT, R38, RZ, PT ;  /* 0x000000ff2600720c */ /* 0x000fca0003f05270 */
[----:B------:R-:W-:Y:S08]  /*1850*/  BSSY.RECONVERGENT B0, `(.L_x_131) ;  /* 0x0000176000007945 */ /* 0x000ff00003800200 */
[----:B------:R-:W-:Y:S05]  /*1860*/  @P0 BRA `(.L_x_132) ;  /* 0x0000001400d00947 */ /* 0x000fea0003800000 */
[----:B--2345:R-:W2:Y:S02]  /*1870*/  LDC.64 R2, c[0x0][0x398] ;  /* 0x0000e600ff027b82 */ /* 0x03cea40000000a00 */
[----:B--2---:R-:W-:-:S04]  /*1880*/  IADD3 R2, PT, PT, R3, 0x7, -R2 ;  /* 0x0000000703027810 */ /* 0x004fc80007ffe802 */
[----:B------:R-:W-:-:S04]  /*1890*/  SHF.R.S32.HI R3, RZ, 0x1f, R2 ;  /* 0x0000001fff037819 */ /* 0x000fc80000011402 */
[----:B------:R-:W-:-:S04]  /*18a0*/  LEA.HI R3, R3, R2, RZ, 0x3 ;  /* 0x0000000203037211 */ /* 0x000fc800078f18ff */
[----:B------:R-:W-:Y:S01]  /*18b0*/  SHF.R.S32.HI R5, RZ, 0x3, R3 ;  /* 0x00000003ff057819 */ /* 0x000fe20000011403 */
[----:B------:R-:W-:-:S03]  /*18c0*/  IMAD.MOV.U32 R3, RZ, RZ, RZ ;  /* 0x000000ffff037224 */ /* 0x000fc600078e00ff */
[C---:B01----:R-:W-:Y:S01]  /*18d0*/  LOP3.LUT R4, R5.reuse, 0xffffff8, RZ, 0xc0, !PT ;  /* 0x0ffffff805047812 */ /* 0x043fe200078ec0ff */
[----:B------:R-:W-:-:S05]  /*18e0*/  VIADD R14, R5, 0xffffffff ;  /* 0xffffffff050e7836 */ /* 0x000fca0000000000 */
[----:B------:R-:W-:-:S13]  /*18f0*/  ISETP.GE.U32.AND P0, PT, R14, 0x7, PT ;  /* 0x000000070e00780c */ /* 0x000fda0003f06070 */
[----:B------:R-:W-:Y:S05]  /*1900*/  @!P0 BRA `(.L_x_133) ;  /* 0x0000000400708947 */ /* 0x000fea0003800000 */
[----:B------:R-:W0:Y:S01]  /*1910*/  LDC.64 R2, c[0x0][0x380] ;  /* 0x0000e000ff027b82 */ /* 0x000e220000000a00 */
[----:B------:R-:W-:-:S07]  /*1920*/  IMAD.MOV.U32 R7, RZ, RZ, RZ ;  /* 0x000000ffff077224 */ /* 0x000fce00078e00ff */
.L_x_150:
[----:B0-----:R-:W-:Y:S01]  /*1930*/  IMAD R9, R7, 0x400, R0 ;  /* 0x0000040007097824 */ /* 0x001fe200078e0200 */
[----:B------:R-:W-:Y:S04]  /*1940*/  BSSY.RECONVERGENT B1, `(.L_x_134) ;  /* 0x000000f000017945 */ /* 0x000fe80003800200 */
[----:B-1234-:R-:W1:Y:S04]  /*1950*/  LDS R12, [R9] ;  /* 0x00000000090c7984 */ /* 0x01ee680000000800 */
[----:B------:R2:W3:Y:S04]  /*1960*/  LDS R15, [R9+0x400] ;  /* 0x00040000090f7984 */ /* 0x0004e80000000800 */
[----:B------:R2:W4:Y:S04]  /*1970*/  LDS R16, [R9+0x800] ;  /* 0x0008000009107984 */ /* 0x0005280000000800 */
[----:B------:R2:W0:Y:S04]  /*1980*/  LDS R17, [R9+0xc00] ;  /* 0x000c000009117984 */ /* 0x0004280000000800 */
[----:B------:R2:W0:Y:S04]  /*1990*/  LDS R18, [R9+0x1000] ;  /* 0x0010000009127984 */ /* 0x0004280000000800 */
[----:B------:R2:W0:Y:S04]  /*19a0*/  LDS R19, [R9+0x1400] ;  /* 0x0014000009137984 */ /* 0x0004280000000800 */
[----:B------:R2:W0:Y:S04]  /*19b0*/  LDS R8, [R9+0x1800] ;  /* 0x0018000009087984 */ /* 0x0004280000000800 */
[----:B------:R2:W0:Y:S01]  /*19c0*/  LDS R6, [R9+0x1c00] ;  /* 0x001c000009067984 */ /* 0x0004220000000800 */
[----:B-1----:R-:W-:-:S13]  /*19d0*/  ISETP.NE.AND P0, PT, R12, RZ, PT ;  /* 0x000000ff0c00720c */ /* 0x002fda0003f05270 */
[----:B--234-:R-:W-:Y:S05]  /*19e0*/  @!P0 BRA `(.L_x_135) ;  /* 0x0000000000108947 */ /* 0x01cfea0003800000 */
[----:B------:R-:W-:Y:S02]  /*19f0*/  IMAD R11, R7, 0x100, R36 ;  /* 0x00000100070b7824 */ /* 0x000fe400078e0224 */
[----:B------:R-:W-:Y:S02]  /*1a00*/  IMAD.MOV.U32 R13, RZ, RZ, RZ ;  /* 0x000000ffff0d7224 */ /* 0x000fe400078e00ff */
[----:B0-----:R-:W-:-:S05]  /*1a10*/  IMAD.WIDE.U32 R10, R11, 0x8, R2 ;  /* 0x000000080b0a7825 */ /* 0x001fca00078e0002 */
[----:B------:R1:W-:Y:S02]  /*1a20*/  REDG.E.ADD.64.STRONG.GPU desc[UR16][R10.64], R12 ;  /* 0x0000000c0a00798e */ /* 0x0003e4000c12e510 */
.L_x_135:
[----:B------:R-:W-:Y:S05]  /*1a30*/  BSYNC.RECONVERGENT B1 ;  /* 0x0000000000017941 */ /* 0x000fea0003800200 */
.L_x_134:
[----:B------:R-:W-:Y:S01]  /*1a40*/  ISETP.NE.AND P6, PT, R15, RZ, PT ;  /* 0x000000ff0f00720c */ /* 0x000fe20003fc5270 */
[----:B------:R-:W-:Y:S01]  /*1a50*/  BSSY.RECONVERGENT B1, `(.L_x_136) ;  /* 0x000000e000017945 */ /* 0x000fe20003800200 */
[----:B------:R-:W-:Y:S02]  /*1a60*/  ISETP.NE.AND P0, PT, R16, RZ, PT ;  /* 0x000000ff1000720c */ /* 0x000fe40003f05270 */
[----:B0-----:R-:W-:Y:S02]  /*1a70*/  ISETP.NE.AND P1, PT, R17, RZ, PT ;  /* 0x000000ff1100720c */ /* 0x001fe40003f25270 */
[----:B------:R-:W-:Y:S02]  /*1a80*/  ISETP.NE.AND P2, PT, R18, RZ, PT ;  /* 0x000000ff1200720c */ /* 0x000fe40003f45270 */
[----:B------:R-:W-:Y:S02]  /*1a90*/  ISETP.NE.AND P3, PT, R19, RZ, PT ;  /* 0x000000ff1300720c */ /* 0x000fe40003f65270 */
[----:B------:R-:W-:-:S02]  /*1aa0*/  ISETP.NE.AND P4, PT, R8, RZ, PT ;  /* 0x000000ff0800720c */ /* 0x000fc40003f85270 */
[----:B------:R-:W-:Y:S01]  /*1ab0*/  ISETP.NE.AND P5, PT, R6, RZ, PT ;  /* 0x000000ff0600720c */ /* 0x000fe20003fa5270 */
[----:B------:R-:W-:-:S12]  /*1ac0*/  @!P6 BRA `(.L_x_137) ;  /* 0x000000000018e947 */ /* 0x000fd80003800000 */
[----:B-1----:R-:W-:Y:S01]  /*1ad0*/  LEA R11, R7, R36, 0x8 ;  /* 0x00000024070b7211 */ /* 0x002fe200078e40ff */
[----:B------:R-:W-:Y:S02]  /*1ae0*/  IMAD.MOV.U32 R12, RZ, RZ, R15 ;  /* 0x000000ffff0c7224 */ /* 0x000fe400078e000f */
[----:B------:R-:W-:Y:S02]  /*1af0*/  IMAD.MOV.U32 R13, RZ, RZ, RZ ;  /* 0x000000ffff0d7224 */ /* 0x000fe400078e00ff */
[----:B------:R-:W-:-:S04]  /*1b00*/  VIADD R11, R11, 0x100 ;  /* 0x000001000b0b7836 */ /* 0x000fc80000000000 */
[----:B------:R-:W-:-:S05]  /*1b10*/  IMAD.WIDE.U32 R10, R11, 0x8, R2 ;  /* 0x000000080b0a7825 */ /* 0x000fca00078e0002 */
[----:B------:R0:W-:Y:S02]  /*1b20*/  REDG.E.ADD.64.STRONG.GPU desc[UR16][R10.64], R12 ;  /* 0x0000000c0a00798e */ /* 0x0001e4000c12e510 */
.L_x_137:
[----:B------:R-:W-:Y:S05]  /*1b30*/  BSYNC.RECONVERGENT B1 ;  /* 0x0000000000017941 */ /* 0x000fea0003800200 */
.L_x_136:
[----:B------:R-:W-:Y:S04]  /*1b40*/  BSSY.RECONVERGENT B1, `(.L_x_138) ;  /* 0x0000008000017945 */ /* 0x000fe80003800200 */
[----:B------:R-:W-:Y:S05]  /*1b50*/  @!P0 BRA `(.L_x_139) ;  /* 0x0000000000188947 */ /* 0x000fea0003800000 */
[----:B01----:R-:W-:Y:S02]  /*1b60*/  IMAD R11, R7, 0x100, R36 ;  /* 0x00000100070b7824 */ /* 0x003fe400078e0224 */
[----:B------:R-:W-:Y:S02]  /*1b70*/  IMAD.MOV.U32 R12, RZ, RZ, R16 ;  /* 0x000000ffff0c7224 */ /* 0x000fe400078e0010 */
[----:B------:R-:W-:Y:S02]  /*1b80*/  VIADD R11, R11, 0x200 ;  /* 0x000002000b0b7836 */ /* 0x000fe40000000000 */
[----:B------:R-:W-:Y:S02]  /*1b90*/  IMAD.MOV.U32 R13, RZ, RZ, RZ ;  /* 0x000000ffff0d7224 */ /* 0x000fe400078e00ff */
[----:B------:R-:W-:-:S05]  /*1ba0*/  IMAD.WIDE.U32 R10, R11, 0x8, R2 ;  /* 0x000000080b0a7825 */ /* 0x000fca00078e0002 */
[----:B------:R2:W-:Y:S02]  /*1bb0*/  REDG.E.ADD.64.STRONG.GPU desc[UR16][R10.64], R12 ;  /* 0x0000000c0a00798e */ /* 0x0005e4000c12e510 */
.L_x_139:
[----:B------:R-:W-:Y:S05]  /*1bc0*/  BSYNC.RECONVERGENT B1 ;  /* 0x0000000000017941 */ /* 0x000fea0003800200 */
.L_x_138:
[----:B------:R-:W-:Y:S04]  /*1bd0*/  BSSY.RECONVERGENT B1, `(.L_x_140) ;  /* 0x0000008000017945 */ /* 0x000fe80003800200 */
[----:B------:R-:W-:Y:S05]  /*1be0*/  @!P1 BRA `(.L_x_141) ;  /* 0x0000000000189947 */ /* 0x000fea0003800000 */
[----:B012---:R-:W-:Y:S01]  /*1bf0*/  IMAD R11, R7, 0x100, R36 ;  /* 0x00000100070b7824 */ /* 0x007fe200078e0224 */
[----:B------:R-:W-:Y:S01]  /*1c00*/  MOV R12, R17 ;  /* 0x00000011000c7202 */ /* 0x000fe20000000f00 */
[----:B------:R-:W-:Y:S02]  /*1c10*/  IMAD.MOV.U32 R13, RZ, RZ, RZ ;  /* 0x000000ffff0d7224 */ /* 0x000fe400078e00ff */
[----:B------:R-:W-:-:S04]  /*1c20*/  VIADD R11, R11, 0x300 ;  /* 0x000003000b0b7836 */ /* 0x000fc80000000000 */
[----:B------:R-:W-:-:S05]  /*1c30*/  IMAD.WIDE.U32 R10, R11, 0x8, R2 ;  /* 0x000000080b0a7825 */ /* 0x000fca00078e0002 */
[----:B------:R3:W-:Y:S02]  /*1c40*/  REDG.E.ADD.64.STRONG.GPU desc[UR16][R10.64], R12 ;  /* 0x0000000c0a00798e */ /* 0x0007e4000c12e510 */
.L_x_141:
[----:B------:R-:W-:Y:S05]  /*1c50*/  BSYNC.RECONVERGENT B1 ;  /* 0x0000000000017941 */ /* 0x000fea0003800200 */
.L_x_140:
[----:B------:R-:W-:Y:S04]  /*1c60*/  BSSY.RECONVERGENT B1, `(.L_x_142) ;  /* 0x0000008000017945 */ /* 0x000fe80003800200 */
[----:B------:R-:W-:Y:S05]  /*1c70*/  @!P2 BRA `(.L_x_143) ;  /* 0x000000000018a947 */ /* 0x000fea0003800000 */
[----:B0123--:R-:W-:Y:S02]  /*1c80*/  IMAD R11, R7, 0x100, R36 ;  /* 0x00000100070b7824 */ /* 0x00ffe400078e0224 */
[----:B------:R-:W-:Y:S02]  /*1c90*/  IMAD.MOV.U32 R12, RZ, RZ, R18 ;  /* 0x000000ffff0c7224 */ /* 0x000fe400078e0012 */
[----:B------:R-:W-:Y:S02]  /*1ca0*/  VIADD R11, R11, 0x400 ;  /* 0x000004000b0b7836 */ /* 0x000fe40000000000 */
[----:B------:R-:W-:Y:S02]  /*1cb0*/  IMAD.MOV.U32 R13, RZ, RZ, RZ ;  /* 0x000000ffff0d7224 */ /* 0x000fe400078e00ff */
[----:B------:R-:W-:-:S05]  /*1cc0*/  IMAD.WIDE.U32 R10, R11, 0x8, R2 ;  /* 0x000000080b0a7825 */ /* 0x000fca00078e0002 */
[----:B------:R4:W-:Y:S02]  /*1cd0*/  REDG.E.ADD.64.STRONG.GPU desc[UR16][R10.64], R12 ;  /* 0x0000000c0a00798e */ /* 0x0009e4000c12e510 */
.L_x_143:
[----:B------:R-:W-:Y:S05]  /*1ce0*/  BSYNC.RECONVERGENT B1 ;  /* 0x0000000000017941 */ /* 0x000fea0003800200 */
.L_x_142:
[----:B------:R-:W-:Y:S04]  /*1cf0*/  BSSY.RECONVERGENT B1, `(.L_x_144) ;  /* 0x0000008000017945 */ /* 0x000fe80003800200 */
[----:B------:R-:W-:Y:S05]  /*1d00*/  @!P3 BRA `(.L_x_145) ;  /* 0x000000000018b947 */ /* 0x000fea0003800000 */
[----:B01234-:R-:W-:Y:S02]  /*1d10*/  IMAD R11, R7, 0x100, R36 ;  /* 0x00000100070b7824 */ /* 0x01ffe400078e0224 */
[----:B------:R-:W-:Y:S02]  /*1d20*/  IMAD.MOV.U32 R12, RZ, RZ, R19 ;  /* 0x000000ffff0c7224 */ /* 0x000fe400078e0013 */
[----:B------:R-:W-:Y:S02]  /*1d30*/  VIADD R11, R11, 0x500 ;  /* 0x000005000b0b7836 */ /* 0x000fe40000000000 */
[----:B------:R-:W-:Y:S02]  /*1d40*/  IMAD.MOV.U32 R13, RZ, RZ, RZ ;  /* 0x000000ffff0d7224 */ /* 0x000fe400078e00ff */
[----:B------:R-:W-:-:S05]  /*1d50*/  IMAD.WIDE.U32 R10, R11, 0x8, R2 ;  /* 0x000000080b0a7825 */ /* 0x000fca00078e0002 */
[----:B------:R0:W-:Y:S02]  /*1d60*/  REDG.E.ADD.64.STRONG.GPU desc[UR16][R10.64], R12 ;  /* 0x0000000c0a00798e */ /* 0x0001e4000c12e510 */
.L_x_145:
[----:B------:R-:W-:Y:S05]  /*1d70*/  BSYNC.RECONVERGENT B1 ;  /* 0x0000000000017941 */ /* 0x000fea0003800200 */
.L_x_144:
[----:B------:R-:W-:Y:S04]  /*1d80*/  BSSY.RECONVERGENT B1, `(.L_x_146) ;  /* 0x0000007000017945 */ /* 0x000fe80003800200 */
[----:B------:R-:W-:Y:S05]  /*1d90*/  @!P4 BRA `(.L_x_147) ;  /* 0x000000000014c947 */ /* 0x000fea0003800000 */
[----:B01234-:R-:W-:Y:S01]  /*1da0*/  LEA R11, R7, R36, 0x8 ;  /* 0x00000024070b7211 */ /* 0x01ffe200078e40ff */
[----:B------:R-:W-:-:S04]  /*1db0*/  IMAD.MOV.U32 R9, RZ, RZ, RZ ;  /* 0x000000ffff097224 */ /* 0x000fc800078e00ff */
[----:B------:R-:W-:-:S04]  /*1dc0*/  VIADD R11, R11, 0x600 ;  /* 0x000006000b0b7836 */ /* 0x000fc80000000000 */
[----:B------:R-:W-:-:S05]  /*1dd0*/  IMAD.WIDE.U32 R10, R11, 0x8, R2 ;  /* 0x000000080b0a7825 */ /* 0x000fca00078e0002 */
[----:B------:R0:W-:Y:S02]  /*1de0*/  REDG.E.ADD.64.STRONG.GPU desc[UR16][R10.64], R8 ;  /* 0x000000080a00798e */ /* 0x0001e4000c12e510 */
.L_x_147:
[----:B------:R-:W-:Y:S05]  /*1df0*/  BSYNC.RECONVERGENT B1 ;  /* 0x0000000000017941 */ /* 0x000fea0003800200 */
.L_x_146:
[----:B------:R-:W-:Y:S04]  /*1e00*/  BSSY.RECONVERGENT B1, `(.L_x_148) ;  /* 0x0000008000017945 */ /* 0x000fe80003800200 */
[----:B------:R-:W-:Y:S05]  /*1e10*/  @!P5 BRA `(.L_x_149) ;  /* 0x000000000018d947 */ /* 0x000fea0003800000 */
[----:B0-----:R-:W-:Y:S02]  /*1e20*/  IMAD R9, R7, 0x100, R36 ;  /* 0x0000010007097824 */ /* 0x001fe400078e0224 */
[----:B-1234-:R-:W-:Y:S02]  /*1e30*/  IMAD.MOV.U32 R10, RZ, RZ, R6 ;  /* 0x000000ffff0a7224 */ /* 0x01efe400078e0006 */
[----:B------:R-:W-:Y:S02]  /*1e40*/  VIADD R9, R9, 0x700 ;  /* 0x0000070009097836 */ /* 0x000fe40000000000 */
[----:B------:R-:W-:Y:S02]  /*1e50*/  IMAD.MOV.U32 R11, RZ, RZ, RZ ;  /* 0x000000ffff0b7224 */ /* 0x000fe400078e00ff */
[----:B------:R-:W-:-:S05]  /*1e60*/  IMAD.WIDE.U32 R8, R9, 0x8, R2 ;  /* 0x0000000809087825 */ /* 0x000fca00078e0002 */
[----:B------:R0:W-:Y:S02]  /*1e70*/  REDG.E.ADD.64.STRONG.GPU desc[UR16][R8.64], R10 ;  /* 0x0000000a0800798e */ /* 0x0001e4000c12e510 */
.L_x_149:
[----:B------:R-:W-:Y:S05]  /*1e80*/  BSYNC.RECONVERGENT B1 ;  /* 0x0000000000017941 */ /* 0x000fea0003800200 */
.L_x_148:
[----:B------:R-:W-:-:S05]  /*1e90*/  VIADD R7, R7, 0x8 ;  /* 0x0000000807077836 */ /* 0x000fca0000000000 */
[----:B------:R-:W-:-:S13]  /*1ea0*/  ISETP.NE.AND P0, PT, R7, R4, PT ;  /* 0x000000040700720c */ /* 0x000fda0003f05270 */
[----:B------:R-:W-:Y:S05]  /*1eb0*/  @P0 BRA `(.L_x_150) ;  /* 0xfffffff8009c0947 */ /* 0x000fea000383ffff */
[----:B------:R-:W-:-:S07]  /*1ec0*/  IMAD.MOV.U32 R3, RZ, RZ, R4 ;  /* 0x000000ffff037224 */ /* 0x000fce00078e0004 */
.L_x_133:
[C---:B01234-:R-:W-:Y:S02]  /*1ed0*/  LOP3.LUT R12, R5.reuse, 0x7, RZ, 0xc0, !PT ;  /* 0x00000007050c7812 */ /* 0x05ffe400078ec0ff */
[C---:B------:R-:W-:Y:S02]  /*1ee0*/  LOP3.LUT R13, R5.reuse, 0x3, RZ, 0xc0, !PT ;  /* 0x00000003050d7812 */ /* 0x040fe400078ec0ff */
[C---:B------:R-:W-:Y:S02]  /*1ef0*/  ISETP.NE.AND P0, PT, R12.reuse, RZ, PT ;  /* 0x000000ff0c00720c */ /* 0x040fe40003f05270 */
[----:B------:R-:W-:Y:S01]  /*1f00*/  LOP3.LUT R2, R5, 0x1, RZ, 0xc0, !PT ;  /* 0x0000000105027812 */ /* 0x000fe200078ec0ff */
[----:B------:R-:W-:Y:S01]  /*1f10*/  VIADD R5, R12, 0xffffffff ;  /* 0xffffffff0c057836 */ /* 0x000fe20000000000 */
[----:B------:R-:W-:-:S09]  /*1f20*/  IADD3 R15, PT, PT, R13, -0x1, RZ ;  /* 0xffffffff0d0f7810 */ /* 0x000fd20007ffe0ff */
[----:B------:R-:W-:Y:S05]  /*1f30*/  @!P0 BRA `(.L_x_151) ;  /* 0x0000000400708947 */ /* 0x000fea0003800000 */
[----:B------:R-:W-:-:S13]  /*1f40*/  ISETP.GE.U32.AND P0, PT, R5, 0x3, PT ;  /* 0x000000030500780c */ /* 0x000fda0003f06070 */
[----:B------:R-:W-:Y:S05]  /*1f50*/  @!P0 BRA `(.L_x_152) ;  /* 0x0000000000c08947 */ /* 0x000fea0003800000 */
[----:B------:R-:W-:Y:S01]  /*1f60*/  IMAD R6, R3, 0x400, R0 ;  /* 0x0000040003067824 */ /* 0x000fe200078e0200 */
[----:B------:R-:W-:Y:S04]  /*1f70*/  BSSY.RECONVERGENT B1, `(.L_x_153) ;  /* 0x000000f000017945 */ /* 0x000fe80003800200 */
[----:B------:R-:W0:Y:S04]  /*1f80*/  LDS R8, [R6] ;  /* 0x0000000006087984 */ /* 0x000e280000000800 */
[----:B------:R-:W1:Y:S04]  /*1f90*/  LDS R10, [R6+0x400] ;  /* 0x00040000060a7984 */ /* 0x000e680000000800 */
[----:B------:R-:W2:Y:S04]  /*1fa0*/  LDS R11, [R6+0x800] ;  /* 0x00080000060b7984 */ /* 0x000ea80000000800 */
[----:B------:R-:W3:Y:S01]  /*1fb0*/  LDS R16, [R6+0xc00] ;  /* 0x000c000006107984 */ /* 0x000ee20000000800 */
[----:B0-----:R-:W-:-:S02]  /*1fc0*/  ISETP.NE.AND P0, PT, R8, RZ, PT ;  /* 0x000000ff0800720c */ /* 0x001fc40003f05270 */
[----:B-1----:R-:W-:Y:S02]  /*1fd0*/  ISETP.NE.AND P1, PT, R10, RZ, PT ;  /* 0x000000ff0a00720c */ /* 0x002fe40003f25270 */
[----:B--2---:R-:W-:Y:S02]  /*1fe0*/  ISETP.NE.AND P2, PT, R11, RZ, PT ;  /* 0x000000ff0b00720c */ /* 0x004fe40003f45270 */
[----:B---3--:R-:W-:-:S07]  /*1ff0*/  ISETP.NE.AND P3, PT, R16, RZ, PT ;  /* 0x000000ff1000720c */ /* 0x008fce0003f65270 */
[----:B------:R-:W-:Y:S06]  /*2000*/  @!P0 BRA `(.L_x_154) ;  /* 0x0000000000148947 */ /* 0x000fec0003800000 */
[----:B------:R-:W0:Y:S01]  /*2010*/  LDC.64 R6, c[0x0][0x380] ;  /* 0x0000e000ff067b82 */ /* 0x000e220000000a00 */
[----:B------:R-:W-:-:S04]  /*2020*/  IMAD R9, R3, 0x100, R36 ;  /* 0x0000010003097824 */ /* 0x000fc800078e0224 */
[----:B0-----:R-:W-:-:S04]  /*2030*/  IMAD.WIDE.U32 R6, R9, 0x8, R6 ;  /* 0x0000000809067825 */ /* 0x001fc800078e0006 */
[----:B------:R-:W-:-:S05]  /*2040*/  IMAD.MOV.U32 R9, RZ, RZ, RZ ;  /* 0x000000ffff097224 */ /* 0x000fca00078e00ff */
[----:B------:R0:W-:Y:S02]  /*2050*/  REDG.E.ADD.64.STRONG.GPU desc[UR16][R6.64], R8 ;  /* 0x000000080600798e */ /* 0x0001e4000c12e510 */
.L_x_154:
[----:B------:R-:W-:Y:S05]  /*2060*/  BSYNC.RECONVERGENT B1 ;  /* 0x0000000000017941 */ /* 0x000fea0003800200 */
.L_x_153:
[----:B------:R-:W-:Y:S04]  /*2070*/  BSSY.RECONVERGENT B1, `(.L_x_155) ;  /* 0x0000009000017945 */ /* 0x000fe80003800200 */
[----:B------:R-:W-:Y:S05]  /*2080*/  @!P1 BRA `(.L_x_156) ;  /* 0x00000000001c9947 */ /* 0x000fea0003800000 */
[----:B0-----:R-:W0:Y:S01]  /*2090*/  LDC.64 R6, c[0x0][0x380] ;  /* 0x0000e000ff067b82 */ /* 0x001e220000000a00 */
[----:B------:R-:W-:Y:S02]  /*20a0*/  IMAD R9, R3, 0x100, R36 ;  /* 0x0000010003097824 */ /* 0x000fe400078e0224 */
[----:B------:R-:W-:Y:S02]  /*20b0*/  IMAD.MOV.U32 R8, RZ, RZ, R10 ;  /* 0x000000ffff087224 */ /* 0x000fe400078e000a */
[----:B------:R-:W-:-:S04]  /*20c0*/  VIADD R9, R9, 0x100 ;  /* 0x0000010009097836 */ /* 0x000fc80000000000 */
[----:B0-----:R-:W-:-:S04]  /*20d0*/  IMAD.WIDE.U32 R6, R9, 0x8, R6 ;  /* 0x0000000809067825 */ /* 0x001fc800078e0006 */
[----:B------:R-:W-:-:S05]  /*20e0*/  IMAD.MOV.U32 R9, RZ, RZ, RZ ;  /* 0x000000ffff097224 */ /* 0x000fca00078e00ff */
[----:B------:R1:W-:Y:S02]  /*20f0*/  REDG.E.ADD.64.STRONG.GPU desc[UR16][R6.64], R8 ;  /* 0x000000080600798e */ /* 0x0003e4000c12e510 */
.L_x_156:
[----:B------:R-:W-:Y:S05]  /*2100*/  BSYNC.RECONVERGENT B1 ;  /* 0x0000000000017941 */ /* 0x000fea0003800200 */
.L_x_155:
[----:B------:R-:W-:Y:S04]  /*2110*/  BSSY.RECONVERGENT B1, `(.L_x_157) ;  /* 0x0000009000017945 */ /* 0x000fe80003800200 */
[----:B------:R-:W-:Y:S05]  /*2120*/  @!P2 BRA `(.L_x_158) ;  /* 0x00000000001ca947 */ /* 0x000fea0003800000 */
[----:B01----:R-:W0:Y:S01]  /*2130*/  LDC.64 R6, c[0x0][0x380] ;  /* 0x0000e000ff067b82 */ /* 0x003e220000000a00 */
[----:B------:R-:W-:Y:S02]  /*2140*/  IMAD R9, R3, 0x100, R36 ;  /* 0x0000010003097824 */ /* 0x000fe400078e0224 */
[----:B------:R-:W-:-:S03]  /*2150*/  IMAD.MOV.U32 R8, RZ, RZ, R11 ;  /* 0x000000ffff087224 */ /* 0x000fc600078e000b */
[----:B------:R-:W-:-:S05]  /*2160*/  IADD3 R9, PT, PT, R9, 0x200, RZ ;  /* 0x0000020009097810 */ /* 0x000fca0007ffe0ff */
[----:B0-----:R-:W-:-:S04]  /*2170*/  IMAD.WIDE.U32 R6, R9, 0x8, R6 ;  /* 0x0000000809067825 */ /* 0x001fc800078e0006 */
[----:B------:R-:W-:-:S05]  /*2180*/  IMAD.MOV.U32 R9, RZ, RZ, RZ ;  /* 0x000000ffff097224 */ /* 0x000fca00078e00ff */
[----:B------:R2:W-:Y:S02]  /*2190*/  REDG.E.ADD.64.STRONG.GPU desc[UR16][R6.64], R8 ;  /* 0x000000080600798e */ /* 0x0005e4000c12e510 */
.L_x_158:
[----:B------:R-:W-:Y:S05]  /*21a0*/  BSYNC.RECONVERGENT B1 ;  /* 0x0000000000017941 */ /* 0x000fea0003800200 */
.L_x_157:
[----:B------:R-:W-:Y:S04]  /*21b0*/  BSSY.RECONVERGENT B1, `(.L_x_159) ;  /* 0x0000009000017945 */ /* 0x000fe80003800200 */
[----:B------:R-:W-:Y:S05]  /*21c0*/  @!P3 BRA `(.L_x_160) ;  /* 0x00000000001cb947 */ /* 0x000fea0003800000 */
[----:B012---:R-:W0:Y:S01]  /*21d0*/  LDC.64 R6, c[0x0][0x380] ;  /* 0x0000e000ff067b82 */ /* 0x007e220000000a00 */
[----:B------:R-:W-:Y:S02]  /*21e0*/  IMAD R9, R3, 0x100, R36 ;  /* 0x0000010003097824 */ /* 0x000fe400078e0224 */
[----:B------:R-:W-:Y:S02]  /*21f0*/  IMAD.MOV.U32 R8, RZ, RZ, R16 ;  /* 0x000000ffff087224 */ /* 0x000fe400078e0010 */
[----:B------:R-:W-:-:S04]  /*2200*/  VIADD R9, R9, 0x300 ;  /* 0x0000030009097836 */ /* 0x000fc80000000000 */
[----:B0-----:R-:W-:-:S04]  /*2210*/  IMAD.WIDE.U32 R6, R9, 0x8, R6 ;  /* 0x0000000809067825 */ /* 0x001fc800078e0006 */
[----:B------:R-:W-:-:S05]  /*2220*/  IMAD.MOV.U32 R9, RZ, RZ, RZ ;  /* 0x000000ffff097224 */ /* 0x000fca00078e00ff */
[----:B------:R3:W-:Y:S02]  /*2230*/  REDG.E.ADD.64.STRONG.GPU desc[UR16][R6.64], R8 ;  /* 0x000000080600798e */ /* 0x0007e4000c12e510 */
.L_x_160:
[----:B------:R-:W-:Y:S05]  /*2240*/  BSYNC.RECONVERGENT B1 ;  /* 0x0000000000017941 */ /* 0x000fea0003800200 */
.L_x_159:
[----:B------:R-:W-:-:S07]  /*2250*/  VIADD R3, R3, 0x4 ;  /* 0x0000000403037836 */ /* 0x000fce0000000000 */
.L_x_152:
[----:B------:R-:W-:Y:S01]  /*2260*/  ISETP.NE.AND P0, PT, R13, RZ, PT ;  /* 0x000000ff0d00720c */ /* 0x000fe20003f05270 */
[----:B------:R-:W-:-:S12]  /*2270*/  BSSY.RECONVERGENT B1, `(.L_x_151) ;  /* 0x0000028000017945 */ /* 0x000fd80003800200 */
[----:B------:R-:W-:Y:S05]  /*2280*/  @!P0 BRA `(.L_x_161) ;  /* 0x0000000000988947 */ /* 0x000fea0003800000 */
[----:B------:R-:W-:-:S13]  /*2290*/  ISETP.NE.AND P0, PT, R15, RZ, PT ;  /* 0x000000ff0f00720c */ /* 0x000fda0003f05270 */
[----:B------:R-:W-:Y:S05]  /*22a0*/  @!P0 BRA `(.L_x_162) ;  /* 0x0000000000648947 */ /* 0x000fea0003800000 */
[----:B0123--:R-:W-:Y:S01]  /*22b0*/  IMAD R6, R3, 0x400, R0 ;  /* 0x0000040003067824 */ /* 0x00ffe200078e0200 */
[----:B------:R-:W-:Y:S04]  /*22c0*/  BSSY.RECONVERGENT B2, `(.L_x_163) ;  /* 0x000000c000027945 */ /* 0x000fe80003800200 */
[----:B------:R-:W0:Y:S04]  /*22d0*/  LDS R10, [R6] ;  /* 0x00000000060a7984 */ /* 0x000e280000000800 */
[----:B------:R-:W1:Y:S01]  /*22e0*/  LDS R11, [R6+0x400] ;  /* 0x00040000060b7984 */ /* 0x000e620000000800 */
[----:B0-----:R-:W-:-:S02]  /*22f0*/  ISETP.NE.AND P0, PT, R10, RZ, PT ;  /* 0x000000ff0a00720c */ /* 0x001fc40003f05270 */
[----:B-1----:R-:W-:-:S11]  /*2300*/  ISETP.NE.AND P1, PT, R11, RZ, PT ;  /* 0x000000ff0b00720c */ /* 0x002fd60003f25270 */
[----:B------:R-:W-:Y:S05]  /*2310*/  @!P0 BRA `(.L_x_164) ;  /* 0x0000000000188947 */ /* 0x000fea0003800000 */
[----:B------:R-:W0:Y:S01]  /*2320*/  LDC.64 R6, c[0x0][0x380] ;  /* 0x0000e000ff067b82 */ /* 0x000e220000000a00 */
[----:B------:R-:W-:-:S05]  /*2330*/  LEA R9, R3, R36, 0x8 ;  /* 0x0000002403097211 */ /* 0x000fca00078e40ff */
[----:B0-----:R-:W-:-:S04]  /*2340*/  IMAD.WIDE.U32 R8, R9, 0x8, R6 ;  /* 0x0000000809087825 */ /* 0x001fc800078e0006 */
[----:B------:R-:W-:Y:S02]  /*2350*/  IMAD.MOV.U32 R6, RZ, RZ, R10 ;  /* 0x000000ffff067224 */ /* 0x000fe400078e000a */
[----:B------:R-:W-:-:S05]  /*2360*/  IMAD.MOV.U32 R7, RZ, RZ, RZ ;  /* 0x000000ffff077224 */ /* 0x000fca00078e00ff */
[----:B------:R0:W-:Y:S02]  /*2370*/  REDG.E.ADD.64.STRONG.GPU desc[UR16][R8.64], R6 ;  /* 0x000000060800798e */ /* 0x0001e4000c12e510 */
.L_x_164:
[----:B------:R-:W-:Y:S05]  /*2380*/  BSYNC.RECONVERGENT B2 ;  /* 0x0000000000027941 */ /* 0x000fea0003800200 */
.L_x_163:
[----:B------:R-:W-:Y:S04]  /*2390*/  BSSY.RECONVERGENT B2, `(.L_x_165) ;  /* 0x0000009000027945 */ /* 0x000fe80003800200 */
[----:B------:R-:W-:Y:S05]  /*23a0*/  @!P1 BRA `(.L_x_166) ;  /* 0x00000000001c9947 */ /* 0x000fea0003800000 */
[----:B0-----:R-:W0:Y:S01]  /*23b0*/  LDC.64 R6, c[0x0][0x380] ;  /* 0x0000e000ff067b82 */ /* 0x001e220000000a00 */
[----:B------:R-:W-:-:S04]  /*23c0*/  IMAD R8, R3, 0x100, R36 ;  /* 0x0000010003087824 */ /* 0x000fc800078e0224 */
[----:B------:R-:W-:-:S04]  /*23d0*/  VIADD R9, R8, 0x100 ;  /* 0x0000010008097836 */ /* 0x000fc80000000000 */
[----:B0-----:R-:W-:-:S04]  /*23e0*/  IMAD.WIDE.U32 R8, R9, 0x8, R6 ;  /* 0x0000000809087825 */ /* 0x001fc800078e0006 */
[----:B------:R-:W-:Y:S02]  /*23f0*/  IMAD.MOV.U32 R6, RZ, RZ, R11 ;  /* 0x000000ffff067224 */ /* 0x000fe400078e000b */
[----:B------:R-:W-:-:S05]  /*2400*/  IMAD.MOV.U32 R7, RZ, RZ, RZ ;  /* 0x000000ffff077224 */ /* 0x000fca00078e00ff */
[----:B------:R1:W-:Y:S02]  /*2410*/  REDG.E.ADD.64.STRONG.GPU desc[UR16][R8.64], R6 ;  /* 0x000000060800798e */ /* 0x0003e4000c12e510 */
.L_x_166:
[----:B------:R-:W-:Y:S05]  /*2420*/  BSYNC.RECONVERGENT B2 ;  /* 0x0000000000027941 */ /* 0x000fea0003800200 */
.L_x_165:
[----:B------:R-:W-:-:S07]  /*2430*/  VIADD R3, R3, 0x2 ;  /* 0x0000000203037836 */ /* 0x000fce0000000000 */
.L_x_162:
[----:B------:R-:W-:-:S13]  /*2440*/  ISETP.NE.AND P0, PT, R2, RZ, PT ;  /* 0x000000ff0200720c */ /* 0x000fda0003f05270 */
[----:B------:R-:W-:Y:S05]  /*2450*/  @!P0 BRA `(.L_x_161) ;  /* 0x0000000000248947 */ /* 0x000fea0003800000 */
[----:B0123--:R-:W-:-:S05]  /*2460*/  IMAD R6, R3, 0x400, R0 ;  /* 0x0000040003067824 */ /* 0x00ffca00078e0200 */
[----:B------:R-:W0:Y:S02]  /*2470*/  LDS R8, [R6] ;  /* 0x0000000006087984 */ /* 0x000e240000000800 */
[----:B0-----:R-:W-:-:S13]  /*2480*/  ISETP.NE.AND P0, PT, R8, RZ, PT ;  /* 0x000000ff0800720c */ /* 0x001fda0003f05270 */
[----:B------:R-:W-:Y:S05]  /*2490*/  @!P0 BRA `(.L_x_161) ;  /* 0x0000000000148947 */ /* 0x000fea0003800000 */
[----:B------:R-:W0:Y:S01]  /*24a0*/  LDC.64 R6, c[0x0][0x380] ;  /* 0x0000e000ff067b82 */ /* 0x000e220000000a00 */
[----:B------:R-:W-:Y:S01]  /*24b0*/  LEA R3, R3, R36, 0x8 ;  /* 0x0000002403037211 */ /* 0x000fe200078e40ff */
[----:B------:R-:W-:-:S04]  /*24c0*/  IMAD.MOV.U32 R9, RZ, RZ, RZ ;  /* 0x000000ffff097224 */ /* 0x000fc800078e00ff */
[----:B0-----:R-:W-:-:S05]  /*24d0*/  IMAD.WIDE.U32 R6, R3, 0x8, R6 ;  /* 0x0000000803067825 */ /* 0x001fca00078e0006 */
[----:B------:R4:W-:Y:S02]  /*24e0*/  REDG.E.ADD.64.STRONG.GPU desc[UR16][R6.64], R8 ;  /* 0x000000080600798e */ /* 0x0009e4000c12e510 */
.L_x_161:
[----:B------:R-:W-:Y:S05]  /*24f0*/  BSYNC.RECONVERGENT B1 ;  /* 0x0000000000017941 */ /* 0x000fea0003800200 */
.L_x_151:
[----:B------:R-:W-:-:S13]  /*2500*/  ISETP.GT.U32.AND P0, PT, R36, 0x7f, PT ;  /* 0x0000007f2400780c */ /* 0x000fda0003f04070 */
[----:B------:R-:W-:Y:S05]  /*2510*/  @P0 BRA `(.L_x_132) ;  /* 0x0000000800a40947 */ /* 0x000fea0003800000 */
[----:B------:R-:W-:Y:S01]  /*2520*/  ISETP.GE.U32.AND P0, PT, R14, 0x7, PT ;  /* 0x000000070e00780c */ /* 0x000fe20003f06070 */
[----:B------:R-:W-:-:S12]  /*2530*/  IMAD.MOV.U32 R3, RZ, RZ, RZ ;  /* 0x000000ffff037224 */ /* 0x000fd800078e00ff */
[----:B------:R-:W-:Y:S05]  /*2540*/  @!P0 BRA `(.L_x_167) ;  /* 0x0000000400248947 */ /* 0x000fea0003800000 */
[----:B01234-:R-:W0:Y:S01]  /*2550*/  LDC.64 R6, c[0x0][0x380] ;  /* 0x0000e000ff067b82 */ /* 0x01fe220000000a00 */
[----:B------:R-:W-:-:S07]  /*2560*/  IMAD.MOV.U32 R3, RZ, RZ, RZ ;  /* 0x000000ffff037224 */ /* 0x000fce00078e00ff */
.L_x_184:
[C---:B01234-:R-:W-:Y:S01]  /*2570*/  IMAD R10, R3.reuse, 0x400, R0 ;  /* 0x00000400030a7824 */ /* 0x05ffe200078e0200 */
[----:B------:R-:W-:Y:S01]  /*2580*/  BSSY.RECONVERGENT B1, `(.L_x_168) ;  /* 0x0000012000017945 */ /* 0x000fe20003800200 */
[C---:B------:R-:W-:Y:S02]  /*2590*/  IMAD R9, R3.reuse, 0x100, R36 ;  /* 0x0000010003097824 */ /* 0x040fe400078e0224 */
[----:B------:R-:W-:Y:S01]  /*25a0*/  VIADD R3, R3, 0x8 ;  /* 0x0000000803037836 */ /* 0x000fe20000000000 */
[----:B------:R-:W1:Y:S01]  /*25b0*/  LDS R14, [R10+0x200] ;  /* 0x000200000a0e7984 */ /* 0x000e620000000800 */
[----:B0-----:R-:W-:-:S03]  /*25c0*/  IMAD.WIDE.U32 R8, R9, 0x8, R6 ;  /* 0x0000000809087825 */ /* 0x001fc600078e0006 */
[----:B------:R-:W0:Y:S04]  /*25d0*/  LDS R16, [R10+0x600] ;  /* 0x000600000a107984 */ /* 0x000e280000000800 */
[----:B------:R2:W3:Y:S04]  /*25e0*/  LDS R17, [R10+0xa00] ;  /* 0x000a00000a117984 */ /* 0x0004e80000000800 */
[----:B------:R2:W4:Y:S04]  /*25f0*/  LDS R18, [R10+0xe00] ;  /* 0x000e00000a127984 */ /* 0x0005280000000800 */
[----:B------:R2:W2:Y:S04]  /*2600*/  LDS R19, [R10+0x1200] ;  /* 0x001200000a137984 */ /* 0x0004a80000000800 */
[----:B------:R0:W2:Y:S04]  /*2610*/  LDS R20, [R10+0x1600] ;  /* 0x001600000a147984 */ /* 0x0000a80000000800 */
[----:B------:R0:W2:Y:S04]  /*2620*/  LDS R21, [R10+0x1a00] ;  /* 0x001a00000a157984 */ /* 0x0000a80000000800 */
[----:B------:R0:W2:Y:S01]  /*2630*/  LDS R22, [R10+0x1e00] ;  /* 0x001e00000a167984 */ /* 0x0000a20000000800 */
[----:B-1----:R-:W-:-:S02]  /*2640*/  ISETP.NE.AND P0, PT, R14, RZ, PT ;  /* 0x000000ff0e00720c */ /* 0x002fc40003f05270 */
[----:B0-----:R-:W-:-:S11]  /*2650*/  ISETP.NE.AND P1, PT, R16, RZ, PT ;  /* 0x000000ff1000720c */ /* 0x001fd60003f25270 */
[----:B---34-:R-:W-:Y:S05]  /*2660*/  @!P0 BRA `(.L_x_169) ;  /* 0x00000000000c8947 */ /* 0x018fea0003800000 */
[----:B--2---:R-:W-:Y:S02]  /*2670*/  IMAD.MOV.U32 R10, RZ, RZ, R14 ;  /* 0x000000ffff0a7224 */ /* 0x004fe400078e000e */
[----:B------:R-:W-:-:S05]  /*2680*/  IMAD.MOV.U32 R11, RZ, RZ, RZ ;  /* 0x000000ffff0b7224 */ /* 0x000fca00078e00ff */
[----:B------:R0:W-:Y:S02]  /*2690*/  REDG.E.ADD.64.STRONG.GPU desc[UR16][R8.64+0x400], R10 ;  /* 0x0004000a0800798e */ /* 0x0001e4000c12e510 */
.L_x_169:
[----:B------:R-:W-:Y:S05]  /*26a0*/  BSYNC.RECONVERGENT B1 ;  /* 0x0000000000017941 */ /* 0x000fea0003800200 */
.L_x_168:
[----:B------:R-:W-:Y:S04]  /*26b0*/  BSSY.RECONVERGENT B1, `(.L_x_170) ;  /* 0x0000005000017945 */ /* 0x000fe80003800200 */
[----:B------:R-:W-:Y:S05]  /*26c0*/  @!P1 BRA `(.L_x_171) ;  /* 0x00000000000c9947 */ /* 0x000fea0003800000 */
[----:B0-2---:R-:W-:Y:S01]  /*26d0*/  MOV R10, R16 ;  /* 0x00000010000a7202 */ /* 0x005fe20000000f00 */
[----:B------:R-:W-:-:S05]  /*26e0*/  IMAD.MOV.U32 R11, RZ, RZ, RZ ;  /* 0x000000ffff0b7224 */ /* 0x000fca00078e00ff */
[----:B------:R1:W-:Y:S02]  /*26f0*/  REDG.E.ADD.64.STRONG.GPU desc[UR16][R8.64+0xc00], R10 ;  /* 0x000c000a0800798e */ /* 0x0003e4000c12e510 */
.L_x_171:
[----:B------:R-:W-:Y:S05]  /*2700*/  BSYNC.RECONVERGENT B1 ;  /* 0x0000000000017941 */ /* 0x000fea0003800200 */
.L_x_170:
[----:B------:R-:W-:Y:S01]  /*2710*/  ISETP.NE.AND P6, PT, R17, RZ, PT ;  /* 0x000000ff1100720c */ /* 0x000fe20003fc5270 */
[----:B------:R-:W-:Y:S01]  /*2720*/  BSSY.RECONVERGENT B1, `(.L_x_172) ;  /* 0x000000b000017945 */ /* 0x000fe20003800200 */
[----:B------:R-:W-:Y:S02]  /*2730*/  ISETP.NE.AND P0, PT, R3, R4, PT ;  /* 0x000000040300720c */ /* 0x000fe40003f05270 */
[----:B------:R-:W-:Y:S02]  /*2740*/  ISETP.NE.AND P1, PT, R18, RZ, PT ;  /* 0x000000ff1200720c */ /* 0x000fe40003f25270 */
[----:B--2---:R-:W-:Y:S02]  /*2750*/  ISETP.NE.AND P2, PT, R19, RZ, PT ;  /* 0x000000ff1300720c */ /* 0x004fe40003f45270 */
[----:B------:R-:W-:Y:S02]  /*2760*/  ISETP.NE.AND P3, PT, R20, RZ, PT ;  /* 0x000000ff1400720c */ /* 0x000fe40003f65270 */
[----:B------:R-:W-:-:S02]  /*2770*/  ISETP.NE.AND P4, PT, R21, RZ, PT ;  /* 0x000000ff1500720c */ /* 0x000fc40003f85270 */
[----:B------:R-:W-:Y:S01]  /*2780*/  ISETP.NE.AND P5, PT, R22, RZ, PT ;  /* 0x000000ff1600720c */ /* 0x000fe20003fa5270 */
[----:B------:R-:W-:-:S12]  /*2790*/  @!P6 BRA `(.L_x_173) ;  /* 0x00000000000ce947 */ /* 0x000fd80003800000 */
[----:B01----:R-:W-:Y:S02]  /*27a0*/  IMAD.MOV.U32 R10, RZ, RZ, R17 ;  /* 0x000000ffff0a7224 */ /* 0x003fe400078e0011 */
[----:B------:R-:W-:-:S05]  /*27b0*/  IMAD.MOV.U32 R11, RZ, RZ, RZ ;  /* 0x000000ffff0b7224 */ /* 0x000fca00078e00ff */
[----:B------:R2:W-:Y:S02]  /*27c0*/  REDG.E.ADD.64.STRONG.GPU desc[UR16][R8.64+0x1400], R10 ;  /* 0x0014000a0800798e */ /* 0x0005e4000c12e510 */
.L_x_173:
[----:B------:R-:W-:Y:S05]  /*27d0*/  BSYNC.RECONVERGENT B1 ;  /* 0x0000000000017941 */ /* 0x000fea0003800200 */
.L_x_172:
[----:B------:R-:W-:Y:S04]  /*27e0*/  BSSY.RECONVERGENT B1, `(.L_x_174) ;  /* 0x0000005000017945 */ /* 0x000fe80003800200 */
[----:B------:R-:W-:Y:S05]  /*27f0*/  @!P1 BRA `(.L_x_175) ;  /* 0x00000000000c9947 */ /* 0x000fea0003800000 */
[----:B012---:R-:W-:Y:S02]  /*2800*/  IMAD.MOV.U32 R10, RZ, RZ, R18 ;  /* 0x000000ffff0a7224 */ /* 0x007fe400078e0012 */
[----:B------:R-:W-:-:S05]  /*2810*/  IMAD.MOV.U32 R11, RZ, RZ, RZ ;  /* 0x000000ffff0b7224 */ /* 0x000fca00078e00ff */
[----:B------:R3:W-:Y:S02]  /*2820*/  REDG.E.ADD.64.STRONG.GPU desc[UR16][R8.64+0x1c00], R10 ;  /* 0x001c000a0800798e */ /* 0x0007e4000c12e510 */
.L_x_175:
[----:B------:R-:W-:Y:S05]  /*2830*/  BSYNC.RECONVERGENT B1 ;  /* 0x0000000000017941 */ /* 0x000fea0003800200 */
.L_x_174:
[----:B------:R-:W-:Y:S04]  /*2840*/  BSSY.RECONVERGENT B1, `(.L_x_176) ;  /* 0x0000005000017945 */ /* 0x000fe80003800200 */
[----:B------:R-:W-:Y:S05]  /*2850*/  @!P2 BRA `(.L_x_177) ;  /* 0x00000000000ca947 */ /* 0x000fea0003800000 */
[----:B0123--:R-:W-:Y:S02]  /*2860*/  IMAD.MOV.U32 R10, RZ, RZ, R19 ;  /* 0x000000ffff0a7224 */ /* 0x00ffe400078e0013 */
[----:B------:R-:W-:-:S05]  /*2870*/  IMAD.MOV.U32 R11, RZ, RZ, RZ ;  /* 0x000000ffff0b7224 */ /* 0x000fca00078e00ff */
[----:B------:R4:W-:Y:S02]  /*2880*/  REDG.E.ADD.64.STRONG.GPU desc[UR16][R8.64+0x2400], R10 ;  /* 0x0024000a0800798e */ /* 0x0009e4000c12e510 */
.L_x_177:
[----:B------:R-:W-:Y:S05]  /*2890*/  BSYNC.RECONVERGENT B1 ;  /* 0x0000000000017941 */ /* 0x000fea0003800200 */
.L_x_176:
[----:B------:R-:W-:Y:S04]  /*28a0*/  BSSY.RECONVERGENT B1, `(.L_x_178) ;  /* 0x0000005000017945 */ /* 0x000fe80003800200 */
[----:B------:R-:W-:Y:S05]  /*28b0*/  @!P3 BRA `(.L_x_179) ;  /* 0x00000000000cb947 */ /* 0x000fea0003800000 */
[----:B01234-:R-:W-:Y:S02]  /*28c0*/  HFMA2 R11, -RZ, RZ, 0, 0 ;  /* 0x00000000ff0b7431 */ /* 0x01ffe400000001ff */
[----:B------:R-:W-:-:S05]  /*28d0*/  IMAD.MOV.U32 R10, RZ, RZ, R20 ;  /* 0x000000ffff0a7224 */ /* 0x000fca00078e0014 */
[----:B------:R0:W-:Y:S02]  /*28e0*/  REDG.E.ADD.64.STRONG.GPU desc[UR16][R8.64+0x2c00], R10 ;  /* 0x002c000a0800798e */ /* 0x0001e4000c12e510 */
.L_x_179:
[----:B------:R-:W-:Y:S05]  /*28f0*/  BSYNC.RECONVERGENT B1 ;  /* 0x0000000000017941 */ /* 0x000fea0003800200 */
.L_x_178:
[----:B------:R-:W-:Y:S04]  /*2900*/  BSSY.RECONVERGENT B1, `(.L_x_180) ;  /* 0x0000005000017945 */ /* 0x000fe80003800200 */
[----:B------:R-:W-:Y:S05]  /*2910*/  @!P4 BRA `(.L_x_181) ;  /* 0x00000000000cc947 */ /* 0x000fea0003800000 */
[----:B01234-:R-:W-:Y:S02]  /*2920*/  IMAD.MOV.U32 R10, RZ, RZ, R21 ;  /* 0x000000ffff0a7224 */ /* 0x01ffe400078e0015 */
[----:B------:R-:W-:-:S05]  /*2930*/  IMAD.MOV.U32 R11, RZ, RZ, RZ ;  /* 0x000000ffff0b7224 */ /* 0x000fca00078e00ff */
[----:B------:R0:W-:Y:S02]  /*2940*/  REDG.E.ADD.64.STRONG.GPU desc[UR16][R8.64+0x3400], R10 ;  /* 0x0034000a0800798e */ /* 0x0001e4000c12e510 */
.L_x_181:
[----:B------:R-:W-:Y:S05]  /*2950*/  BSYNC.RECONVERGENT B1 ;  /* 0x0000000000017941 */ /* 0x000fea0003800200 */
.L_x_180:
[----:B------:R-:W-:Y:S04]  /*2960*/  BSSY.RECONVERGENT B1, `(.L_x_182) ;  /* 0x0000005000017945 */ /* 0x000fe80003800200 */
[----:B------:R-:W-:Y:S05]  /*2970*/  @!P5 BRA `(.L_x_183) ;  /* 0x00000000000cd947 */ /* 0x000fea0003800000 */
[----:B01234-:R-:W-:Y:S02]  /*2980*/  IMAD.MOV.U32 R10, RZ, RZ, R22 ;  /* 0x000000ffff0a7224 */ /* 0x01ffe400078e0016 */
[----:B------:R-:W-:-:S05]  /*2990*/  IMAD.MOV.U32 R11, RZ, RZ, RZ ;  /* 0x000000ffff0b7224 */ /* 0x000fca00078e00ff */
[----:B------:R0:W-:Y:S02]  /*29a0*/  REDG.E.ADD.64.STRONG.GPU desc[UR16][R8.64+0x3c00], R10 ;  /* 0x003c000a0800798e */ /* 0x0001e4000c12e510 */
.L_x_183:
[----:B------:R-:W-:Y:S05]  /*29b0*/  BSYNC.RECONVERGENT B1 ;  /* 0x0000000000017941 */ /* 0x000fea0003800200 */
.L_x_182:
[----:B------:R-:W-:Y:S05]  /*29c0*/  @P0 BRA `(.L_x_184) ;  /* 0xfffffff800e80947 */ /* 0x000fea000383ffff */
[----:B------:R-:W-:-:S07]  /*29d0*/  IMAD.MOV.U32 R3, RZ, RZ, R4 ;  /* 0x000000ffff037224 */ /* 0x000fce00078e0004 */
.L_x_167:
[----:B------:R-:W-:-:S13]  /*29e0*/  ISETP.NE.AND P0, PT, R12, RZ, PT ;  /* 0x000000ff0c00720c */ /* 0x000fda0003f05270 */
[----:B------:R-:W-:Y:S05]  /*29f0*/  @!P0 BRA `(.L_x_132) ;  /* 0x00000004006c8947 */ /* 0x000fea0003800000 */
[----:B------:R-:W-:-:S13]  /*2a00*/  ISETP.GE.U32.AND P0, PT, R5, 0x3, PT ;  /* 0x000000030500780c */ /* 0x000fda0003f06070 */
[----:B------:R-:W-:Y:S05]  /*2a10*/  @!P0 BRA `(.L_x_185) ;  /* 0x0000000000c08947 */ /* 0x000fea0003800000 */
[----:B------:R-:W-:Y:S01]  /*2a20*/  IMAD R4, R3, 0x400, R0 ;  /* 0x0000040003047824 */ /* 0x000fe200078e0200 */
[----:B------:R-:W-:Y:S04]  /*2a30*/  BSSY.RECONVERGENT B1, `(.L_x_186) ;  /* 0x000000f000017945 */ /* 0x000fe80003800200 */
[----:B01234-:R-:W0:Y:S04]  /*2a40*/  LDS R6, [R4+0x200] ;  /* 0x0002000004067984 */ /* 0x01fe280000000800 */
        /* <DEDUP_REMOVED lines=13> */
.L_x_187:
[----:B------:R-:W-:Y:S05]  /*2b20*/  BSYNC.RECONVERGENT B1 ;  /* 0x0000000000017941 */ /* 0x000fea0003800200 */
.L_x_186:
[----:B------:R-:W-:Y:S04]  /*2b30*/  BSSY.RECONVERGENT B1, `(.L_x_188) ;  /* 0x0000009000017945 */ /* 0x000fe80003800200 */
[----:B------:R-:W-:Y:S05]  /*2b40*/  @!P1 BRA `(.L_x_189) ;  /* 0x00000000001c9947 */ /* 0x000fea0003800000 */
[----:B0-----:R-:W0:Y:S01]  /*2b50*/  LDC.64 R4, c[0x0][0x380] ;  /* 0x0000e000ff047b82 */ /* 0x001e220000000a00 */
[----:B------:R-:W-:Y:S01]  /*2b60*/  LEA R7, R3, R36, 0x8 ;  /* 0x0000002403077211 */ /* 0x000fe200078e40ff */
[----:B------:R-:W-:-:S04]  /*2b70*/  IMAD.MOV.U32 R6, RZ, RZ, R8 ;  /* 0x000000ffff067224 */ /* 0x000fc800078e0008 */
[----:B------:R-:W-:-:S04]  /*2b80*/  VIADD R7, R7, 0x100 ;  /* 0x0000010007077836 */ /* 0x000fc80000000000 */
[----:B0-----:R-:W-:-:S04]  /*2b90*/  IMAD.WIDE.U32 R4, R7, 0x8, R4 ;  /* 0x0000000807047825 */ /* 0x001fc800078e0004 */
[----:B------:R-:W-:-:S05]  /*2ba0*/  IMAD.MOV.U32 R7, RZ, RZ, RZ ;  /* 0x000000ffff077224 */ /* 0x000fca00078e00ff */
[----:B------:R1:W-:Y:S02]  /*2bb0*/  REDG.E.ADD.64.STRONG.GPU desc[UR16][R4.64+0x400], R6 ;  /* 0x000400060400798e */ /* 0x0003e4000c12e510 */
.L_x_189:
[----:B------:R-:W-:Y:S05]  /*2bc0*/  BSYNC.RECONVERGENT B1 ;  /* 0x0000000000017941 */ /* 0x000fea0003800200 */
.L_x_188:
[----:B------:R-:W-:Y:S04]  /*2bd0*/  BSSY.RECONVERGENT B1, `(.L_x_190) ;  /* 0x0000009000017945 */ /* 0x000fe80003800200 */
[----:B------:R-:W-:Y:S05]  /*2be0*/  @!P2 BRA `(.L_x_191) ;  /* 0x00000000001ca947 */ /* 0x000fea0003800000 */
[----:B01----:R-:W0:Y:S01]  /*2bf0*/  LDC.64 R4, c[0x0][0x380] ;  /* 0x0000e000ff047b82 */ /* 0x003e220000000a00 */
[----:B------:R-:W-:Y:S02]  /*2c00*/  IMAD R7, R3, 0x100, R36 ;  /* 0x0000010003077824 */ /* 0x000fe400078e0224 */
[----:B------:R-:W-:Y:S02]  /*2c10*/  IMAD.MOV.U32 R6, RZ, RZ, R9 ;  /* 0x000000ffff067224 */ /* 0x000fe400078e0009 */
[----:B------:R-:W-:-:S04]  /*2c20*/  VIADD R7, R7, 0x200 ;  /* 0x0000020007077836 */ /* 0x000fc80000000000 */
[----:B0-----:R-:W-:-:S04]  /*2c30*/  IMAD.WIDE.U32 R4, R7, 0x8, R4 ;  /* 0x0000000807047825 */ /* 0x001fc800078e0004 */
[----:B------:R-:W-:-:S05]  /*2c40*/  IMAD.MOV.U32 R7, RZ, RZ, RZ ;  /* 0x000000ffff077224 */ /* 0x000fca00078e00ff */
[----:B------:R2:W-:Y:S02]  /*2c50*/  REDG.E.ADD.64.STRONG.GPU desc[UR16][R4.64+0x400], R6 ;  /* 0x000400060400798e */ /* 0x0005e4000c12e510 */
.L_x_191:
[----:B------:R-:W-:Y:S05]  /*2c60*/  BSYNC.RECONVERGENT B1 ;  /* 0x0000000000017941 */ /* 0x000fea0003800200 */
.L_x_190:
[----:B------:R-:W-:Y:S04]  /*2c70*/  BSSY.RECONVERGENT B1, `(.L_x_192) ;  /* 0x0000009000017945 */ /* 0x000fe80003800200 */
[----:B------:R-:W-:Y:S05]  /*2c80*/  @!P3 BRA `(.L_x_193) ;  /* 0x00000000001cb947 */ /* 0x000fea0003800000 */
[----:B012---:R-:W0:Y:S01]  /*2c90*/  LDC.64 R4, c[0x0][0x380] ;  /* 0x0000e000ff047b82 */ /* 0x007e220000000a00 */
[----:B------:R-:W-:Y:S02]  /*2ca0*/  IMAD R7, R3, 0x100, R36 ;  /* 0x0000010003077824 */ /* 0x000fe400078e0224 */
[----:B------:R-:W-:-:S03]  /*2cb0*/  IMAD.MOV.U32 R6, RZ, RZ, R10 ;  /* 0x000000ffff067224 */ /* 0x000fc600078e000a */
[----:B------:R-:W-:-:S05]  /*2cc0*/  IADD3 R7, PT, PT, R7, 0x300, RZ ;  /* 0x0000030007077810 */ /* 0x000fca0007ffe0ff */
[----:B0-----:R-:W-:-:S04]  /*2cd0*/  IMAD.WIDE.U32 R4, R7, 0x8, R4 ;  /* 0x0000000807047825 */ /* 0x001fc800078e0004 */
[----:B------:R-:W-:-:S05]  /*2ce0*/  IMAD.MOV.U32 R7, RZ, RZ, RZ ;  /* 0x000000ffff077224 */ /* 0x000fca00078e00ff */
[----:B------:R3:W-:Y:S02]  /*2cf0*/  REDG.E.ADD.64.STRONG.GPU desc[UR16][R4.64+0x400], R6 ;  /* 0x000400060400798e */ /* 0x0007e4000c12e510 */
.L_x_193:
[----:B------:R-:W-:Y:S05]  /*2d00*/  BSYNC.RECONVERGENT B1 ;  /* 0x0000000000017941 */ /* 0x000fea0003800200 */
.L_x_192:
[----:B------:R-:W-:-:S07]  /*2d10*/  VIADD R3, R3, 0x4 ;  /* 0x0000000403037836 */ /* 0x000fce0000000000 */
.L_x_185:
[----:B------:R-:W-:-:S13]  /*2d20*/  ISETP.NE.AND P0, PT, R13, RZ, PT ;  /* 0x000000ff0d00720c */ /* 0x000fda0003f05270 */
[----:B------:R-:W-:Y:S05]  /*2d30*/  @!P0 BRA `(.L_x_132) ;  /* 0x00000000009c8947 */ /* 0x000fea0003800000 */
[----:B------:R-:W-:-:S13]  /*2d40*/  ISETP.NE.AND P0, PT, R15, RZ, PT ;  /* 0x000000ff0f00720c */ /* 0x000fda0003f05270 */
[----:B------:R-:W-:Y:S05]  /*2d50*/  @!P0 BRA `(.L_x_194) ;  /* 0x0000000000648947 */ /* 0x000fea0003800000 */
[----:B0123--:R-:W-:Y:S01]  /*2d60*/  IMAD R4, R3, 0x400, R0 ;  /* 0x0000040003047824 */ /* 0x00ffe200078e0200 */
[----:B------:R-:W-:Y:S04]  /*2d70*/  BSSY.RECONVERGENT B1, `(.L_x_195) ;  /* 0x000000c000017945 */ /* 0x000fe80003800200 */
[----:B----4-:R-:W0:Y:S04]  /*2d80*/  LDS R8, [R4+0x200] ;  /* 0x0002000004087984 */ /* 0x010e280000000800 */
[----:B------:R-:W1:Y:S01]  /*2d90*/  LDS R9, [R4+0x600] ;  /* 0x0006000004097984 */ /* 0x000e620000000800 */
[----:B0-----:R-:W-:-:S02]  /*2da0*/  ISETP.NE.AND P0, PT, R8, RZ, PT ;  /* 0x000000ff0800720c */ /* 0x001fc40003f05270 */
[----:B-1----:R-:W-:-:S11]  /*2db0*/  ISETP.NE.AND P1, PT, R9, RZ, PT ;  /* 0x000000ff0900720c */ /* 0x002fd60003f25270 */
[----:B------:R-:W-:Y:S05]  /*2dc0*/  @!P0 BRA `(.L_x_196) ;  /* 0x0000000000188947 */ /* 0x000fea0003800000 */
[----:B------:R-:W0:Y:S01]  /*2dd0*/  LDC.64 R4, c[0x0][0x380] ;  /* 0x0000e000ff047b82 */ /* 0x000e220000000a00 */
[----:B------:R-:W-:-:S04]  /*2de0*/  IMAD R7, R3, 0x100, R36 ;  /* 0x0000010003077824 */ /* 0x000fc800078e0224 */
[----:B0-----:R-:W-:-:S04]  /*2df0*/  IMAD.WIDE.U32 R6, R7, 0x8, R4 ;  /* 0x0000000807067825 */ /* 0x001fc800078e0004 */
[----:B------:R-:W-:Y:S02]  /*2e00*/  IMAD.MOV.U32 R4, RZ, RZ, R8 ;  /* 0x000000ffff047224 */ /* 0x000fe400078e0008 */
[----:B------:R-:W-:-:S05]  /*2e10*/  IMAD.MOV.U32 R5, RZ, RZ, RZ ;  /* 0x000000ffff057224 */ /* 0x000fca00078e00ff */
[----:B------:R0:W-:Y:S02]  /*2e20*/  REDG.E.ADD.64.STRONG.GPU desc[UR16][R6.64+0x400], R4 ;  /* 0x000400040600798e */ /* 0x0001e4000c12e510 */
.L_x_196:
[----:B------:R-:W-:Y:S05]  /*2e30*/  BSYNC.RECONVERGENT B1 ;  /* 0x0000000000017941 */ /* 0x000fea0003800200 */
.L_x_195:
[----:B------:R-:W-:Y:S04]  /*2e40*/  BSSY.RECONVERGENT B1, `(.L_x_197) ;  /* 0x0000009000017945 */ /* 0x000fe80003800200 */
[----:B------:R-:W-:Y:S05]  /*2e50*/  @!P1 BRA `(.L_x_198) ;  /* 0x00000000001c9947 */ /* 0x000fea0003800000 */
[----:B0-----:R-:W0:Y:S01]  /*2e60*/  LDC.64 R4, c[0x0][0x380] ;  /* 0x0000e000ff047b82 */ /* 0x001e220000000a00 */
[----:B------:R-:W-:-:S05]  /*2e70*/  IMAD R6, R3, 0x100, R36 ;  /* 0x0000010003067824 */ /* 0x000fca00078e0224 */
[----:B------:R-:W-:-:S05]  /*2e80*/  IADD3 R7, PT, PT, R6, 0x100, RZ ;  /* 0x0000010006077810 */ /* 0x000fca0007ffe0ff */
[----:B0-----:R-:W-:-:S04]  /*2e90*/  IMAD.WIDE.U32 R6, R7, 0x8, R4 ;  /* 0x0000000807067825 */ /* 0x001fc800078e0004 */
[----:B------:R-:W-:Y:S02]  /*2ea0*/  IMAD.MOV.U32 R4, RZ, RZ, R9 ;  /* 0x000000ffff047224 */ /* 0x000fe400078e0009 */
[----:B------:R-:W-:-:S05]  /*2eb0*/  IMAD.MOV.U32 R5, RZ, RZ, RZ ;  /* 0x000000ffff057224 */ /* 0x000fca00078e00ff */
[----:B------:R1:W-:Y:S02]  /*2ec0*/  REDG.E.ADD.64.STRONG.GPU desc[UR16][R6.64+0x400], R4 ;  /* 0x000400040600798e */ /* 0x0003e4000c12e510 */
.L_x_198:
[----:B------:R-:W-:Y:S05]  /*2ed0*/  BSYNC.RECONVERGENT B1 ;  /* 0x0000000000017941 */ /* 0x000fea0003800200 */
.L_x_197:
[----:B------:R-:W-:-:S07]  /*2ee0*/  VIADD R3, R3, 0x2 ;  /* 0x0000000203037836 */ /* 0x000fce0000000000 */
.L_x_194:
[----:B------:R-:W-:-:S13]  /*2ef0*/  ISETP.NE.AND P0, PT, R2, RZ, PT ;  /* 0x000000ff0200720c */ /* 0x000fda0003f05270 */
[----:B------:R-:W-:Y:S05]  /*2f00*/  @!P0 BRA `(.L_x_132) ;  /* 0x0000000000288947 */ /* 0x000fea0003800000 */
[----:B------:R-:W-:-:S05]  /*2f10*/  IMAD R2, R3, 0x400, R0 ;  /* 0x0000040003027824 */ /* 0x000fca00078e0200 */
[----:B01234-:R-:W0:Y:S02]  /*2f20*/  LDS R6, [R2+0x200] ;  /* 0x0002000002067984 */ /* 0x01fe240000000800 */
[----:B0-----:R-:W-:-:S13]  /*2f30*/  ISETP.NE.AND P0, PT, R6, RZ, PT ;  /* 0x000000ff0600720c */ /* 0x001fda0003f05270 */
[----:B------:R-:W-:Y:S05]  /*2f40*/  @!P0 BRA `(.L_x_132) ;  /* 0x0000000000188947 */ /* 0x000fea0003800000 */
[----:B------:R-:W0:Y:S01]  /*2f50*/  LDC.64 R4, c[0x0][0x380] ;  /* 0x0000e000ff047b82 */ /* 0x000e220000000a00 */
[----:B------:R-:W-:-:S04]  /*2f60*/  IMAD R3, R3, 0x100, R36 ;  /* 0x0000010003037824 */ /* 0x000fc800078e0224 */
[----:B0-----:R-:W-:-:S04]  /*2f70*/  IMAD.WIDE.U32 R2, R3, 0x8, R4 ;  /* 0x0000000803027825 */ /* 0x001fc800078e0004 */
[----:B------:R-:W-:Y:S02]  /*2f80*/  IMAD.MOV.U32 R4, RZ, RZ, R6 ;  /* 0x000000ffff047224 */ /* 0x000fe400078e0006 */
[----:B------:R-:W-:-:S05]  /*2f90*/  IMAD.MOV.U32 R5, RZ, RZ, RZ ;  /* 0x000000ffff057224 */ /* 0x000fca00078e00ff */
[----:B------:R0:W-:Y:S02]  /*2fa0*/  REDG.E.ADD.64.STRONG.GPU desc[UR16][R2.64+0x400], R4 ;  /* 0x000400040200798e */ /* 0x0001e4000c12e510 */
.L_x_132:
[----:B------:R-:W-:Y:S05]  /*2fb0*/  BSYNC.RECONVERGENT B0 ;  /* 0x0000000000007941 */ /* 0x000fea0003800200 */
.L_x_131:
[----:B------:R-:W1:Y:S01]  /*2fc0*/  LDCU.64 UR4, c[0x0][0x390] ;  /* 0x00007200ff0477ac */ /* 0x000e620008000a00 */
[----:B------:R-:W-:-:S04]  /*2fd0*/  UIADD3 UR6, UP1, UPT, UR6, 0x1, URZ ;  /* 0x0000000106067890 */ /* 0x000fc8000ff3e0ff */
[----:B------:R-:W-:Y:S02]  /*2fe0*/  UIADD3.X UR7, UPT, UPT, URZ, UR7, URZ, UP1, !UPT ;  /* 0x00000007ff077290 */ /* 0x000fe40008ffe4ff */
[----:B-1----:R-:W-:-:S04]  /*2ff0*/  UIADD3 UR9, UP0, UPT, UR4, -0x1, URZ ;  /* 0xffffffff04097890 */ /* 0x002fc8000ff1e0ff */
[----:B------:R-:W-:-:S04]  /*3000*/  UIADD3.X UR10, UPT, UPT, UR5, -0x1, URZ, UP0, !UPT ;  /* 0xffffffff050a7890 */ /* 0x000fc800087fe4ff */
[----:B------:R-:W-:-:S04]  /*3010*/  USHF.R.U64 UR9, UR9, 0x1e, UR10 ;  /* 0x0000001e09097899 */ /* 0x000fc8000800120a */
[----:B------:R-:W-:-:S04]  /*3020*/  UIADD3 UR9, UP0, UPT, UR9, 0x1, URZ ;  /* 0x0000000109097890 */ /* 0x000fc8000ff1e0ff */
[----:B------:R-:W-:Y:S02]  /*3030*/  ULEA.HI.X UR10, UR10, URZ, URZ, 0x2, UP0 ;  /* 0x000000ff0a0a7291 */ /* 0x000fe400080f14ff */
[----:B------:R-:W-:-:S04]  /*3040*/  UISETP.LT.U32.AND UP0, UPT, UR9, UR4, UPT ;  /* 0x000000040900728c */ /* 0x000fc8000bf01070 */
[----:B------:R-:W-:-:S04]  /*3050*/  UISETP.LT.U32.AND.EX UP0, UPT, UR10, UR5, UPT, UP0 ;  /* 0x000000050a00728c */ /* 0x000fc8000bf01100 */
[----:B------:R-:W-:Y:S02]  /*3060*/  USEL UR4, UR9, UR4, UP0 ;  /* 0x0000000409047287 */ /* 0x000fe40008000000 */
[----:B------:R-:W-:Y:S02]  /*3070*/  USEL UR5, UR10, UR5, UP0 ;  /* 0x000000050a057287 */ /* 0x000fe40008000000 */
[----:B------:R-:W-:-:S04]  /*3080*/  UISETP.NE.U32.AND UP0, UPT, UR6, UR4, UPT ;  /* 0x000000040600728c */ /* 0x000fc8000bf05070 */
[----:B------:R-:W-:Y:S01]  /*3090*/  UISETP.NE.AND.EX UP0, UPT, UR7, UR5, UPT, UP0 ;  /* 0x000000050700728c */ /* 0x000fe2000bf05300 */
[----:B------:R-:W-:Y:S08]  /*30a0*/  BAR.SYNC.DEFER_BLOCKING 0x0 ;  /* 0x0000000000007b1d */ /* 0x000ff00000010000 */
[----:B------:R-:W-:Y:S05]  /*30b0*/  BRA.U UP0, `(.L_x_199) ;  /* 0xffffffd1003c7547 */ /* 0x000fea000b83ffff */
[----:B------:R-:W-:Y:S05]  /*30c0*/  EXIT ;  /* 0x000000000000794d */ /* 0x000fea0003800000 */
.L_x_200:
        /* <DEDUP_REMOVED lines=11> */
.L_x_490:


//--------------------- .text._ZN3cub18CUB_300001_SM_10006detail10radix_sort31DeviceRadixSortSingleTileKernelINS1_5radix10policy_hubIxNS0_8NullTypeEyE10Policy1000ELNS0_9SortOrderE0ExS6_yNS1_21identity_decomposer_tEEEvPKT1_PSB_PKT2_PSF_T3_iiT4_ --------------------------
	.section	.text._ZN3cub18CUB_300001_SM_10006detail10radix_sort31DeviceRadixSortSingleTileKernelINS1_5radix10policy_hubIxNS0_8NullTypeEyE10Policy1000ELNS0_9SortOrderE0ExS6_yNS1_21identity_decomposer_tEEEvPKT1_PSB_PKT2_PSF_T3_iiT4_,"ax",@progbits
	.align	128
        .global         _ZN3cub18CUB_300001_SM_10006detail10radix_sort31DeviceRadixSortSingleTileKernelINS1_5radix10policy_hubIxNS0_8NullTypeEyE10Policy1000ELNS0_9SortOrderE0ExS6_yNS1_21identity_decomposer_tEEEvPKT1_PSB_PKT2_PSF_T3_iiT4_
        .type           _ZN3cub18CUB_300001_SM_10006detail10radix_sort31DeviceRadixSortSingleTileKernelINS1_5radix10policy_hubIxNS0_8NullTypeEyE10Policy1000ELNS0_9SortOrderE0ExS6_yNS1_21identity_decomposer_tEEEvPKT1_PSB_PKT2_PSF_T3_iiT4_,@function
        .size           _ZN3cub18CUB_300001_SM_10006detail10radix_sort31DeviceRadixSortSingleTileKernelINS1_5radix10policy_hubIxNS0_8NullTypeEyE10Policy1000ELNS0_9SortOrderE0ExS6_yNS1_21identity_decomposer_tEEEvPKT1_PSB_PKT2_PSF_T3_iiT4_,(.L_x_491 - _ZN3cub18CUB_300001_SM_10006detail10radix_sort31DeviceRadixSortSingleTileKernelINS1_5radix10policy_hubIxNS0_8NullTypeEyE10Policy1000ELNS0_9SortOrderE0ExS6_yNS1_21identity_decomposer_tEEEvPKT1_PSB_PKT2_PSF_T3_iiT4_)
        .other          _ZN3cub18CUB_300001_SM_10006detail10radix_sort31DeviceRadixSortSingleTileKernelINS1_5radix10policy_hubIxNS0_8NullTypeEyE10Policy1000ELNS0_9SortOrderE0ExS6_yNS1_21identity_decomposer_tEEEvPKT1_PSB_PKT2_PSF_T3_iiT4_,@"STO_CUDA_ENTRY STV_DEFAULT"
_ZN3cub18CUB_300001_SM_10006detail10radix_sort31DeviceRadixSortSingleTileKernelINS1_5radix10policy_hubIxNS0_8NullTypeEyE10Policy1000ELNS0_9SortOrderE0ExS6_yNS1_21identity_decomposer_tEEEvPKT1_PSB_PKT2_PSF_T3_iiT4_:
.text._ZN3cub18CUB_300001_SM_10006detail10radix_sort31DeviceRadixSortSingleTileKernelINS1_5radix10policy_hubIxNS0_8NullTypeEyE10Policy1000ELNS0_9SortOrderE0ExS6_yNS1_21identity_decomposer_tEEEvPKT1_PSB_PKT2_PSF_T3_iiT4_:
[----:B------:R-:W-:Y:S01]  /*0000*/  LDC R1, c[0x0][0x37c] ;  /* 0x0000df00ff017b82 */ /* 0x000fe20000000800 */
[----:B------:R-:W0:Y:S01]  /*0010*/  S2R R0, SR_TID.X ;  /* 0x0000000000007919 */ /* 0x000e220000002100 */
[----:B------:R-:W1:Y:S06]  /*0020*/  LDCU UR4, c[0x0][0x3a0] ;  /* 0x00007400ff0477ac */ /* 0x000e6c0008000800 */
[----:B------:R-:W2:Y:S01]  /*0030*/  LDC.64 R2, c[0x0][0x380] ;  /* 0x0000e000ff027b82 */ /* 0x000ea20000000a00 */
[----:B------:R-:W3:Y:S01]  /*0040*/  LDCU.64 UR10, c[0x0][0x358] ;  /* 0x00006b00ff0a77ac */ /* 0x000ee20008000a00 */
[----:B------:R-:W-:-:S02]  /*0050*/  IMAD.MOV.U32 R12, RZ, RZ, -0x1 ;  /* 0xffffffffff0c7424 */ /* 0x000fc400078e00ff */
[----:B------:R-:W-:-:S04]  /*0060*/  IMAD.MOV.U32 R13, RZ, RZ, -0x1 ;  /* 0xffffffffff0d7424 */ /* 0x000fc800078e00ff */
[----:B------:R-:W4:Y:S01]  /*0070*/  S2UR UR6, SR_CgaCtaId ;  /* 0x00000000000679c3 */ /* 0x000f220000008800 */
[----:B------:R-:W2:Y:S01]  /*0080*/  S2R R82, SR_LANEID ;  /* 0x0000000000527919 */ /* 0x000ea20000000000 */
[----:B------:R-:W-:Y:S01]  /*0090*/  IMAD.MOV.U32 R48, RZ, RZ, -0x1 ;  /* 0xffffffffff307424 */ /* 0x000fe200078e00ff */
[----:B------:R-:W1:Y:S01]  /*00a0*/  LDCU UR9, c[0x0][0x3ac] ;  /* 0x00007580ff0977ac */ /* 0x000e620008000800 */
[----:B0-----:R-:W-:-:S04]  /*00b0*/  IMAD R5, R0, 0x9, RZ ;  /* 0x0000000900057824 */ /* 0x001fc800078e02ff */
[C---:B------:R-:W-:Y:S01]  /*00c0*/  VIADD R4, R5.reuse, 0x1 ;  /* 0x0000000105047836 */ /* 0x040fe20000000000 */
[C---:B-1----:R-:W-:Y:S01]  /*00d0*/  ISETP.GE.AND P6, PT, R5.reuse, UR4, PT ;  /* 0x0000000405007c0c */ /* 0x042fe2000bfc6270 */
[----:B--2---:R-:W-:-:S03]  /*00e0*/  IMAD.WIDE.U32 R2, R5, 0x8, R2 ;  /* 0x0000000805027825 */ /* 0x004fc600078e0002 */
[----:B------:R-:W-:-:S09]  /*00f0*/  ISETP.GE.AND P0, PT, R4, UR4, PT ;  /* 0x0000000404007c0c */ /* 0x000fd2000bf06270 */
[----:B---3--:R-:W2:Y:S04]  /*0100*/  @!P6 LDG.E.64 R14, desc[UR10][R2.64] ;  /* 0x0000000a020ee981 */ /* 0x008ea8000c1e1b00 */
[----:B------:R-:W3:Y:S01]  /*0110*/  @!P0 LDG.E.64 R8, desc[UR10][R2.64+0x8] ;  /* 0x0000080a02088981 */ /* 0x000ee2000c1e1b00 */
[C---:B------:R-:W-:Y:S02]  /*0120*/  VIADD R4, R5.reuse, 0x2 ;  /* 0x0000000205047836 */ /* 0x040fe40000000000 */
[----:B------:R-:W-:-:S03]  /*0130*/  VIADD R6, R5, 0x4 ;  /* 0x0000000405067836 */ /* 0x000fc60000000000 */
[----:B------:R-:W-:Y:S01]  /*0140*/  ISETP.GE.AND P1, PT, R4, UR4, PT ;  /* 0x0000000404007c0c */ /* 0x000fe2000bf26270 */
[----:B------:R-:W-:Y:S01]  /*0150*/  VIADD R4, R5, 0x3 ;  /* 0x0000000305047836 */ /* 0x000fe20000000000 */
[----:B------:R-:W-:-:S04]  /*0160*/  ISETP.GE.AND P3, PT, R6, UR4, PT ;  /* 0x0000000406007c0c */ /* 0x000fc8000bf66270 */
[----:B------:R-:W-:Y:S01]  /*0170*/  ISETP.GE.AND P2, PT, R4, UR4, PT ;  /* 0x0000000404007c0c */ /* 0x000fe2000bf46270 */
[C---:B------:R-:W-:Y:S02]  /*0180*/  VIADD R4, R5.reuse, 0x5 ;  /* 0x0000000505047836 */ /* 0x040fe40000000000 */
[----:B------:R-:W-:-:S03]  /*0190*/  VIADD R6, R5, 0x7 ;  /* 0x0000000705067836 */ /* 0x000fc60000000000 */
[----:B------:R-:W-:Y:S01]  /*01a0*/  ISETP.GE.AND P4, PT, R4, UR4, PT ;  /* 0x0000000404007c0c */ /* 0x000fe2000bf86270 */
[C---:B------:R-:W-:Y:S01]  /*01b0*/  VIADD R4, R5.reuse, 0x6 ;  /* 0x0000000605047836 */ /* 0x040fe20000000000 */
[----:B------:R-:W5:Y:S01]  /*01c0*/  @!P1 LDG.E.64 R10, desc[UR10][R2.64+0x10] ;  /* 0x0000100a020a9981 */ /* 0x000f62000c1e1b00 */
[----:B------:R-:W-:-:S03]  /*01d0*/  VIADD R5, R5, 0x8 ;  /* 0x0000000805057836 */ /* 0x000fc60000000000 */
[----:B------:R-:W-:Y:S01]  /*01e0*/  ISETP.GE.AND P5, PT, R4, UR4, PT ;  /* 0x0000000404007c0c */ /* 0x000fe2000bfa6270 */
[----:B------:R-:W4:Y:S04]  /*01f0*/  @!P2 LDG.E.64 R18, desc[UR10][R2.64+0x18] ;  /* 0x0000180a0212a981 */ /* 0x000f28000c1e1b00 */
[----:B------:R-:W4:Y:S01]  /*0200*/  @!P3 LDG.E.64 R20, desc[UR10][R2.64+0x20] ;  /* 0x0000200a0214b981 */ /* 0x000f22000c1e1b00 */
[----:B--2---:R-:W-:Y:S01]  /*0210*/  @!P6 IMAD.MOV.U32 R12, RZ, RZ, R14 ;  /* 0x000000ffff0ce224 */ /* 0x004fe200078e000e */
[----:B------:R-:W-:Y:S01]  /*0220*/  @!P6 LOP3.LUT R13, R15, 0x80000000, RZ, 0x3c, !PT ;  /* 0x800000000f0de812 */ /* 0x000fe200078e3cff */
[----:B------:R-:W-:Y:S01]  /*0230*/  IMAD.MOV.U32 R14, RZ, RZ, -0x1 ;  /* 0xffffffffff0e7424 */ /* 0x000fe200078e00ff */
[----:B------:R-:W-:Y:S01]  /*0240*/  MOV R15, 0xffffffff ;  /* 0xffffffff000f7802 */ /* 0x000fe20000000f00 */
[----:B---3--:R-:W-:Y:S01]  /*0250*/  @!P0 IMAD.MOV.U32 R14, RZ, RZ, R8 ;  /* 0x000000ffff0e8224 */ /* 0x008fe200078e0008 */
[----:B------:R-:W-:-:S02]  /*0260*/  @!P0 LOP3.LUT R15, R9, 0x80000000, RZ, 0x3c, !PT ;  /* 0x80000000090f8812 */ /* 0x000fc400078e3cff */
[----:B------:R-:W-:Y:S02]  /*0270*/  ISETP.GE.AND P6, PT, R6, UR4, PT ;  /* 0x0000000406007c0c */ /* 0x000fe4000bfc6270 */
[----:B------:R-:W-:Y:S01]  /*0280*/  ISETP.GE.AND P0, PT, R5, UR4, PT ;  /* 0x0000000405007c0c */ /* 0x000fe2000bf06270 */
[----:B------:R-:W2:Y:S01]  /*0290*/  @!P4 LDG.E.64 R6, desc[UR10][R2.64+0x28] ;  /* 0x0000280a0206c981 */ /* 0x000ea2000c1e1b00 */
[----:B------:R-:W0:Y:S03]  /*02a0*/  LDCU.64 UR4, c[0x0][0x3a8] ;  /* 0x00007500ff0477ac */ /* 0x000e260008000a00 */
[----:B------:R-:W3:Y:S06]  /*02b0*/  @!P5 LDG.E.64 R4, desc[UR10][R2.64+0x30] ;  /* 0x0000300a0204d981 */ /* 0x000eec000c1e1b00 */
[----:B------:R-:W3:Y:S04]  /*02c0*/  @!P6 LDG.E.64 R22, desc[UR10][R2.64+0x38] ;  /* 0x0000380a0216e981 */ /* 0x000ee8000c1e1b00 */
[----:B------:R-:W3:Y:S01]  /*02d0*/  @!P0 LDG.E.64 R24, desc[UR10][R2.64+0x40] ;  /* 0x0000400a02188981 */ /* 0x000ee2000c1e1b00 */
[----:B------:R-:W-:Y:S01]  /*02e0*/  IMAD.MOV.U32 R49, RZ, RZ, -0x1 ;  /* 0xffffffffff317424 */ /* 0x000fe200078e00ff */
[----:B-----5:R-:W-:Y:S01]  /*02f0*/  @!P1 LOP3.LUT R49, R11, 0x80000000, RZ, 0x3c, !PT ;  /* 0x800000000b319812 */ /* 0x020fe200078e3cff */
[----:B------:R-:W-:Y:S01]  /*0300*/  @!P1 IMAD.MOV.U32 R48, RZ, RZ, R10 ;  /* 0x000000ffff309224 */ /* 0x000fe200078e000a */
[----:B------:R-:W-:Y:S01]  /*0310*/  SHF.R.U32.HI R83, RZ, 0x5, R0 ;  /* 0x00000005ff537819 */ /* 0x000fe20000011600 */
[----:B0-----:R-:W-:Y:S01]  /*0320*/  UIADD3 UR7, UPT, UPT, UR4, 0x6, URZ ;  /* 0x0000000604077890 */ /* 0x001fe2000fffe0ff */
[----:B------:R-:W-:Y:S01]  /*0330*/  IMAD.MOV.U32 R10, RZ, RZ, -0x1 ;  /* 0xffffffffff0a7424 */ /* 0x000fe200078e00ff */
[----:B------:R-:W-:Y:S01]  /*0340*/  UIADD3 UR5, UPT, UPT, -UR4, UR5, URZ ;  /* 0x0000000504057290 */ /* 0x000fe2000fffe1ff */
[----:B------:R-:W-:-:S02]  /*0350*/  IMAD.MOV.U32 R11, RZ, RZ, -0x1 ;  /* 0xffffffffff0b7424 */ /* 0x000fc400078e00ff */
[----:B------:R-:W-:Y:S01]  /*0360*/  UMOV UR4, 0x400 ;  /* 0x0000040000047882 */ /* 0x000fe20000000000 */
[----:B------:R-:W-:Y:S01]  /*0370*/  IMAD.MOV.U32 R8, RZ, RZ, -0x1 ;  /* 0xffffffffff087424 */ /* 0x000fe200078e00ff */
[----:B----4-:R-:W-:Y:S01]  /*0380*/  ULEA UR4, UR6, UR4, 0x18 ;  /* 0x0000000406047291 */ /* 0x010fe2000f8ec0ff */
[----:B------:R-:W-:Y:S02]  /*0390*/  IMAD.MOV.U32 R9, RZ, RZ, -0x1 ;  /* 0xffffffffff097424 */ /* 0x000fe400078e00ff */
[----:B------:R-:W-:Y:S02]  /*03a0*/  IMAD.MOV.U32 R16, RZ, RZ, -0x1 ;  /* 0xffffffffff107424 */ /* 0x000fe400078e00ff */
[----:B------:R-:W-:Y:S01]  /*03b0*/  IMAD.MOV.U32 R17, RZ, RZ, -0x1 ;  /* 0xffffffffff117424 */ /* 0x000fe200078e00ff */
[C---:B------:R-:W-:Y:S01]  /*03c0*/  LEA R31, R0.reuse, UR4, 0x2 ;  /* 0x00000004001f7c11 */ /* 0x040fe2000f8e10ff */
[----:B------:R-:W-:Y:S01]  /*03d0*/  IMAD.MOV.U32 R42, RZ, RZ, -0x1 ;  /* 0xffffffffff2a7424 */ /* 0x000fe200078e00ff */
[----:B------:R-:W-:Y:S01]  /*03e0*/  @!P2 LOP3.LUT R17, R19, 0x80000000, RZ, 0x3c, !PT ;  /* 0x800000001311a812 */ /* 0x000fe200078e3cff */
[----:B------:R-:W-:Y:S01]  /*03f0*/  IMAD.MOV.U32 R43, RZ, RZ, -0x1 ;  /* 0xffffffffff2b7424 */ /* 0x000fe200078e00ff */
[----:B------:R-:W-:Y:S01]  /*0400*/  @!P3 MOV R42, R20 ;  /* 0x00000014002ab202 */ /* 0x000fe20000000f00 */
[C---:B------:R-:W-:Y:S01]  /*0410*/  IMAD R33, R0.reuse, 0x80, R31 ;  /* 0x0000008000217824 */ /* 0x040fe200078e021f */
[----:B------:R-:W-:Y:S01]  /*0420*/  @!P3 LOP3.LUT R43, R21, 0x80000000, RZ, 0x3c, !PT ;  /* 0x80000000152bb812 */ /* 0x000fe200078e3cff */
[----:B------:R-:W-:Y:S01]  /*0430*/  @!P2 IMAD.MOV.U32 R16, RZ, RZ, R18 ;  /* 0x000000ffff10a224 */ /* 0x000fe200078e0012 */
[----:B------:R-:W-:Y:S01]  /*0440*/  LEA R28, R83, UR4, 0x2 ;  /* 0x00000004531c7c11 */ /* 0x000fe2000f8e10ff */
[----:B------:R-:W-:Y:S01]  /*0450*/  IMAD R35, R0, -0x3c, R33 ;  /* 0xffffffc400237824 */ /* 0x000fe200078e0221 */
[----:B------:R-:W-:Y:S01]  /*0460*/  BAR.SYNC.DEFER_BLOCKING 0x0 ;  /* 0x0000000000007b1d */ /* 0x000fe20000010000 */
[----:B--2---:R-:W-:Y:S01]  /*0470*/  @!P4 IMAD.MOV.U32 R10, RZ, RZ, R6 ;  /* 0x000000ffff0ac224 */ /* 0x004fe200078e0006 */
[----:B------:R-:W-:Y:S01]  /*0480*/  @!P4 LOP3.LUT R11, R7, 0x80000000, RZ, 0x3c, !PT ;  /* 0x80000000070bc812 */ /* 0x000fe200078e3cff */
[----:B------:R-:W-:-:S02]  /*0490*/  IMAD.MOV.U32 R6, RZ, RZ, -0x1 ;  /* 0xffffffffff067424 */ /* 0x000fc400078e00ff */
[----:B---3--:R-:W-:Y:S01]  /*04a0*/  @!P5 IMAD.MOV.U32 R8, RZ, RZ, R4 ;  /* 0x000000ffff08d224 */ /* 0x008fe200078e0004 */
[----:B------:R-:W-:Y:S01]  /*04b0*/  @!P5 LOP3.LUT R9, R5, 0x80000000, RZ, 0x3c, !PT ;  /* 0x800000000509d812 */ /* 0x000fe200078e3cff */
[----:B------:R-:W-:Y:S01]  /*04c0*/  IMAD.MOV.U32 R7, RZ, RZ, -0x1 ;  /* 0xffffffffff077424 */ /* 0x000fe200078e00ff */
[----:B------:R-:W-:Y:S01]  /*04d0*/  MOV R5, 0xffffffff ;  /* 0xffffffff00057802 */ /* 0x000fe20000000f00 */
[----:B------:R-:W-:Y:S02]  /*04e0*/  IMAD.MOV.U32 R4, RZ, RZ, -0x1 ;  /* 0xffffffffff047424 */ /* 0x000fe400078e00ff */
[----:B------:R-:W-:Y:S01]  /*04f0*/  @!P6 IMAD.MOV.U32 R6, RZ, RZ, R22 ;  /* 0x000000ffff06e224 */ /* 0x000fe200078e0016 */
[----:B------:R-:W-:Y:S01]  /*0500*/  @!P6 LOP3.LUT R7, R23, 0x80000000, RZ, 0x3c, !PT ;  /* 0x800000001707e812 */ /* 0x000fe200078e3cff */
[----:B------:R-:W-:Y:S01]  /*0510*/  @!P0 IMAD.MOV.U32 R4, RZ, RZ, R24 ;  /* 0x000000ffff048224 */ /* 0x000fe200078e0018 */
[----:B------:R-:W-:-:S07]  /*0520*/  @!P0 LOP3.LUT R5, R25, 0x80000000, RZ, 0x3c, !PT ;  /* 0x8000000019058812 */ /* 0x000fce00078e3cff */
.L_x_202:
[----:B------:R-:W-:Y:S01]  /*0530*/  UISETP.LT.AND UP0, UPT, UR5, 0x6, UPT ;  /* 0x000000060500788c */ /* 0x000fe2000bf01270 */
[----:B01----:R-:W-:Y:S01]  /*0540*/  IMAD.MOV.U32 R2, RZ, RZ, R12 ;  /* 0x000000ffff027224 */ /* 0x003fe200078e000c */
[----:B------:R-:W-:Y:S01]  /*0550*/  UMOV UR6, 0x1 ;  /* 0x0000000100067882 */ /* 0x000fe20000000000 */
[----:B------:R-:W-:Y:S01]  /*0560*/  UIADD3 UR8, UPT, UPT, UR7, -0x6, URZ ;  /* 0xfffffffa07087890 */ /* 0x000fe2000fffe0ff */
[----:B------:R-:W-:Y:S01]  /*0570*/  IMAD.MOV.U32 R3, RZ, RZ, R13 ;  /* 0x000000ffff037224 */ /* 0x000fe200078e000d */
[----:B------:R-:W-:Y:S01]  /*0580*/  USEL UR4, UR5, 0x6, UP0 ;  /* 0x0000000605047887 */ /* 0x000fe20008000000 */
[----:B------:R-:W-:Y:S01]  /*0590*/  STS [R31], RZ ;  /* 0x000000ff1f007388 */ /* 0x000fe20000000800 */
[----:B------:R-:W-:Y:S01]  /*05a0*/  IMAD.MOV.U32 R25, RZ, RZ, R7 ;  /* 0x000000ffff197224 */ /* 0x000fe200078e0007 */
[----:B------:R-:W-:Y:S01]  /*05b0*/  MOV R27, R5 ;  /* 0x00000005001b7202 */ /* 0x000fe20000000f00 */
[----:B------:R-:W-:Y:S01]  /*05c0*/  USHF.L.U32 UR4, UR6, UR4, URZ ;  /* 0x0000000406047299 */ /* 0x000fe200080006ff */
[----:B------:R-:W-:Y:S01]  /*05d0*/  SHF.R.U64 R12, R2, UR8, R3 ;  /* 0x00000008020c7c19 */ /* 0x000fe20008001203 */
[----:B------:R-:W-:Y:S01]  /*05e0*/  STS [R31+0x400], RZ ;  /* 0x000400ff1f007388 */ /* 0x000fe20000000800 */
[----:B------:R-:W-:Y:S01]  /*05f0*/  IMAD.MOV.U32 R26, RZ, RZ, R4 ;  /* 0x000000ffff1a7224 */ /* 0x000fe200078e0004 */
[----:B------:R-:W-:Y:S01]  /*0600*/  UIADD3 UR4, UPT, UPT, UR4, -0x1, URZ ;  /* 0xffffffff04047890 */ /* 0x000fe2000fffe0ff */
[----:B------:R-:W-:Y:S01]  /*0610*/  ISETP.NE.AND P1, PT, R82, 0x1f, PT ;  /* 0x0000001f5200780c */ /* 0x000fe20003f25270 */
[----:B------:R-:W-:Y:S01]  /*0620*/  STS [R31+0x800], RZ ;  /* 0x000800ff1f007388 */ /* 0x000fe20000000800 */
[----:B------:R-:W0:Y:S01]  /*0630*/  S2UR UR6, SR_CgaCtaId ;  /* 0x00000000000679c3 */ /* 0x000e220000008800 */
[----:B------:R-:W-:Y:S01]  /*0640*/  SHF.R.U64 R4, R26, UR8, R27 ;  /* 0x000000081a047c19 */ /* 0x000fe2000800121b */
[----:B------:R-:W-:Y:S01]  /*0650*/  UISETP.GE.AND UP0, UPT, UR7, UR9, UPT ;  /* 0x000000090700728c */ /* 0x000fe2000bf06270 */
[----:B------:R-:W-:Y:S01]  /*0660*/  LOP3.LUT R12, R12, UR4, RZ, 0xc0, !PT ;  /* 0x000000040c0c7c12 */ /* 0x000fe2000f8ec0ff */
[----:B------:R-:W-:Y:S01]  /*0670*/  STS [R31+0xc00], RZ ;  /* 0x000c00ff1f007388 */ /* 0x000fe20000000800 */
[----:B------:R-:W-:-:S02]  /*0680*/  LOP3.LUT R4, R4, UR4, RZ, 0xc0, !PT ;  /* 0x0000000404047c12 */ /* 0x000fc4000f8ec0ff */
[----:B------:R-:W-:Y:S01]  /*0690*/  ISETP.NE.AND P2, PT, R83, 0x6, PT ;  /* 0x000000065300780c */ /* 0x000fe20003f45270 */
[----:B------:R-:W-:Y:S01]  /*06a0*/  IMAD.SHL.U32 R13, R12, 0x400, RZ ;  /* 0x000004000c0d7824 */ /* 0x000fe200078e00ff */
[----:B------:R-:W-:Y:S01]  /*06b0*/  SHF.R.U32.HI R12, RZ, 0x4, R12 ;  /* 0x00000004ff0c7819 */ /* 0x000fe2000001160c */
[----:B------:R-:W-:Y:S01]  /*06c0*/  STS [R31+0x1000], RZ ;  /* 0x001000ff1f007388 */ /* 0x000fe20000000800 */
[----:B------:R-:W-:Y:S01]  /*06d0*/  IMAD.SHL.U32 R5, R4, 0x400, RZ ;  /* 0x0000040004057824 */ /* 0x000fe200078e00ff */
[----:B------:R-:W-:Y:S02]  /*06e0*/  SHF.R.U32.HI R4, RZ, 0x4, R4 ;  /* 0x00000004ff047819 */ /* 0x000fe40000011604 */
[----:B------:R-:W-:Y:S01]  /*06f0*/  LOP3.LUT R40, R13, 0x7c00, RZ, 0xc0, !PT ;  /* 0x00007c000d287812 */ /* 0x000fe200078ec0ff */
[----:B------:R-:W-:Y:S01]  /*0700*/  STS [R31+0x1400], RZ ;  /* 0x001400ff1f007388 */ /* 0x000fe20000000800 */
[----:B------:R-:W-:Y:S01]  /*0710*/  LOP3.LUT R12, R12, 0xffffffe, RZ, 0xc0, !PT ;  /* 0x0ffffffe0c0c7812 */ /* 0x000fe200078ec0ff */
[----:B--2---:R-:W-:Y:S01]  /*0720*/  IMAD.MOV.U32 R13, RZ, RZ, R15 ;  /* 0x000000ffff0d7224 */ /* 0x004fe200078e000f */
[----:B------:R-:W-:Y:S01]  /*0730*/  ISETP.NE.AND P3, PT, R83, 0x7, PT ;  /* 0x000000075300780c */ /* 0x000fe20003f65270 */
[----:B------:R-:W-:Y:S01]  /*0740*/  STS [R31+0x1800], RZ ;  /* 0x001800ff1f007388 */ /* 0x000fe20000000800 */
[----:B------:R-:W-:Y:S01]  /*0750*/  IADD3 R40, PT, PT, R12, R31, R40 ;  /* 0x0000001f0c287210 */ /* 0x000fe20007ffe028 */
[----:B------:R-:W-:-:S02]  /*0760*/  IMAD.MOV.U32 R12, RZ, RZ, R14 ;  /* 0x000000ffff0c7224 */ /* 0x000fc400078e000e */
[----:B------:R-:W-:Y:S03]  /*0770*/  STS [R31+0x1c00], RZ ;  /* 0x001c00ff1f007388 */ /* 0x000fe60000000800 */
[----:B------:R-:W-:Y:S01]  /*0780*/  SHF.R.U64 R14, R12, UR8, R13 ;  /* 0x000000080c0e7c19 */ /* 0x000fe2000800120d */
[----:B------:R-:W-:Y:S03]  /*0790*/  STS [R31+0x2000], RZ ;  /* 0x002000ff1f007388 */ /* 0x000fe60000000800 */
[----:B------:R-:W-:Y:S01]  /*07a0*/  LOP3.LUT R14, R14, UR4, RZ, 0xc0, !PT ;  /* 0x000000040e0e7c12 */ /* 0x000fe2000f8ec0ff */
[----:B------:R-:W-:Y:S04]  /*07b0*/  STS [R31+0x2400], RZ ;  /* 0x002400ff1f007388 */ /* 0x000fe80000000800 */
[----:B------:R-:W-:Y:S01]  /*07c0*/  STS [R31+0x2800], RZ ;  /* 0x002800ff1f007388 */ /* 0x000fe20000000800 */
[----:B------:R-:W-:Y:S01]  /*07d0*/  IMAD.SHL.U32 R15, R14, 0x400, RZ ;  /* 0x000004000e0f7824 */ /* 0x000fe200078e00ff */
[----:B------:R-:W-:-:S02]  /*07e0*/  SHF.R.U32.HI R14, RZ, 0x4, R14 ;  /* 0x00000004ff0e7819 */ /* 0x000fc4000001160e */
[----:B------:R-:W-:Y:S02]  /*07f0*/  STS [R31+0x2c00], RZ ;  /* 0x002c00ff1f007388 */ /* 0x000fe40000000800 */
[----:B------:R-:W-:Y:S02]  /*0800*/  LOP3.LUT R34, R15, 0x7c00, RZ, 0xc0, !PT ;  /* 0x00007c000f227812 */ /* 0x000fe400078ec0ff */
[----:B------:R-:W-:Y:S01]  /*0810*/  STS [R31+0x3000], RZ ;  /* 0x003000ff1f007388 */ /* 0x000fe20000000800 */
[----:B------:R-:W-:-:S03]  /*0820*/  LOP3.LUT R14, R14, 0xffffffe, RZ, 0xc0, !PT ;  /* 0x0ffffffe0e0e7812 */ /* 0x000fc600078ec0ff */
[----:B------:R-:W-:Y:S01]  /*0830*/  STS [R31+0x3400], RZ ;  /* 0x003400ff1f007388 */ /* 0x000fe20000000800 */
[----:B------:R-:W-:Y:S01]  /*0840*/  IADD3 R34, PT, PT, R14, R31, R34 ;  /* 0x0000001f0e227210 */ /* 0x000fe20007ffe022 */
[----:B---3--:R-:W-:Y:S02]  /*0850*/  IMAD.MOV.U32 R14, RZ, RZ, R48 ;  /* 0x000000ffff0e7224 */ /* 0x008fe400078e0030 */
[----:B------:R-:W-:Y:S04]  /*0860*/  STS [R31+0x3800], RZ ;  /* 0x003800ff1f007388 */ /* 0x000fe80000000800 */
        /* <DEDUP_REMOVED lines=18> */
[----:B------:R-:W1:Y:S02]  /*0990*/  LDS.U16 R39, [R40] ;  /* 0x0000000028277984 */ /* 0x000e640000000400 */
[----:B-1----:R-:W-:-:S05]  /*09a0*/  VIADD R15, R39, 0x1 ;  /* 0x00000001270f7836 */ /* 0x002fca0000000000 */
[----:B------:R1:W-:Y:S04]  /*09b0*/  STS.U16 [R40], R15 ;  /* 0x0000000f28007388 */ /* 0x0003e80000000400 */
[----:B------:R-:W2:Y:S01]  /*09c0*/  LDS.U16 R38, [R34] ;  /* 0x0000000022267984 */ /* 0x000ea20000000400 */
[----:B-1----:R-:W-:Y:S02]  /*09d0*/  MOV R15, R49 ;  /* 0x00000031000f7202 */ /* 0x002fe40000000f00 */
[----:B------:R-:W-:Y:S02]  /*09e0*/  LOP3.LUT R49, R4, 0xffffffe, RZ, 0xc0, !PT ;  /* 0x0ffffffe04317812 */ /* 0x000fe400078ec0ff */
[----:B------:R-:W-:-:S04]  /*09f0*/  SHF.R.U64 R18, R14, UR8, R15 ;  /* 0x000000080e127c19 */ /* 0x000fc8000800120f */
[----:B------:R-:W-:-:S05]  /*0a00*/  LOP3.LUT R18, R18, UR4, RZ, 0xc0, !PT ;  /* 0x0000000412127c12 */ /* 0x000fca000f8ec0ff */
[----:B------:R-:W-:Y:S01]  /*0a10*/  IMAD.SHL.U32 R19, R18, 0x400, RZ ;  /* 0x0000040012137824 */ /* 0x000fe200078e00ff */
[----:B------:R-:W-:-:S04]  /*0a20*/  SHF.R.U32.HI R18, RZ, 0x4, R18 ;  /* 0x00000004ff127819 */ /* 0x000fc80000011612 */
[----:B------:R-:W-:Y:S02]  /*0a30*/  LOP3.LUT R30, R19, 0x7c00, RZ, 0xc0, !PT ;  /* 0x00007c00131e7812 */ /* 0x000fe400078ec0ff */
[----:B------:R-:W-:-:S04]  /*0a40*/  LOP3.LUT R18, R18, 0xffffffe, RZ, 0xc0, !PT ;  /* 0x0ffffffe12127812 */ /* 0x000fc800078ec0ff */
[----:B------:R-:W-:Y:S02]  /*0a50*/  IADD3 R30, PT, PT, R18, R31, R30 ;  /* 0x0000001f121e7210 */ /* 0x000fe40007ffe01e */
[----:B----4-:R-:W-:-:S04]  /*0a60*/  SHF.R.U64 R18, R16, UR8, R17 ;  /* 0x0000000810127c19 */ /* 0x010fc80008001211 */
[----:B------:R-:W-:Y:S01]  /*0a70*/  LOP3.LUT R18, R18, UR4, RZ, 0xc0, !PT ;  /* 0x0000000412127c12 */ /* 0x000fe2000f8ec0ff */
[----:B--2---:R-:W-:-:S04]  /*0a80*/  VIADD R19, R38, 0x1 ;  /* 0x0000000126137836 */ /* 0x004fc80000000000 */
[----:B------:R-:W-:Y:S01]  /*0a90*/  IMAD.SHL.U32 R20, R18, 0x400, RZ ;  /* 0x0000040012147824 */ /* 0x000fe200078e00ff */
[----:B------:R-:W-:Y:S01]  /*0aa0*/  SHF.R.U32.HI R18, RZ, 0x4, R18 ;  /* 0x00000004ff127819 */ /* 0x000fe20000011612 */
[----:B------:R1:W-:Y:S03]  /*0ab0*/  STS.U16 [R34], R19 ;  /* 0x0000001322007388 */ /* 0x0003e60000000400 */
[----:B------:R-:W-:Y:S01]  /*0ac0*/  LOP3.LUT R20, R20, 0x7c00, RZ, 0xc0, !PT ;  /* 0x00007c0014147812 */ /* 0x000fe200078ec0ff */
[----:B------:R-:W2:Y:S01]  /*0ad0*/  LDS.U16 R37, [R30] ;  /* 0x000000001e257984 */ /* 0x000ea20000000400 */
[----:B------:R-:W-:-:S04]  /*0ae0*/  LOP3.LUT R18, R18, 0xffffffe, RZ, 0xc0, !PT ;  /* 0x0ffffffe12127812 */ /* 0x000fc800078ec0ff */
[----:B------:R-:W-:Y:S01]  /*0af0*/  IADD3 R32, PT, PT, R18, R31, R20 ;  /* 0x0000001f12207210 */ /* 0x000fe20007ffe014 */
[----:B------:R-:W-:Y:S02]  /*0b00*/  IMAD.MOV.U32 R18, RZ, RZ, R42 ;  /* 0x000000ffff127224 */ /* 0x000fe400078e002a */
[----:B-1----:R-:W-:-:S05]  /*0b10*/  IMAD.MOV.U32 R19, RZ, RZ, R43 ;  /* 0x000000ffff137224 */ /* 0x002fca00078e002b */
[----:B------:R-:W-:-:S04]  /*0b20*/  SHF.R.U64 R20, R18, UR8, R19 ;  /* 0x0000000812147c19 */ /* 0x000fc80008001213 */
[----:B------:R-:W-:-:S05]  /*0b30*/  LOP3.LUT R20, R20, UR4, RZ, 0xc0, !PT ;  /* 0x0000000414147c12 */ /* 0x000fca000f8ec0ff */
[----:B------:R-:W-:Y:S01]  /*0b40*/  IMAD.SHL.U32 R22, R20, 0x400, RZ ;  /* 0x0000040014167824 */ /* 0x000fe200078e00ff */
[----:B------:R-:W-:-:S04]  /*0b50*/  SHF.R.U32.HI R20, RZ, 0x4, R20 ;  /* 0x00000004ff147819 */ /* 0x000fc80000011614 */
[----:B------:R-:W-:Y:S02]  /*0b60*/  LOP3.LUT R22, R22, 0x7c00, RZ, 0xc0, !PT ;  /* 0x00007c0016167812 */ /* 0x000fe400078ec0ff */
[----:B------:R-:W-:-:S04]  /*0b70*/  LOP3.LUT R20, R20, 0xffffffe, RZ, 0xc0, !PT ;  /* 0x0ffffffe14147812 */ /* 0x000fc800078ec0ff */
[----:B------:R-:W-:Y:S01]  /*0b80*/  IADD3 R41, PT, PT, R20, R31, R22 ;  /* 0x0000001f14297210 */ /* 0x000fe20007ffe016 */
[----:B------:R-:W-:Y:S02]  /*0b90*/  IMAD.MOV.U32 R20, RZ, RZ, R10 ;  /* 0x000000ffff147224 */ /* 0x000fe400078e000a */
[----:B--2---:R-:W-:-:S05]  /*0ba0*/  VIADD R21, R37, 0x1 ;  /* 0x0000000125157836 */ /* 0x004fca0000000000 */
[----:B------:R1:W-:Y:S04]  /*0bb0*/  STS.U16 [R30], R21 ;  /* 0x000000151e007388 */ /* 0x0003e80000000400 */
[----:B------:R-:W2:Y:S01]  /*0bc0*/  LDS.U16 R36, [R32] ;  /* 0x0000000020247984 */ /* 0x000ea20000000400 */
[----:B-1----:R-:W-:-:S05]  /*0bd0*/  IMAD.MOV.U32 R21, RZ, RZ, R11 ;  /* 0x000000ffff157224 */ /* 0x002fca00078e000b */
[----:B------:R-:W-:-:S04]  /*0be0*/  SHF.R.U64 R10, R20, UR8, R21 ;  /* 0x00000008140a7c19 */ /* 0x000fc80008001215 */
[----:B------:R-:W-:-:S04]  /*0bf0*/  LOP3.LUT R10, R10, UR4, RZ, 0xc0, !PT ;  /* 0x000000040a0a7c12 */ /* 0x000fc8000f8ec0ff */
[----:B------:R-:W-:Y:S02]  /*0c00*/  SHF.L.U32 R11, R10, 0xa, RZ ;  /* 0x0000000a0a0b7819 */ /* 0x000fe400000006ff */
[----:B------:R-:W-:Y:S02]  /*0c10*/  SHF.R.U32.HI R10, RZ, 0x4, R10 ;  /* 0x00000004ff0a7819 */ /* 0x000fe4000001160a */
        /* <DEDUP_REMOVED lines=15> */
[----:B------:R-:W-:-:S05]  /*0d10*/  IMAD.MOV.U32 R24, RZ, RZ, R6 ;  /* 0x000000ffff187224 */ /* 0x000fca00078e0006 */
[----:B------:R-:W-:Y:S01]  /*0d20*/  SHF.R.U64 R6, R24, UR8, R25 ;  /* 0x0000000818067c19 */ /* 0x000fe20008001219 */
[----:B--2---:R-:W-:-:S03]  /*0d30*/  VIADD R10, R42, 0x1 ;  /* 0x000000012a0a7836 */ /* 0x004fc60000000000 */
[----:B------:R-:W-:Y:S01]  /*0d40*/  LOP3.LUT R6, R6, UR4, RZ, 0xc0, !PT ;  /* 0x0000000406067c12 */ /* 0x000fe2000f8ec0ff */
[----:B------:R-:W-:Y:S02]  /*0d50*/  UMOV UR4, 0x400 ;  /* 0x0000040000047882 */ /* 0x000fe40000000000 */
[----:B0-----:R-:W-:Y:S01]  /*0d60*/  ULEA UR4, UR6, UR4, 0x18 ;  /* 0x0000000406047291 */ /* 0x001fe2000f8ec0ff */
[----:B------:R0:W-:Y:S01]  /*0d70*/  STS.U16 [R41], R10 ;  /* 0x0000000a29007388 */ /* 0x0001e20000000400 */
[----:B------:R-:W-:Y:S01]  /*0d80*/  IMAD.SHL.U32 R7, R6, 0x400, RZ ;  /* 0x0000040006077824 */ /* 0x000fe200078e00ff */
[----:B------:R-:W-:Y:S02]  /*0d90*/  SHF.R.U32.HI R6, RZ, 0x4, R6 ;  /* 0x00000004ff067819 */ /* 0x000fe40000011606 */
[----:B------:R-:W1:Y:S02]  /*0da0*/  LDS.U16 R44, [R43] ;  /* 0x000000002b2c7984 */ /* 0x000e640000000400 */
[----:B------:R-:W-:-:S02]  /*0db0*/  LOP3.LUT R47, R6, 0xffffffe, RZ, 0xc0, !PT ;  /* 0x0ffffffe062f7812 */ /* 0x000fc400078ec0ff */
[----:B0-----:R-:W-:-:S04]  /*0dc0*/  LOP3.LUT R10, R7, 0x7c00, RZ, 0xc0, !PT ;  /* 0x00007c00070a7812 */ /* 0x001fc800078ec0ff */
[----:B------:R-:W-:Y:S01]  /*0dd0*/  IADD3 R47, PT, PT, R47, R31, R10 ;  /* 0x0000001f2f2f7210 */ /* 0x000fe20007ffe00a */
[----:B-1----:R-:W-:-:S05]  /*0de0*/  VIADD R8, R44, 0x1 ;  /* 0x000000012c087836 */ /* 0x002fca0000000000 */
[----:B------:R0:W-:Y:S04]  /*0df0*/  STS.U16 [R43], R8 ;  /* 0x000000082b007388 */ /* 0x0001e80000000400 */
[----:B------:R-:W1:Y:S01]  /*0e00*/  LDS.U16 R46, [R45] ;  /* 0x000000002d2e7984 */ /* 0x000e620000000400 */
[----:B0-----:R-:W-:-:S04]  /*0e10*/  LOP3.LUT R8, R5, 0x7c00, RZ, 0xc0, !PT ;  /* 0x00007c0005087812 */ /* 0x001fc800078ec0ff */
[----:B------:R-:W-:Y:S01]  /*0e20*/  IADD3 R49, PT, PT, R49, R31, R8 ;  /* 0x0000001f31317210 */ /* 0x000fe20007ffe008 */
[----:B-1----:R-:W-:-:S05]  /*0e30*/  VIADD R6, R46, 0x1 ;  /* 0x000000012e067836 */ /* 0x002fca0000000000 */
[----:B------:R-:W-:Y:S04]  /*0e40*/  STS.U16 [R45], R6 ;  /* 0x000000062d007388 */ /* 0x000fe80000000400 */
[----:B------:R-:W0:Y:S02]  /*0e50*/  LDS.U16 R48, [R47] ;  /* 0x000000002f307984 */ /* 0x000e240000000400 */
[----:B0-----:R-:W-:-:S05]  /*0e60*/  VIADD R4, R48, 0x1 ;  /* 0x0000000130047836 */ /* 0x001fca0000000000 */
[----:B------:R-:W-:Y:S04]  /*0e70*/  STS.U16 [R47], R4 ;  /* 0x000000042f007388 */ /* 0x000fe80000000400 */
[----:B------:R-:W0:Y:S02]  /*0e80*/  LDS.U16 R50, [R49] ;  /* 0x0000000031327984 */ /* 0x000e240000000400 */
[----:B0-----:R-:W-:-:S05]  /*0e90*/  VIADD R6, R50, 0x1 ;  /* 0x0000000132067836 */ /* 0x001fca0000000000 */
[----:B------:R-:W-:Y:S01]  /*0ea0*/  STS.U16 [R49], R6 ;  /* 0x0000000631007388 */ /* 0x000fe20000000400 */
[----:B------:R-:W-:Y:S06]  /*0eb0*/  BAR.SYNC.DEFER_BLOCKING 0x0 ;  /* 0x0000000000007b1d */ /* 0x000fec0000010000 */
[----:B------:R-:W-:Y:S04]  /*0ec0*/  LDS R76, [R33] ;  /* 0x00000000214c7984 */ /* 0x000fe80000000800 */
[----:B------:R-:W0:Y:S04]  /*0ed0*/  LDS R77, [R33+0x4] ;  /* 0x00000400214d7984 */ /* 0x000e280000000800 */
        /* <DEDUP_REMOVED lines=8> */
[----:B------:R-:W5:Y:S01]  /*0f60*/  LDS R72, [R33+0x28] ;  /* 0x0000280021487984 */ /* 0x000f620000000800 */
[----:B0-----:R-:W-:-:S03]  /*0f70*/  IMAD.IADD R77, R76, 0x1, R77 ;  /* 0x000000014c4d7824 */ /* 0x001fc600078e024d */
[----:B------:R-:W0:Y:S01]  /*0f80*/  LDS R71, [R33+0x2c] ;  /* 0x00002c0021477984 */ /* 0x000e220000000800 */
[----:B-1----:R-:W-:-:S03]  /*0f90*/  IMAD.IADD R78, R78, 0x1, R77 ;  /* 0x000000014e4e7824 */ /* 0x002fc600078e024d */
[----:B------:R-:W1:Y:S01]  /*0fa0*/  LDS R70, [R33+0x30] ;  /* 0x0000300021467984 */ /* 0x000e620000000800 */
[----:B--2---:R-:W-:-:S03]  /*0fb0*/  IMAD.IADD R79, R79, 0x1, R78 ;  /* 0x000000014f4f7824 */ /* 0x004fc600078e024e */
[----:B------:R-:W2:Y:S01]  /*0fc0*/  LDS R69, [R33+0x34] ;  /* 0x0000340021457984 */ /* 0x000ea20000000800 */
[----:B---3--:R-:W-:-:S03]  /*0fd0*/  IMAD.IADD R80, R80, 0x1, R79 ;  /* 0x0000000150507824 */ /* 0x008fc600078e024f */
[----:B------:R-:W3:Y:S01]  /*0fe0*/  LDS R68, [R33+0x38] ;  /* 0x0000380021447984 */ /* 0x000ee20000000800 */
[----:B----4-:R-:W-:-:S03]  /*0ff0*/  IMAD.IADD R81, R81, 0x1, R80 ;  /* 0x0000000151517824 */ /* 0x010fc600078e0250 */
[----:B------:R-:W4:Y:S01]  /*1000*/  LDS R67, [R33+0x3c] ;  /* 0x00003c0021437984 */ /* 0x000f220000000800 */
[----:B-----5:R-:W-:-:S03]  /*1010*/  IMAD.IADD R84, R84, 0x1, R81 ;  /* 0x0000000154547824 */ /* 0x020fc600078e0251 */
[----:B------:R-:W5:Y:S02]  /*1020*/  LDS R66, [R33+0x40] ;  /* 0x0000400021427984 */ /* 0x000f640000000800 */
[----:B------:R-:W-:Y:S02]  /*1030*/  IADD3 R75, PT, PT, R75, R84, RZ ;  /* 0x000000544b4b7210 */ /* 0x000fe40007ffe0ff */
[----:B------:R-:W5:Y:S03]  /*1040*/  LDS R65, [R33+0x44] ;  /* 0x0000440021417984 */ /* 0x000f660000000800 */
[----:B------:R-:W-:Y:S01]  /*1050*/  IMAD.IADD R74, R74, 0x1, R75 ;  /* 0x000000014a4a7824 */ /* 0x000fe200078e024b */
[----:B------:R-:W5:Y:S03]  /*1060*/  LDS R64, [R33+0x48] ;  /* 0x0000480021407984 */ /* 0x000f660000000800 */
[----:B------:R-:W-:Y:S01]  /*1070*/  IMAD.IADD R73, R73, 0x1, R74 ;  /* 0x0000000149497824 */ /* 0x000fe200078e024a */
[----:B------:R-:W5:Y:S03]  /*1080*/  LDS R63, [R33+0x4c] ;  /* 0x00004c00213f7984 */ /* 0x000f660000000800 */
[----:B------:R-:W-:Y:S01]  /*1090*/  IMAD.IADD R72, R72, 0x1, R73 ;  /* 0x0000000148487824 */ /* 0x000fe200078e0249 */
[----:B------:R-:W5:Y:S03]  /*10a0*/  LDS R62, [R33+0x50] ;  /* 0x00005000213e7984 */ /* 0x000f660000000800 */
[----:B0-----:R-:W-:Y:S01]  /*10b0*/  IMAD.IADD R71, R71, 0x1, R72 ;  /* 0x0000000147477824 */ /* 0x001fe200078e0248 */
[----:B------:R-:W0:Y:S03]  /*10c0*/  LDS R61, [R33+0x54] ;  /* 0x00005400213d7984 */ /* 0x000e260000000800 */
[----:B-1----:R-:W-:Y:S01]  /*10d0*/  IMAD.IADD R70, R70, 0x1, R71 ;  /* 0x0000000146467824 */ /* 0x002fe200078e0247 */
[----:B------:R-:W1:Y:S03]  /*10e0*/  LDS R60, [R33+0x58] ;  /* 0x00005800213c7984 */ /* 0x000e660000000800 */
[----:B--2---:R-:W-:Y:S01]  /*10f0*/  IMAD.IADD R69, R69, 0x1, R70 ;  /* 0x0000000145457824 */ /* 0x004fe200078e0246 */
[----:B------:R-:W2:Y:S03]  /*1100*/  LDS R59, [R33+0x5c] ;  /* 0x00005c00213b7984 */ /* 0x000ea60000000800 */
[----:B---3--:R-:W-:Y:S01]  /*1110*/  IMAD.IADD R68, R68, 0x1, R69 ;  /* 0x0000000144447824 */ /* 0x008fe200078e0245 */
[----:B------:R-:W3:Y:S03]  /*1120*/  LDS R58, [R33+0x60] ;  /* 0x00006000213a7984 */ /* 0x000ee60000000800 */
[----:B----4-:R-:W-:Y:S01]  /*1130*/  IMAD.IADD R67, R67, 0x1, R68 ;  /* 0x0000000143437824 */ /* 0x010fe200078e0244 */
[----:B------:R-:W4:Y:S03]  /*1140*/  LDS R57, [R33+0x64] ;  /* 0x0000640021397984 */ /* 0x000f260000000800 */
[----:B-----5:R-:W-:Y:S01]  /*1150*/  IMAD.IADD R66, R66, 0x1, R67 ;  /* 0x0000000142427824 */ /* 0x020fe200078e0243 */
[----:B------:R-:W5:Y:S04]  /*1160*/  LDS R56, [R33+0x68] ;  /* 0x0000680021387984 */ /* 0x000f680000000800 */
[----:B------:R-:W-:Y:S01]  /*1170*/  IADD3 R65, PT, PT, R65, R66, RZ ;  /* 0x0000004241417210 */ /* 0x000fe20007ffe0ff */
[----:B------:R-:W5:Y:S04]  /*1180*/  LDS R55, [R33+0x6c] ;  /* 0x00006c0021377984 */ /* 0x000f680000000800 */
        /* <DEDUP_REMOVED lines=10> */
[----:B--2---:R-:W-:-:S04]  /*1230*/  IMAD.IADD R59, R59, 0x1, R60 ;  /* 0x000000013b3b7824 */ /* 0x004fc800078e023c */
[----:B---3--:R-:W-:-:S04]  /*1240*/  IMAD.IADD R58, R58, 0x1, R59 ;  /* 0x000000013a3a7824 */ /* 0x008fc800078e023b */
[----:B----4-:R-:W-:-:S04]  /*1250*/  IMAD.IADD R57, R57, 0x1, R58 ;  /* 0x0000000139397824 */ /* 0x010fc800078e023a */
[----:B-----5:R-:W-:-:S05]  /*1260*/  IMAD.IADD R56, R56, 0x1, R57 ;  /* 0x0000000138387824 */ /* 0x020fca00078e0239 */
[----:B------:R-:W-:-:S05]  /*1270*/  IADD3 R55, PT, PT, R55, R56, RZ ;  /* 0x0000003837377210 */ /* 0x000fca0007ffe0ff */
[----:B------:R-:W-:-:S04]  /*1280*/  IMAD.IADD R54, R54, 0x1, R55 ;  /* 0x0000000136367824 */ /* 0x000fc800078e0237 */
[----:B------:R-:W-:-:S04]  /*1290*/  IMAD.IADD R53, R53, 0x1, R54 ;  /* 0x0000000135357824 */ /* 0x000fc800078e0236 */
[----:B------:R-:W-:-:S04]  /*12a0*/  IMAD.IADD R52, R52, 0x1, R53 ;  /* 0x0000000134347824 */ /* 0x000fc800078e0235 */
[----:B0-----:R-:W-:-:S04]  /*12b0*/  IMAD.IADD R51, R51, 0x1, R52 ;  /* 0x0000000133337824 */ /* 0x001fc800078e0234 */
[----:B-1----:R-:W-:-:S05]  /*12c0*/  IMAD.IADD R85, R4, 0x1, R51 ;  /* 0x0000000104557824 */ /* 0x002fca00078e0233 */
        /* <DEDUP_REMOVED lines=8> */
[----:B------:R-:W0:Y:S02]  /*1350*/  SHFL.UP P0, R86, R87, 0x10, RZ ;  /* 0x0600000057567989 */ /* 0x000e2400000000ff */
[----:B0-----:R-:W-:Y:S02]  /*1360*/  @P0 IADD3 R86, PT, PT, R87, R86, RZ ;  /* 0x0000005657560210 */ /* 0x001fe40007ffe0ff */
[----:B------:R-:W-:-:S03]  /*1370*/  ISETP.NE.AND P0, PT, R83, 0x1, PT ;  /* 0x000000015300780c */ /* 0x000fc60003f05270 */
[----:B------:R-:W-:Y:S01]  /*1380*/  @!P1 STS [R28+0x8400], R86 ;  /* 0x008400561c009388 */ /* 0x000fe20000000800 */
[----:B------:R-:W-:Y:S01]  /*1390*/  BAR.SYNC.DEFER_BLOCKING 0x0 ;  /* 0x0000000000007b1d */ /* 0x000fe20000010000 */
[----:B------:R-:W-:Y:S01]  /*13a0*/  ISETP.NE.AND P1, PT, R83, 0x4, PT ;  /* 0x000000045300780c */ /* 0x000fe20003f25270 */
[----:B------:R-:W-:-:S04]  /*13b0*/  IMAD.IADD R85, R86, 0x1, -R85 ;  /* 0x0000000156557824 */ /* 0x000fc800078e0a55 */
[----:B------:R-:W0:Y:S04]  /*13c0*/  LDS.128 R4, [UR4+0x8400] ;  /* 0x00840004ff047984 */ /* 0x000e280008000c00 */
[----:B------:R-:W1:Y:S01]  /*13d0*/  LDS.128 R8, [UR4+0x8410] ;  /* 0x00841004ff087984 */ /* 0x000e620008000c00 */
[C---:B0-----:R-:W-:Y:S01]  /*13e0*/  SEL R29, R4.reuse, R29, !P0 ;  /* 0x0000001d041d7207 */ /* 0x041fe20004000000 */
[----:B------:R-:W-:Y:S01]  /*13f0*/  IMAD.IADD R5, R4, 0x1, R5 ;  /* 0x0000000104057824 */ /* 0x000fe200078e0205 */
[----:B------:R-:W-:-:S03]  /*1400*/  ISETP.NE.AND P0, PT, R83, 0x2, PT ;  /* 0x000000025300780c */ /* 0x000fc60003f05270 */
[----:B------:R-:W-:Y:S01]  /*1410*/  IMAD.IADD R6, R6, 0x1, R5 ;  /* 0x0000000106067824 */ /* 0x000fe200078e0205 */
[----:B------:R-:W-:Y:S02]  /*1420*/  SEL R29, R5, R29, !P0 ;  /* 0x0000001d051d7207 */ /* 0x000fe40004000000 */
[----:B------:R-:W-:Y:S01]  /*1430*/  ISETP.NE.AND P0, PT, R83, 0x3, PT ;  /* 0x000000035300780c */ /* 0x000fe20003f05270 */
[----:B------:R-:W-:-:S03]  /*1440*/  IMAD.IADD R7, R7, 0x1, R6 ;  /* 0x0000000107077824 */ /* 0x000fc600078e0206 */
[----:B------:R-:W-:Y:S01]  /*1450*/  SEL R29, R6, R29, !P0 ;  /* 0x0000001d061d7207 */ /* 0x000fe20004000000 */
[----:B-1----:R-:W-:Y:S01]  /*1460*/  IMAD.IADD R8, R7, 0x1, R8 ;  /* 0x0000000107087824 */ /* 0x002fe200078e0208 */
[----:B------:R-:W-:Y:S02]  /*1470*/  ISETP.NE.AND P0, PT, R83, 0x5, PT ;  /* 0x000000055300780c */ /* 0x000fe40003f05270 */
[----:B------:R-:W-:Y:S01]  /*1480*/  SEL R29, R7, R29, !P1 ;  /* 0x0000001d071d7207 */ /* 0x000fe20004800000 */
[----:B------:R-:W-:Y:S01]  /*1490*/  IMAD.IADD R9, R9, 0x1, R8 ;  /* 0x0000000109097824 */ /* 0x000fe200078e0208 */
[----:B------:R-:W-:Y:S02]  /*14a0*/  ISETP.NE.AND P1, PT, R82, RZ, PT ;  /* 0x000000ff5200720c */ /* 0x000fe40003f25270 */
[----:B------:R-:W-:Y:S01]  /*14b0*/  SEL R29, R8, R29, !P0 ;  /* 0x0000001d081d7207 */ /* 0x000fe20004000000 */
[----:B------:R-:W-:Y:S01]  /*14c0*/  IMAD.IADD R10, R10, 0x1, R9 ;  /* 0x000000010a0a7824 */ /* 0x000fe200078e0209 */
[----:B------:R-:W-:-:S02]  /*14d0*/  ISETP.GT.U32.AND P0, PT, R0, 0x1f, PT ;  /* 0x0000001f0000780c */ /* 0x000fc40003f04070 */
[----:B------:R-:W-:Y:S01]  /*14e0*/  SEL R29, R9, R29, !P2 ;  /* 0x0000001d091d7207 */ /* 0x000fe20005000000 */
[----:B------:R-:W-:Y:S01]  /*14f0*/  IMAD.IADD R11, R11, 0x1, R10 ;  /* 0x000000010b0b7824 */ /* 0x000fe200078e020a */
[----:B------:R-:W-:Y:S02]  /*1500*/  ISETP.GT.U32.OR P2, PT, R0, 0x1f, P1 ;  /* 0x0000001f0000780c */ /* 0x000fe40000f44470 */
[----:B------:R-:W-:Y:S02]  /*1510*/  SEL R4, R85, RZ, P1 ;  /* 0x000000ff55047207 */ /* 0x000fe40000800000 */
[----:B------:R-:W-:-:S05]  /*1520*/  SEL R29, R10, R29, !P3 ;  /* 0x0000001d0a1d7207 */ /* 0x000fca0005800000 */
[----:B------:R-:W-:Y:S01]  /*1530*/  @P0 IMAD.IADD R85, R29, 0x1, R4 ;  /* 0x000000011d550824 */ /* 0x000fe200078e0204 */
[----:B------:R-:W-:-:S03]  /*1540*/  ISETP.NE.AND P0, PT, R0, RZ, PT ;  /* 0x000000ff0000720c */ /* 0x000fc60003f05270 */
[----:B------:R-:W-:-:S05]  /*1550*/  @!P2 SHF.L.U32 R85, R11, 0x10, RZ ;  /* 0x000000100b55a819 */ /* 0x000fca00000006ff */
[----:B------:R-:W-:Y:S01]  /*1560*/  @!P2 STS [UR4+0x8428], R85 ;  /* 0x00842855ff00a988 */ /* 0x000fe20008000804 */
[----:B------:R-:W-:Y:S06]  /*1570*/  BAR.SYNC.DEFER_BLOCKING 0x0 ;  /* 0x0000000000007b1d */ /* 0x000fec0000010000 */
[----:B------:R-:W0:Y:S02]  /*1580*/  LDS R4, [UR4+0x8428] ;  /* 0x00842804ff047984 */ /* 0x000e240008000800 */
[----:B0-----:R-:W-:-:S05]  /*1590*/  SEL R4, R4, RZ, P0 ;  /* 0x000000ff04047207 */ /* 0x001fca0000000000 */
[----:B------:R-:W-:-:S04]  /*15a0*/  IMAD.IADD R4, R4, 0x1, R85 ;  /* 0x0000000104047824 */ /* 0x000fc800078e0255 */
[--C-:B------:R-:W-:Y:S01]  /*15b0*/  IMAD.IADD R76, R76, 0x1, R4.reuse ;  /* 0x000000014c4c7824 */ /* 0x100fe200078e0204 */
[-C--:B------:R-:W-:Y:S01]  /*15c0*/  IADD3 R74, PT, PT, R74, R4.reuse, RZ ;  /* 0x000000044a4a7210 */ /* 0x080fe20007ffe0ff */
[--C-:B------:R-:W-:Y:S01]  /*15d0*/  IMAD.IADD R6, R77, 0x1, R4.reuse ;  /* 0x000000014d067824 */ /* 0x100fe200078e0204 */
[-C--:B------:R-:W-:Y:S01]  /*15e0*/  IADD3 R64, PT, PT, R64, R4.reuse, RZ ;  /* 0x0000000440407210 */ /* 0x080fe20007ffe0ff */
[--C-:B------:R-:W-:Y:S01]  /*15f0*/  IMAD.IADD R78, R78, 0x1, R4.reuse ;  /* 0x000000014e4e7824 */ /* 0x100fe200078e0204 */
[----:B------:R-:W-:Y:S01]  /*1600*/  IADD3 R54, PT, PT, R54, R4, RZ ;  /* 0x0000000436367210 */ /* 0x000fe20007ffe0ff */
[--C-:B------:R-:W-:Y:S01]  /*1610*/  IMAD.IADD R8, R79, 0x1, R4.reuse ;  /* 0x000000014f087824 */ /* 0x100fe200078e0204 */
[----:B------:R-:W-:Y:S01]  /*1620*/  STS [R33], R4 ;  /* 0x0000000421007388 */ /* 0x000fe20000000800 */
[--C-:B------:R-:W-:Y:S02]  /*1630*/  IMAD.IADD R80, R80, 0x1, R4.reuse ;  /* 0x0000000150507824 */ /* 0x100fe400078e0204 */
[--C-:B------:R-:W-:Y:S01]  /*1640*/  IMAD.IADD R10, R81, 0x1, R4.reuse ;  /* 0x00000001510a7824 */ /* 0x100fe200078e0204 */
[----:B------:R-:W-:Y:S01]  /*1650*/  STS [R33+0x4], R76 ;  /* 0x0000044c21007388 */ /* 0x000fe20000000800 */
[----:B------:R-:W-:-:S02]  /*1660*/  IMAD.IADD R84, R84, 0x1, R4 ;  /* 0x0000000154547824 */ /* 0x000fc400078e0204 */
[--C-:B------:R-:W-:Y:S01]  /*1670*/  IMAD.IADD R86, R75, 0x1, R4.reuse ;  /* 0x000000014b567824 */ /* 0x100fe200078e0204 */
[----:B------:R-:W-:Y:S01]  /*1680*/  STS [R33+0x8], R6 ;  /* 0x0000080621007388 */ /* 0x000fe20000000800 */
[--C-:B------:R-:W-:Y:S02]  /*1690*/  IMAD.IADD R88, R73, 0x1, R4.reuse ;  /* 0x0000000149587824 */ /* 0x100fe400078e0204 */
[--C-:B------:R-:W-:Y:S01]  /*16a0*/  IMAD.IADD R72, R72, 0x1, R4.reuse ;  /* 0x0000000148487824 */ /* 0x100fe200078e0204 */
[----:B------:R-:W-:Y:S01]  /*16b0*/  STS [R33+0xc], R78 ;  /* 0x00000c4e21007388 */ /* 0x000fe20000000800 */
        /* <DEDUP_REMOVED lines=27> */
[----:B------:R-:W-:-:S03]  /*1870*/  IMAD.IADD R51, R51, 0x1, R4 ;  /* 0x0000000133337824 */ /* 0x000fc600078e0204 */
[----:B------:R-:W-:Y:S04]  /*1880*/  STS [R33+0x34], R70 ;  /* 0x0000344621007388 */ /* 0x000fe80000000800 */
        /* <DEDUP_REMOVED lines=18> */
[----:B------:R-:W-:Y:S01]  /*19b0*/  STS [R33+0x80], R51 ;  /* 0x0000803321007388 */ /* 0x000fe20000000800 */
[----:B------:R-:W-:Y:S06]  /*19c0*/  BAR.SYNC.DEFER_BLOCKING 0x0 ;  /* 0x0000000000007b1d */ /* 0x000fec0000010000 */
[----:B------:R-:W0:Y:S04]  /*19d0*/  LDS.U16 R30, [R30] ;  /* 0x000000001e1e7984 */ /* 0x000e280000000400 */
[----:B------:R-:W1:Y:S04]  /*19e0*/  LDS.U16 R40, [R40] ;  /* 0x0000000028287984 */ /* 0x000e680000000400 */
[----:B------:R-:W2:Y:S04]  /*19f0*/  LDS.U16 R5, [R34] ;  /* 0x0000000022057984 */ /* 0x000ea80000000400 */
[----:B------:R-:W3:Y:S04]  /*1a00*/  LDS.U16 R7, [R32] ;  /* 0x0000000020077984 */ /* 0x000ee80000000400 */
[----:B------:R-:W4:Y:S04]  /*1a10*/  LDS.U16 R41, [R41] ;  /* 0x0000000029297984 */ /* 0x000f280000000400 */
[----:B------:R-:W5:Y:S04]  /*1a20*/  LDS.U16 R43, [R43] ;  /* 0x000000002b2b7984 */ /* 0x000f680000000400 */
[----:B------:R-:W5:Y:S04]  /*1a30*/  LDS.U16 R45, [R45] ;  /* 0x000000002d2d7984 */ /* 0x000f680000000400 */
[----:B------:R-:W5:Y:S04]  /*1a40*/  LDS.U16 R47, [R47] ;  /* 0x000000002f2f7984 */ /* 0x000f680000000400 */
[----:B------:R-:W5:Y:S01]  /*1a50*/  LDS.U16 R49, [R49] ;  /* 0x0000000031317984 */ /* 0x000f620000000400 */
[----:B0-----:R-:W-:-:S02]  /*1a60*/  IMAD.IADD R9, R37, 0x1, R30 ;  /* 0x0000000125097824 */ /* 0x001fc400078e021e */
[----:B-1----:R-:W-:Y:S02]  /*1a70*/  IMAD.IADD R39, R39, 0x1, R40 ;  /* 0x0000000127277824 */ /* 0x002fe400078e0228 */
[----:B--2---:R-:W-:Y:S02]  /*1a80*/  IMAD.IADD R38, R38, 0x1, R5 ;  /* 0x0000000126267824 */ /* 0x004fe400078e0205 */
[----:B---3--:R-:W-:Y:S02]  /*1a90*/  IMAD.IADD R11, R36, 0x1, R7 ;  /* 0x00000001240b7824 */ /* 0x008fe400078e0207 */
[----:B----4-:R-:W-:Y:S02]  /*1aa0*/  IMAD.IADD R37, R42, 0x1, R41 ;  /* 0x000000012a257824 */ /* 0x010fe400078e0229 */
[----:B-----5:R-:W-:Y:S01]  /*1ab0*/  IMAD.IADD R43, R44, 0x1, R43 ;  /* 0x000000012c2b7824 */ /* 0x020fe200078e022b */
[----:B------:R-:W-:Y:S01]  /*1ac0*/  IADD3 R45, PT, PT, R46, R45, RZ ;  /* 0x0000002d2e2d7210 */ /* 0x000fe20007ffe0ff */
[----:B------:R-:W-:-:S02]  /*1ad0*/  IMAD.IADD R47, R48, 0x1, R47 ;  /* 0x00000001302f7824 */ /* 0x000fc400078e022f */
[----:B------:R-:W-:Y:S01]  /*1ae0*/  IMAD.IADD R49, R50, 0x1, R49 ;  /* 0x0000000132317824 */ /* 0x000fe200078e0231 */
[----:B------:R-:W-:Y:S06]  /*1af0*/  BAR.SYNC.DEFER_BLOCKING 0x0 ;  /* 0x0000000000007b1d */ /* 0x000fec0000010000 */
[----:B------:R-:W-:Y:S05]  /*1b00*/  BRA.U UP0, `(.L_x_201) ;  /* 0x0000000100807547 */ /* 0x000fea000b800000 */
[----:B------:R-:W-:Y:S01]  /*1b10*/  LEA R5, R39, UR4, 0x3 ;  /* 0x0000000427057c11 */ /* 0x000fe2000f8e18ff */
[----:B------:R-:W-:Y:S01]  /*1b20*/  UIADD3 UR7, UPT, UPT, UR7, 0x6, URZ ;  /* 0x0000000607077890 */ /* 0x000fe2000fffe0ff */
[----:B------:R-:W-:Y:S01]  /*1b30*/  LEA R7, R38, UR4, 0x3 ;  /* 0x0000000426077c11 */ /* 0x000fe2000f8e18ff */
[----:B------:R-:W-:Y:S01]  /*1b40*/  UIADD3 UR5, UPT, UPT, UR5, -0x6, URZ ;  /* 0xfffffffa05057890 */ /* 0x000fe2000fffe0ff */
[----:B------:R-:W-:Y:S01]  /*1b50*/  LEA R9, R9, UR4, 0x3 ;  /* 0x0000000409097c11 */ /* 0x000fe2000f8e18ff */
[----:B------:R0:W-:Y:S01]  /*1b60*/  STS.64 [R5], R2 ;  /* 0x0000000205007388 */ /* 0x0001e20000000a00 */
[----:B------:R-:W-:Y:S02]  /*1b70*/  LEA R11, R11, UR4, 0x3 ;  /* 0x000000040b0b7c11 */ /* 0x000fe4000f8e18ff */
[----:B------:R-:W-:Y:S01]  /*1b80*/  LEA R37, R37, UR4, 0x3 ;  /* 0x0000000425257c11 */ /* 0x000fe2000f8e18ff */
[----:B------:R0:W-:Y:S01]  /*1b90*/  STS.64 [R7], R12 ;  /* 0x0000000c07007388 */ /* 0x0001e20000000a00 */
[----:B------:R-:W-:-:S02]  /*1ba0*/  LEA R39, R43, UR4, 0x3 ;  /* 0x000000042b277c11 */ /* 0x000fc4000f8e18ff */
[----:B------:R-:W-:Y:S01]  /*1bb0*/  LEA R41, R45, UR4, 0x3 ;  /* 0x000000042d297c11 */ /* 0x000fe2000f8e18ff */
[----:B------:R0:W-:Y:S01]  /*1bc0*/  STS.64 [R9], R14 ;  /* 0x0000000e09007388 */ /* 0x0001e20000000a00 */
[----:B------:R-:W-:Y:S02]  /*1bd0*/  LEA R45, R47, UR4, 0x3 ;  /* 0x000000042f2d7c11 */ /* 0x000fe4000f8e18ff */
[----:B------:R-:W-:Y:S01]  /*1be0*/  LEA R47, R49, UR4, 0x3 ;  /* 0x00000004312f7c11 */ /* 0x000fe2000f8e18ff */
[----:B------:R0:W-:Y:S04]  /*1bf0*/  STS.64 [R11], R16 ;  /* 0x000000100b007388 */ /* 0x0001e80000000a00 */
[----:B------:R0:W-:Y:S04]  /*1c00*/  STS.64 [R37], R18 ;  /* 0x0000001225007388 */ /* 0x0001e80000000a00 */
[----:B------:R0:W-:Y:S04]  /*1c10*/  STS.64 [R39], R20 ;  /* 0x0000001427007388 */ /* 0x0001e80000000a00 */
[----:B------:R0:W-:Y:S04]  /*1c20*/  STS.64 [R41], R22 ;  /* 0x0000001629007388 */ /* 0x0001e80000000a00 */
[----:B------:R0:W-:Y:S04]  /*1c30*/  STS.64 [R45], R24 ;  /* 0x000000182d007388 */ /* 0x0001e80000000a00 */
[----:B------:R0:W-:Y:S01]  /*1c40*/  STS.64 [R47], R26 ;  /* 0x0000001a2f007388 */ /* 0x0001e20000000a00 */
[----:B------:R-:W-:Y:S06]  /*1c50*/  BAR.SYNC.DEFER_BLOCKING 0x0 ;  /* 0x0000000000007b1d */ /* 0x000fec0000010000 */
[----:B------:R0:W1:Y:S04]  /*1c60*/  LDS.64 R12, [R35] ;  /* 0x00000000230c7984 */ /* 0x0000680000000a00 */
[----:B------:R0:W2:Y:S04]  /*1c70*/  LDS.64 R14, [R35+0x8] ;  /* 0x00000800230e7984 */ /* 0x0000a80000000a00 */
[----:B------:R0:W3:Y:S04]  /*1c80*/  LDS.64 R48, [R35+0x10] ;  /* 0x0000100023307984 */ /* 0x0000e80000000a00 */
[----:B------:R0:W4:Y:S04]  /*1c90*/  LDS.64 R16, [R35+0x18] ;  /* 0x0000180023107984 */ /* 0x0001280000000a00 */
[----:B------:R0:W0:Y:S04]  /*1ca0*/  LDS.64 R42, [R35+0x20] ;  /* 0x00002000232a7984 */ /* 0x0000280000000a00 */
[----:B------:R0:W0:Y:S04]  /*1cb0*/  LDS.64 R10, [R35+0x28] ;  /* 0x00002800230a7984 */ /* 0x0000280000000a00 */
[----:B------:R0:W0:Y:S04]  /*1cc0*/  LDS.64 R8, [R35+0x30] ;  /* 0x0000300023087984 */ /* 0x0000280000000a00 */
[----:B------:R0:W0:Y:S04]  /*1cd0*/  LDS.64 R6, [R35+0x38] ;  /* 0x0000380023067984 */ /* 0x0000280000000a00 */
[----:B------:R0:W0:Y:S01]  /*1ce0*/  LDS.64 R4, [R35+0x40] ;  /* 0x0000400023047984 */ /* 0x0000220000000a00 */
[----:B------:R-:W-:Y:S06]  /*1cf0*/  BAR.SYNC.DEFER_BLOCKING 0x0 ;  /* 0x0000000000007b1d */ /* 0x000fec0000010000 */
[----:B------:R-:W-:Y:S05]  /*1d00*/  BRA `(.L_x_202) ;  /* 0xffffffe800087947 */ /* 0x000fea000383ffff */
.L_x_201:
[----:B------:R-:W-:Y:S01]  /*1d10*/  LEA R39, R39, UR4, 0x3 ;  /* 0x0000000427277c11 */ /* 0x000fe2000f8e18ff */
[----:B------:R-:W0:Y:S01]  /*1d20*/  LDCU.64 UR6, c[0x0][0x3a0] ;  /* 0x00007400ff0677ac */ /* 0x000e220008000a00 */
[----:B------:R-:W-:Y:S01]  /*1d30*/  LEA R5, R38, UR4, 0x3 ;  /* 0x0000000426057c11 */ /* 0x000fe2000f8e18ff */
[----:B------:R-:W-:Y:S01]  /*1d40*/  IMAD R35, R0, -0x40, R35 ;  /* 0xffffffc000237824 */ /* 0x000fe200078e0223 */
[----:B------:R-:W-:Y:S01]  /*1d50*/  LEA R9, R9, UR4, 0x3 ;  /* 0x0000000409097c11 */ /* 0x000fe2000f8e18ff */
[----:B------:R-:W-:Y:S01]  /*1d60*/  STS.64 [R39], R2 ;  /* 0x0000000227007388 */ /* 0x000fe20000000a00 */
[----:B------:R-:W-:Y:S02]  /*1d70*/  LEA R11, R11, UR4, 0x3 ;  /* 0x000000040b0b7c11 */ /* 0x000fe4000f8e18ff */
[----:B------:R-:W-:Y:S01]  /*1d80*/  LEA R37, R37, UR4, 0x3 ;  /* 0x0000000425257c11 */ /* 0x000fe2000f8e18ff */
[----:B------:R-:W-:Y:S01]  /*1d90*/  STS.64 [R5], R12 ;  /* 0x0000000c05007388 */ /* 0x000fe20000000a00 */
[----:B------:R-:W-:-:S02]  /*1da0*/  LEA R43, R43, UR4, 0x3 ;  /* 0x000000042b2b7c11 */ /* 0x000fc4000f8e18ff */
[----:B------:R-:W-:Y:S01]  /*1db0*/  LEA R45, R45, UR4, 0x3 ;  /* 0x000000042d2d7c11 */ /* 0x000fe2000f8e18ff */
[----:B------:R1:W-:Y:S01]  /*1dc0*/  STS.64 [R9], R14 ;  /* 0x0000000e09007388 */ /* 0x0003e20000000a00 */
[----:B------:R-:W-:Y:S02]  /*1dd0*/  LEA R47, R47, UR4, 0x3 ;  /* 0x000000042f2f7c11 */ /* 0x000fe4000f8e18ff */
[----:B------:R-:W-:Y:S01]  /*1de0*/  LEA R49, R49, UR4, 0x3 ;  /* 0x0000000431317c11 */ /* 0x000fe2000f8e18ff */
[----:B------:R2:W-:Y:S01]  /*1df0*/  STS.64 [R11], R16 ;  /* 0x000000100b007388 */ /* 0x0005e20000000a00 */
[----:B0-----:R-:W-:-:S03]  /*1e00*/  ISETP.GE.U32.AND P0, PT, R0, UR6, PT ;  /* 0x0000000600007c0c */ /* 0x001fc6000bf06070 */
[----:B------:R0:W-:Y:S01]  /*1e10*/  STS.64 [R37], R18 ;  /* 0x0000001225007388 */ /* 0x0001e20000000a00 */
[----:B------:R-:W-:-:S03]  /*1e20*/  ISETP.GE.U32.AND.EX P0, PT, RZ, UR7, PT, P0 ;  /* 0x00000007ff007c0c */ /* 0x000fc6000bf06100 */
[----:B------:R3:W-:Y:S01]  /*1e30*/  STS.64 [R43], R20 ;  /* 0x000000142b007388 */ /* 0x0007e20000000a00 */
[----:B-1----:R-:W-:-:S03]  /*1e40*/  VIADD R14, R0, 0x100 ;  /* 0x00000100000e7836 */ /* 0x002fc60000000000 */
[----:B------:R1:W-:Y:S01]  /*1e50*/  STS.64 [R45], R22 ;  /* 0x000000162d007388 */ /* 0x0003e20000000a00 */
[----:B--2---:R-:W2:Y:S01]  /*1e60*/  LDC.64 R16, c[0x0][0x388] ;  /* 0x0000e200ff107b82 */ /* 0x004ea20000000a00 */
[----:B------:R-:W-:Y:S02]  /*1e70*/  ISETP.GE.U32.AND P5, PT, R14, UR6, PT ;  /* 0x000000060e007c0c */ /* 0x000fe4000bfa6070 */
[----:B------:R-:W-:Y:S01]  /*1e80*/  STS.64 [R47], R24 ;  /* 0x000000182f007388 */ /* 0x000fe20000000a00 */
[C---:B0-----:R-:W-:Y:S01]  /*1e90*/  VIADD R18, R0.reuse, 0x200 ;  /* 0x0000020000127836 */ /* 0x041fe20000000000 */
[----:B------:R-:W-:Y:S02]  /*1ea0*/  ISETP.GE.U32.AND.EX P5, PT, RZ, UR7, PT, P5 ;  /* 0x00000007ff007c0c */ /* 0x000fe4000bfa6150 */
[----:B------:R-:W-:Y:S01]  /*1eb0*/  STS.64 [R49], R26 ;  /* 0x0000001a31007388 */ /* 0x000fe20000000a00 */
[----:B---3--:R-:W-:Y:S01]  /*1ec0*/  VIADD R20, R0, 0x300 ;  /* 0x0000030000147836 */ /* 0x008fe20000000000 */
[----:B------:R-:W-:Y:S01]  /*1ed0*/  BAR.SYNC.DEFER_BLOCKING 0x0 ;  /* 0x0000000000007b1d */ /* 0x000fe20000010000 */
[----:B------:R-:W-:Y:S01]  /*1ee0*/  ISETP.GE.U32.AND P1, PT, R18, UR6, PT ;  /* 0x0000000612007c0c */ /* 0x000fe2000bf26070 */
[C---:B-1----:R-:W-:Y:S01]  /*1ef0*/  VIADD R22, R0.reuse, 0x500 ;  /* 0x0000050000167836 */ /* 0x042fe20000000000 */
[----:B------:R-:W-:-:S02]  /*1f00*/  LOP3.LUT R21, R0, 0x400, RZ, 0xfc, !PT ;  /* 0x0000040000157812 */ /* 0x000fc400078efcff */
[----:B------:R-:W-:Y:S02]  /*1f10*/  ISETP.GE.U32.AND.EX P1, PT, RZ, UR7, PT, P1 ;  /* 0x00000007ff007c0c */ /* 0x000fe4000bf26110 */
[----:B------:R-:W-:Y:S01]  /*1f20*/  ISETP.GE.U32.AND P2, PT, R20, UR6, PT ;  /* 0x0000000614007c0c */ /* 0x000fe2000bf46070 */
[C---:B------:R-:W-:Y:S01]  /*1f30*/  VIADD R20, R0.reuse, 0x600 ;  /* 0x0000060000147836 */ /* 0x040fe20000000000 */
[----:B------:R-:W-:Y:S01]  /*1f40*/  ISETP.GE.U32.AND P4, PT, R21, UR6, PT ;  /* 0x0000000615007c0c */ /* 0x000fe2000bf86070 */
[----:B------:R-:W-:Y:S01]  /*1f50*/  VIADD R21, R0, 0x700 ;  /* 0x0000070000157836 */ /* 0x000fe20000000000 */
[----:B------:R-:W-:Y:S01]  /*1f60*/  ISETP.GE.U32.AND P3, PT, R22, UR6, PT ;  /* 0x0000000616007c0c */ /* 0x000fe2000bf66070 */
[----:B--2---:R-:W-:Y:S01]  /*1f70*/  IMAD.WIDE.U32 R16, R0, 0x8, R16 ;  /* 0x0000000800107825 */ /* 0x004fe200078e0010 */
[----:B------:R-:W-:Y:S02]  /*1f80*/  ISETP.GE.U32.AND P6, PT, R20, UR6, PT ;  /* 0x0000000614007c0c */ /* 0x000fe4000bfc6070 */
[----:B------:R-:W-:-:S02]  /*1f90*/  LOP3.LUT R0, R0, 0x800, RZ, 0xfc, !PT ;  /* 0x0000080000007812 */ /* 0x000fc400078efcff */
[----:B------:R-:W-:Y:S02]  /*1fa0*/  ISETP.GE.U32.AND.EX P2, PT, RZ, UR7, PT, P2 ;  /* 0x00000007ff007c0c */ /* 0x000fe4000bf46120 */
[----:B------:R-:W-:Y:S02]  /*1fb0*/  ISETP.GE.U32.AND.EX P4, PT, RZ, UR7, PT, P4 ;  /* 0x00000007ff007c0c */ /* 0x000fe4000bf86140 */
[----:B------:R-:W-:Y:S01]  /*1fc0*/  ISETP.GE.U32.AND.EX P3, PT, RZ, UR7, PT, P3 ;  /* 0x00000007ff007c0c */ /* 0x000fe2000bf66130 */
[----:B------:R-:W0:Y:S01]  /*1fd0*/  LDS.64 R2, [R35+0x800] ;  /* 0x0008000023027984 */ /* 0x000e220000000a00 */
[----:B------:R-:W-:-:S03]  /*1fe0*/  ISETP.GE.U32.AND.EX P6, PT, RZ, UR7, PT, P6 ;  /* 0x00000007ff007c0c */ /* 0x000fc6000bfc6160 */
[----:B------:R-:W1:Y:S04]  /*1ff0*/  LDS.64 R4, [R35+0x1000] ;  /* 0x0010000023047984 */ /* 0x000e680000000a00 */
[----:B------:R-:W2:Y:S04]  /*2000*/  LDS.64 R6, [R35+0x1800] ;  /* 0x0018000023067984 */ /* 0x000ea80000000a00 */
[----:B------:R-:W3:Y:S04]  /*2010*/  LDS.64 R8, [R35+0x2000] ;  /* 0x0020000023087984 */ /* 0x000ee80000000a00 */
[----:B------:R-:W4:Y:S04]  /*2020*/  LDS.64 R10, [R35+0x2800] ;  /* 0x00280000230a7984 */ /* 0x000f280000000a00 */
[----:B------:R-:W5:Y:S04]  /*2030*/  LDS.64 R12, [R35+0x3000] ;  /* 0x00300000230c7984 */ /* 0x000f680000000a00 */
[----:B------:R-:W5:Y:S04]  /*2040*/  LDS.64 R14, [R35+0x3800] ;  /* 0x00380000230e7984 */ /* 0x000f680000000a00 */
[----:B------:R-:W5:Y:S01]  /*2050*/  @!P0 LDS.64 R18, [R35] ;  /* 0x0000000023128984 */ /* 0x000f620000000a00 */
[----:B0-----:R-:W-:-:S02]  /*2060*/  @!P5 LOP3.LUT R3, R3, 0x80000000, RZ, 0x3c, !PT ;  /* 0x800000000303d812 */ /* 0x001fc400078e3cff */
[----:B-1----:R-:W-:-:S03]  /*2070*/  @!P1 LOP3.LUT R5, R5, 0x80000000, RZ, 0x3c, !PT ;  /* 0x8000000005059812 */ /* 0x002fc600078e3cff */
[----:B------:R0:W-:Y:S01]  /*2080*/  @!P5 STG.E.64 desc[UR10][R16.64+0x800], R2 ;  /* 0x000800021000d986 */ /* 0x0001e2000c101b0a */
[----:B------:R-:W-:Y:S02]  /*2090*/  ISETP.GE.U32.AND P5, PT, R21, UR6, PT ;  /* 0x0000000615007c0c */ /* 0x000fe4000bfa6070 */
[----:B--2---:R-:W-:Y:S01]  /*20a0*/  @!P2 LOP3.LUT R7, R7, 0x80000000, RZ, 0x3c, !PT ;  /* 0x800000000707a812 */ /* 0x004fe200078e3cff */
[----:B------:R0:W-:Y:S01]  /*20b0*/  @!P1 STG.E.64 desc[UR10][R16.64+0x1000], R4 ;  /* 0x0010000410009986 */ /* 0x0001e2000c101b0a */
[----:B------:R-:W-:Y:S02]  /*20c0*/  ISETP.GE.U32.AND.EX P5, PT, RZ, UR7, PT, P5 ;  /* 0x00000007ff007c0c */ /* 0x000fe4000bfa6150 */
[----:B------:R-:W-:Y:S01]  /*20d0*/  ISETP.GE.U32.AND P1, PT, R0, UR6, PT ;  /* 0x0000000600007c0c */ /* 0x000fe2000bf26070 */
[----:B------:R0:W-:Y:S01]  /*20e0*/  @!P2 STG.E.64 desc[UR10][R16.64+0x1800], R6 ;  /* 0x001800061000a986 */ /* 0x0001e2000c101b0a */
[----:B---3--:R-:W-:Y:S02]  /*20f0*/  @!P4 LOP3.LUT R9, R9, 0x80000000, RZ, 0x3c, !PT ;  /* 0x800000000909c812 */ /* 0x008fe400078e3cff */
[----:B------:R-:W-:-:S02]  /*2100*/  ISETP.GE.U32.AND.EX P1, PT, RZ, UR7, PT, P1 ;  /* 0x00000007ff007c0c */ /* 0x000fc4000bf26110 */
[----:B----4-:R-:W-:Y:S01]  /*2110*/  @!P3 LOP3.LUT R11, R11, 0x80000000, RZ, 0x3c, !PT ;  /* 0x800000000b0bb812 */ /* 0x010fe200078e3cff */
[----:B------:R0:W-:Y:S01]  /*2120*/  @!P4 STG.E.64 desc[UR10][R16.64+0x2000], R8 ;  /* 0x002000081000c986 */ /* 0x0001e2000c101b0a */
[----:B-----5:R-:W-:-:S03]  /*2130*/  @!P6 LOP3.LUT R13, R13, 0x80000000, RZ, 0x3c, !PT ;  /* 0x800000000d0de812 */ /* 0x020fc600078e3cff */
[----:B------:R0:W-:Y:S01]  /*2140*/  @!P3 STG.E.64 desc[UR10][R16.64+0x2800], R10 ;  /* 0x0028000a1000b986 */ /* 0x0001e2000c101b0a */
[----:B------:R-:W-:-:S03]  /*2150*/  @!P5 LOP3.LUT R15, R15, 0x80000000, RZ, 0x3c, !PT ;  /* 0x800000000f0fd812 */ /* 0x000fc600078e3cff */
[----:B------:R0:W-:Y:S01]  /*2160*/  @!P6 STG.E.64 desc[UR10][R16.64+0x3000], R12 ;  /* 0x0030000c1000e986 */ /* 0x0001e2000c101b0a */
[----:B------:R-:W-:-:S03]  /*2170*/  @!P0 LOP3.LUT R19, R19, 0x80000000, RZ, 0x3c, !PT ;  /* 0x8000000013138812 */ /* 0x000fc600078e3cff */
[----:B------:R0:W-:Y:S04]  /*2180*/  @!P5 STG.E.64 desc[UR10][R16.64+0x3800], R14 ;  /* 0x0038000e1000d986 */ /* 0x0001e8000c101b0a */
[----:B------:R0:W-:Y:S01]  /*2190*/  @!P0 STG.E.64 desc[UR10][R16.64], R18 ;  /* 0x0000001210008986 */ /* 0x0001e2000c101b0a */
[----:B------:R-:W-:Y:S05]  /*21a0*/  @P1 EXIT ;  /* 0x000000000000194d */ /* 0x000fea0003800000 */
[----:B0-----:R-:W0:Y:S02]  /*21b0*/  LDS.64 R2, [R35+0x4000] ;  /* 0x0040000023027984 */ /* 0x001e240000000a00 */
[----:B0-----:R-:W-:-:S05]  /*21c0*/  LOP3.LUT R3, R3, 0x80000000, RZ, 0x3c, !PT ;  /* 0x8000000003037812 */ /* 0x001fca00078e3cff */
[----:B------:R-:W-:Y:S01]  /*21d0*/  STG.E.64 desc[UR10][R16.64+0x4000], R2 ;  /* 0x0040000210007986 */ /* 0x000fe2000c101b0a */
[----:B------:R-:W-:Y:S05]  /*21e0*/  EXIT ;  /* 0x000000000000794d */ /* 0x000fea0003800000 */
.L_x_203:
        /* <DEDUP_REMOVED lines=9> */
.L_x_491:


//--------------------- .text._ZN3cub18CUB_300001_SM_10006detail10radix_sort29DeviceRadixSortOnesweepKernelINS1_5radix10policy_hubIiNS0_8NullTypeEyE10Policy1000ELNS0_9SortOrderE0EiS6_yiiNS1_21identity_decomposer_tEEEvPT5_SC_PT3_PKSD_PT1_PKSH_PT2_PKSL_T4_iiT6_ --------------------------
	.section	.text._ZN3cub18CUB_300001_SM_10006detail10radix_sort29DeviceRadixSortOnesweepKernelINS1_5radix10policy_hubIiNS0_8NullTypeEyE10Policy1000ELNS0_9SortOrderE0EiS6_yiiNS1_21identity_decomposer_tEEEvPT5_SC_PT3_PKSD_PT1_PKSH_PT2_PKSL_T4_iiT6_,"ax",@progbits
	.align	128
        .global         _ZN3cub18CUB_300001_SM_10006detail10radix_sort29DeviceRadixSortOnesweepKernelINS1_5radix10policy_hubIiNS0_8NullTypeEyE10Policy1000ELNS0_9SortOrderE0EiS6_yiiNS1_21identity_decomposer_tEEEvPT5_SC_PT3_PKSD_PT1_PKSH_PT2_PKSL_T4_iiT6_
        .type           _ZN3cub18CUB_300001_SM_10006detail10radix_sort29DeviceRadixSortOnesweepKernelINS1_5radix10policy_hubIiNS0_8NullTypeEyE10Policy1000ELNS0_9SortOrderE0EiS6_yiiNS1_21identity_decomposer_tEEEvPT5_SC_PT3_PKSD_PT1_PKSH_PT2_PKSL_T4_iiT6_,@function
        .size           _ZN3cub18CUB_300001_SM_10006detail10radix_sort29DeviceRadixSortOnesweepKernelINS1_5radix10policy_hubIiNS0_8NullTypeEyE10Policy1000ELNS0_9SortOrderE0EiS6_yiiNS1_21identity_decomposer_tEEEvPT5_SC_PT3_PKSD_PT1_PKSH_PT2_PKSL_T4_iiT6_,(.L_x_492 - _ZN3cub18CUB_300001_SM_10006detail10radix_sort29DeviceRadixSortOnesweepKernelINS1_5radix10policy_hubIiNS0_8NullTypeEyE10Policy1000ELNS0_9SortOrderE0EiS6_yiiNS1_21identity_decomposer_tEEEvPT5_SC_PT3_PKSD_PT1_PKSH_PT2_PKSL_T4_iiT6_)
        .other          _ZN3cub18CUB_300001_SM_10006detail10radix_sort29DeviceRadixSortOnesweepKernelINS1_5radix10policy_hubIiNS0_8NullTypeEyE10Policy1000ELNS0_9SortOrderE0EiS6_yiiNS1_21identity_decomposer_tEEEvPT5_SC_PT3_PKSD_PT1_PKSH_PT2_PKSL_T4_iiT6_,@"STO_CUDA_ENTRY STV_DEFAULT"
_ZN3cub18CUB_300001_SM_10006detail10radix_sort29DeviceRadixSortOnesweepKernelINS1_5radix10policy_hubIiNS0_8NullTypeEyE10Policy1000ELNS0_9SortOrderE0EiS6_yiiNS1_21identity_decomposer_tEEEvPT5_SC_PT3_PKSD_PT1_PKSH_PT2_PKSL_T4_iiT6_:
.text._ZN3cub18CUB_300001_SM_10006detail10radix_sort29DeviceRadixSortOnesweepKernelINS1_5radix10policy_hubIiNS0_8NullTypeEyE10Policy1000ELNS0_9SortOrderE0EiS6_yiiNS1_21identity_decomposer_tEEEvPT5_SC_PT3_PKSD_PT1_PKSH_PT2_PKSL_T4_iiT6_:
        /* <DEDUP_REMOVED lines=13> */
.L_x_205:
[----:B------:R-:W-:Y:S05]  /*00d0*/  BSYNC.RECONVERGENT B0 ;  /* 0x0000000000007941 */ /* 0x000fea0003800200 */
.L_x_204:
[----:B------:R-:W1:Y:S08]  /*00e0*/  S2UR UR5, SR_CgaCtaId ;  /* 0x00000000000579c3 */ /* 0x000e700000008800 */
[----:B------:R-:W-:Y:S06]  /*00f0*/  BAR.SYNC.DEFER_BLOCKING 0x0 ;  /* 0x0000000000007b1d */ /* 0x000fec0000010000 */
[----:B------:R-:W-:Y:S01]  /*0100*/  UMOV UR4, 0x400 ;  /* 0x0000040000047882 */ /* 0x000fe20000000000 */
[----:B------:R-:W2:Y:S01]  /*0110*/  S2R R46, SR_LANEID ;  /* 0x00000000002e7919 */ /* 0x000ea20000000000 */
[----:B-1----:R-:W-:Y:S01]  /*0120*/  ULEA UR4, UR5, UR4, 0x18 ;  /* 0x0000000405047291 */ /* 0x002fe2000f8ec0ff */
[----:B------:R-:W1:Y:S08]  /*0130*/  LDCU UR5, c[0x0][0x3c0] ;  /* 0x00007800ff0577ac */ /* 0x000e700008000800 */
[----:B------:R-:W3:Y:S02]  /*0140*/  LDS R0, [UR4+0x7200] ;  /* 0x00720004ff007984 */ /* 0x000ee40008000800 */
[----:B---3--:R-:W-:-:S13]  /*0150*/  R2UR UR7, R0 ;  /* 0x00000000000772ca */ /* 0x008fda00000e0000 */
        /* <DEDUP_REMOVED lines=13> */
[----:B------:R0:W5:Y:S04]  /*0230*/  LDG.E R44, desc[UR8][R4.64] ;  /* 0x00000008042c7981 */ /* 0x000168000c1e1900 */
        /* <DEDUP_REMOVED lines=17> */
[----:B------:R0:W5:Y:S01]  /*0350*/  LDG.E R24, desc[UR8][R4.64+0x900] ;  /* 0x0009000804187981 */ /* 0x000162000c1e1900 */
[----:B------:R-:W-:Y:S05]  /*0360*/  BRA `(.L_x_207) ;  /* 0x0000000400507947 */ /* 0x000fea0003800000 */
.L_x_206:
[C---:B------:R-:W-:Y:S01]  /*0370*/  LOP3.LUT R0, R3.reuse, 0x1f, RZ, 0xc0, !PT ;  /* 0x0000001f03007812 */ /* 0x040fe200078ec0ff */
[----:B------:R-:W1:Y:S01]  /*0380*/  LDCU.64 UR12, c[0x0][0x3a8] ;  /* 0x00007500ff0c77ac */ /* 0x000e620008000a00 */
[----:B------:R-:W-:Y:S01]  /*0390*/  LOP3.LUT R5, R3, 0x3e0, RZ, 0xc0, !PT ;  /* 0x000003e003057812 */ /* 0x000fe200078ec0ff */
[----:B------:R-:W-:Y:S01]  /*03a0*/  IMAD.MOV.U32 R44, RZ, RZ, 0x7fffffff ;  /* 0x7fffffffff2c7424 */ /* 0x000fe200078e00ff */
[----:B------:R-:W-:Y:S01]  /*03b0*/  UIADD3 UR5, UPT, UPT, -UR6, UR5, URZ ;  /* 0x0000000506057290 */ /* 0x000fe2000fffe1ff */
[----:B------:R-:W-:Y:S02]  /*03c0*/  IMAD.MOV.U32 R42, RZ, RZ, 0x7fffffff ;  /* 0x7fffffffff2a7424 */ /* 0x000fe400078e00ff */
[----:B------:R-:W-:Y:S02]  /*03d0*/  IMAD R7, R5, 0x13, R0 ;  /* 0x0000001305077824 */ /* 0x000fe400078e0200 */
[----:B------:R-:W-:Y:S02]  /*03e0*/  IMAD.MOV.U32 R43, RZ, RZ, 0x7fffffff ;  /* 0x7fffffffff2b7424 */ /* 0x000fe400078e00ff */
[C---:B------:R-:W-:Y:S01]  /*03f0*/  VIADD R0, R7.reuse, 0x20 ;  /* 0x0000002007007836 */ /* 0x040fe20000000000 */
[C---:B------:R-:W-:Y:S01]  /*0400*/  ISETP.GE.AND P1, PT, R7.reuse, UR5, PT ;  /* 0x0000000507007c0c */ /* 0x040fe2000bf26270 */
[----:B------:R-:W-:-:S02]  /*0410*/  VIADD R5, R7, 0x60 ;  /* 0x0000006007057836 */ /* 0x000fc40000000000 */
[C---:B0-----:R-:W-:Y:S01]  /*0420*/  VIADD R4, R7.reuse, 0x40 ;  /* 0x0000004007047836 */ /* 0x041fe20000000000 */
[----:B------:R-:W-:Y:S01]  /*0430*/  ISETP.GE.AND P2, PT, R0, UR5, PT ;  /* 0x0000000500007c0c */ /* 0x000fe2000bf46270 */
[C---:B------:R-:W-:Y:S01]  /*0440*/  VIADD R8, R7.reuse, 0xa0 ;  /* 0x000000a007087836 */ /* 0x040fe20000000000 */
[C---:B------:R-:W-:Y:S01]  /*0450*/  IADD3 R0, P0, PT, R7.reuse, UR6, RZ ;  /* 0x0000000607007c10 */ /* 0x040fe2000ff1e0ff */
[----:B------:R-:W-:Y:S01]  /*0460*/  VIADD R6, R7, 0x80 ;  /* 0x0000008007067836 */ /* 0x000fe20000000000 */
[----:B------:R-:W-:Y:S01]  /*0470*/  ISETP.GE.AND P4, PT, R5, UR5, PT ;  /* 0x0000000505007c0c */ /* 0x000fe2000bf86270 */
[----:B------:R-:W-:Y:S01]  /*0480*/  VIADD R9, R7, 0xc0 ;  /* 0x000000c007097836 */ /* 0x000fe20000000000 */
[----:B------:R-:W-:Y:S01]  /*0490*/  ISETP.GE.AND P3, PT, R4, UR5, PT ;  /* 0x0000000504007c0c */ /* 0x000fe2000bf66270 */
[----:B------:R-:W-:Y:S01]  /*04a0*/  IMAD.X R5, RZ, RZ, UR11, P0 ;  /* 0x0000000bff057e24 */ /* 0x000fe200080e06ff */
[----:B-1----:R-:W-:Y:S02]  /*04b0*/  LEA R4, P0, R0, UR12, 0x2 ;  /* 0x0000000c00047c11 */ /* 0x002fe4000f8010ff */
[----:B------:R-:W-:-:S02]  /*04c0*/  ISETP.GE.AND P6, PT, R8, UR5, PT ;  /* 0x0000000508007c0c */ /* 0x000fc4000bfc6270 */
[----:B------:R-:W-:Y:S01]  /*04d0*/  LEA.HI.X R5, R0, UR13, R5, 0x2, P0 ;  /* 0x0000000d00057c11 */ /* 0x000fe200080f1405 */
[----:B------:R-:W-:Y:S01]  /*04e0*/  VIADD R0, R7, 0xe0 ;  /* 0x000000e007007836 */ /* 0x000fe20000000000 */
[----:B------:R-:W-:Y:S01]  /*04f0*/  ISETP.GE.AND P5, PT, R6, UR5, PT ;  /* 0x0000000506007c0c */ /* 0x000fe2000bfa6270 */
[----:B------:R-:W-:Y:S01]  /*0500*/  IMAD.MOV.U32 R8, RZ, RZ, 0x7fffffff ;  /* 0x7fffffffff087424 */ /* 0x000fe200078e00ff */
[----:B------:R-:W-:Y:S01]  /*0510*/  ISETP.GE.AND P0, PT, R9, UR5, PT ;  /* 0x0000000509007c0c */ /* 0x000fe2000bf06270 */
[----:B------:R1:W5:Y:S01]  /*0520*/  @!P1 LDG.E R44, desc[UR8][R4.64] ;  /* 0x00000008042c9981 */ /* 0x000362000c1e1900 */
[----:B------:R-:W-:Y:S01]  /*0530*/  ISETP.GE.AND P1, PT, R0, UR5, PT ;  /* 0x0000000500007c0c */ /* 0x000fe2000bf26270 */
[C---:B------:R-:W-:Y:S02]  /*0540*/  VIADD R0, R7.reuse, 0x120 ;  /* 0x0000012007007836 */ /* 0x040fe40000000000 */
[----:B------:R1:W5:Y:S01]  /*0550*/  @!P3 LDG.E R42, desc[UR8][R4.64+0x100] ;  /* 0x00010008042ab981 */ /* 0x000362000c1e1900 */
[----:B------:R-:W-:-:S02]  /*0560*/  VIADD R6, R7, 0x100 ;  /* 0x0000010007067836 */ /* 0x000fc40000000000 */
[----:B------:R-:W-:Y:S01]  /*0570*/  ISETP.GE.AND P3, PT, R0, UR5, PT ;  /* 0x0000000500007c0c */ /* 0x000fe2000bf66270 */
[----:B------:R-:W-:Y:S01]  /*0580*/  VIADD R0, R7, 0x140 ;  /* 0x0000014007007836 */ /* 0x000fe20000000000 */
[----:B------:R1:W5:Y:S01]  /*0590*/  @!P4 LDG.E R8, desc[UR8][R4.64+0x180] ;  /* 0x000180080408c981 */ /* 0x000362000c1e1900 */
[----:B------:R-:W-:-:S03]  /*05a0*/  IMAD.MOV.U32 R10, RZ, RZ, 0x7fffffff ;  /* 0x7fffffffff0a7424 */ /* 0x000fc600078e00ff */
[----:B------:R-:W-:Y:S01]  /*05b0*/  ISETP.GE.AND P4, PT, R0, UR5, PT ;  /* 0x0000000500007c0c */ /* 0x000fe2000bf86270 */
[C---:B------:R-:W-:Y:S01]  /*05c0*/  VIADD R0, R7.reuse, 0x180 ;  /* 0x0000018007007836 */ /* 0x040fe20000000000 */
[----:B------:R1:W5:Y:S01]  /*05d0*/  @!P2 LDG.E R43, desc[UR8][R4.64+0x80] ;  /* 0x00008008042ba981 */ /* 0x000362000c1e1900 */
[----:B------:R-:W-:Y:S01]  /*05e0*/  ISETP.GE.AND P2, PT, R6, UR5, PT ;  /* 0x0000000506007c0c */ /* 0x000fe2000bf46270 */
[----:B------:R-:W-:Y:S02]  /*05f0*/  IMAD.MOV.U32 R12, RZ, RZ, 0x7fffffff ;  /* 0x7fffffffff0c7424 */ /* 0x000fe400078e00ff */
[----:B------:R1:W5:Y:S01]  /*0600*/  @!P6 LDG.E R10, desc[UR8][R4.64+0x280] ;  /* 0x00028008040ae981 */ /* 0x000362000c1e1900 */
[----:B------:R-:W-:Y:S01]  /*0610*/  ISETP.GE.AND P6, PT, R0, UR5, PT ;  /* 0x0000000500007c0c */ /* 0x000fe2000bfc6270 */
[C---:B------:R-:W-:Y:S02]  /*0620*/  VIADD R0, R7.reuse, 0x1a0 ;  /* 0x000001a007007836 */ /* 0x040fe40000000000 */
[----:B------:R-:W-:Y:S01]  /*0630*/  IMAD.MOV.U32 R9, RZ, RZ, 0x7fffffff ;  /* 0x7fffffffff097424 */ /* 0x000fe200078e00ff */
[----:B------:R1:W5:Y:S01]  /*0640*/  @!P0 LDG.E R12, desc[UR8][R4.64+0x300] ;  /* 0x00030008040c8981 */ /* 0x000362000c1e1900 */
[----:B------:R-:W-:Y:S01]  /*0650*/  VIADD R6, R7, 0x160 ;  /* 0x0000016007067836 */ /* 0x000fe20000000000 */
[----:B------:R-:W-:Y:S01]  /*0660*/  ISETP.GE.AND P0, PT, R0, UR5, PT ;  /* 0x0000000500007c0c */ /* 0x000fe2000bf06270 */
[----:B------:R-:W-:-:S02]  /*0670*/  IMAD.MOV.U32 R14, RZ, RZ, 0x7fffffff ;  /* 0x7fffffffff0e7424 */ /* 0x000fc400078e00ff */
[C---:B------:R-:W-:Y:S01]  /*0680*/  VIADD R0, R7.reuse, 0x1e0 ;  /* 0x000001e007007836 */ /* 0x040fe20000000000 */
[----:B------:R1:W5:Y:S01]  /*0690*/  @!P5 LDG.E R9, desc[UR8][R4.64+0x200] ;  /* 0x000200080409d981 */ /* 0x000362000c1e1900 */
[----:B------:R-:W-:Y:S01]  /*06a0*/  ISETP.GE.AND P5, PT, R6, UR5, PT ;  /* 0x0000000506007c0c */ /* 0x000fe2000bfa6270 */
[----:B------:R-:W-:Y:S02]  /*06b0*/  IMAD.MOV.U32 R13, RZ, RZ, 0x7fffffff ;  /* 0x7fffffffff0d7424 */ /* 0x000fe400078e00ff */
[----:B------:R1:W5:Y:S01]  /*06c0*/  @!P2 LDG.E R14, desc[UR8][R4.64+0x400] ;  /* 0x00040008040ea981 */ /* 0x000362000c1e1900 */
[----:B------:R-:W-:Y:S01]  /*06d0*/  IMAD.MOV.U32 R15, RZ, RZ, 0x7fffffff ;  /* 0x7fffffffff0f7424 */ /* 0x000fe200078e00ff */
[----:B------:R-:W-:Y:S01]  /*06e0*/  ISETP.GE.AND P2, PT, R0, UR5, PT ;  /* 0x0000000500007c0c */ /* 0x000fe2000bf46270 */
[C---:B------:R-:W-:Y:S01]  /*06f0*/  VIADD R6, R7.reuse, 0x1c0 ;  /* 0x000001c007067836 */ /* 0x040fe20000000000 */
[----:B------:R1:W5:Y:S01]  /*0700*/  @!P1 LDG.E R13, desc[UR8][R4.64+0x380] ;  /* 0x00038008040d9981 */ /* 0x000362000c1e1900 */
[----:B------:R-:W-:-:S02]  /*0710*/  VIADD R0, R7, 0x200 ;  /* 0x0000020007007836 */ /* 0x000fc40000000000 */
[----:B------:R-:W-:Y:S01]  /*0720*/  IMAD.MOV.U32 R16, RZ, RZ, 0x7fffffff ;  /* 0x7fffffffff107424 */ /* 0x000fe200078e00ff */
[----:B------:R1:W5:Y:S01]  /*0730*/  @!P3 LDG.E R15, desc[UR8][R4.64+0x480] ;  /* 0x00048008040fb981 */ /* 0x000362000c1e1900 */
[----:B------:R-:W-:Y:S01]  /*0740*/  IMAD.MOV.U32 R17, RZ, RZ, 0x7fffffff ;  /* 0x7fffffffff117424 */ /* 0x000fe200078e00ff */
[----:B------:R-:W-:Y:S01]  /*0750*/  ISETP.GE.AND P1, PT, R6, UR5, PT ;  /* 0x0000000506007c0c */ /* 0x000fe2000bf26270 */
[C---:B------:R-:W-:Y:S01]  /*0760*/  VIADD R6, R7.reuse, 0x220 ;  /* 0x0000022007067836 */ /* 0x040fe20000000000 */
[----:B------:R-:W-:Y:S01]  /*0770*/  ISETP.GE.AND P3, PT, R0, UR5, PT ;  /* 0x0000000500007c0c */ /* 0x000fe2000bf66270 */
[----:B------:R-:W-:Y:S01]  /*0780*/  VIADD R0, R7, 0x240 ;  /* 0x0000024007007836 */ /* 0x000fe20000000000 */
[----:B------:R1:W5:Y:S02]  /*0790*/  @!P4 LDG.E R16, desc[UR8][R4.64+0x500] ;  /* 0x000500080410c981 */ /* 0x000364000c1e1900 */
[----:B------:R-:W-:Y:S02]  /*07a0*/  ISETP.GE.AND P4, PT, R6, UR5, PT ;  /* 0x0000000506007c0c */ /* 0x000fe4000bf86270 */
[----:B------:R1:W5:Y:S01]  /*07b0*/  @!P5 LDG.E R17, desc[UR8][R4.64+0x580] ;  /* 0x000580080411d981 */ /* 0x000362000c1e1900 */
[----:B------:R-:W-:Y:S01]  /*07c0*/  ISETP.GE.AND P5, PT, R0, UR5, PT ;  /* 0x0000000500007c0c */ /* 0x000fe2000bfa6270 */
[----:B------:R-:W-:-:S02]  /*07d0*/  IMAD.MOV.U32 R18, RZ, RZ, 0x7fffffff ;  /* 0x7fffffffff127424 */ /* 0x000fc400078e00ff */
[----:B------:R-:W-:Y:S02]  /*07e0*/  IMAD.MOV.U32 R19, RZ, RZ, 0x7fffffff ;  /* 0x7fffffffff137424 */ /* 0x000fe400078e00ff */
[----:B------:R-:W-:Y:S02]  /*07f0*/  IMAD.MOV.U32 R20, RZ, RZ, 0x7fffffff ;  /* 0x7fffffffff147424 */ /* 0x000fe400078e00ff */
[----:B------:R-:W-:Y:S01]  /*0800*/  IMAD.MOV.U32 R21, RZ, RZ, 0x7fffffff ;  /* 0x7fffffffff157424 */ /* 0x000fe200078e00ff */
[----:B------:R1:W5:Y:S01]  /*0810*/  @!P6 LDG.E R18, desc[UR8][R4.64+0x600] ;  /* 0x000600080412e981 */ /* 0x000362000c1e1900 */
[----:B------:R-:W-:Y:S02]  /*0820*/  IMAD.MOV.U32 R22, RZ, RZ, 0x7fffffff ;  /* 0x7fffffffff167424 */ /* 0x000fe400078e00ff */
[----:B------:R-:W-:Y:S01]  /*0830*/  IMAD.MOV.U32 R23, RZ, RZ, 0x7fffffff ;  /* 0x7fffffffff177424 */ /* 0x000fe200078e00ff */
[----:B------:R1:W5:Y:S01]  /*0840*/  @!P0 LDG.E R19, desc[UR8][R4.64+0x680] ;  /* 0x0006800804138981 */ /* 0x000362000c1e1900 */
[----:B------:R-:W-:-:S03]  /*0850*/  IMAD.MOV.U32 R24, RZ, RZ, 0x7fffffff ;  /* 0x7fffffffff187424 */ /* 0x000fc600078e00ff */
[----:B------:R1:W5:Y:S04]  /*0860*/  @!P1 LDG.E R20, desc[UR8][R4.64+0x700] ;  /* 0x0007000804149981 */ /* 0x000368000c1e1900 */
[----:B------:R1:W5:Y:S04]  /*0870*/  @!P2 LDG.E R21, desc[UR8][R4.64+0x780] ;  /* 0x000780080415a981 */ /* 0x000368000c1e1900 */
[----:B------:R1:W5:Y:S04]  /*0880*/  @!P3 LDG.E R22, desc[UR8][R4.64+0x800] ;  /* 0x000800080416b981 */ /* 0x000368000c1e1900 */
[----:B------:R1:W5:Y:S04]  /*0890*/  @!P4 LDG.E R23, desc[UR8][R4.64+0x880] ;  /* 0x000880080417c981 */ /* 0x000368000c1e1900 */
[----:B------:R1:W5:Y:S02]  /*08a0*/  @!P5 LDG.E R24, desc[UR8][R4.64+0x900] ;  /* 0x000900080418d981 */ /* 0x000364000c1e1900 */
.L_x_207:
[----:B01----:R-:W-:Y:S01]  /*08b0*/  VIMNMX R5, PT, PT, R46, 0xe0, !PT ;  /* 0x000000e02e057848 */ /* 0x003fe20007fe0100 */
[----:B------:R-:W0:Y:S01]  /*08c0*/  LDCU UR5, c[0x0][0x3c8] ;  /* 0x00007900ff0577ac */ /* 0x000e220008000800 */
[----:B------:R-:W-:Y:S01]  /*08d0*/  SHF.R.U32.HI R0, RZ, 0x5, R3 ;  /* 0x00000005ff007819 */ /* 0x000fe20000011603 */
[----:B------:R-:W-:Y:S01]  /*08e0*/  BSSY.RECONVERGENT B0, `(.L_x_208) ;  /* 0x0000026000007945 */ /* 0x000fe20003800200 */
[--C-:B------:R-:W-:Y:S01]  /*08f0*/  IADD3 R5, PT, PT, R5, 0x1f, -R46.reuse ;  /* 0x0000001f05057810 */ /* 0x100fe20007ffe82e */
[----:B------:R-:W-:Y:S01]  /*0900*/  UMOV UR6, 0xffffffff ;  /* 0xffffffff00067882 */ /* 0x000fe20000000000 */
[----:B------:R-:W-:Y:S02]  /*0910*/  IMAD.MOV.U32 R7, RZ, RZ, R46 ;  /* 0x000000ffff077224 */ /* 0x000fe400078e002e */
[C---:B------:R-:W-:Y:S02]  /*0920*/  ISETP.GE.U32.AND P0, PT, R5.reuse, 0x1e0, PT ;  /* 0x000001e00500780c */ /* 0x040fe40003f06070 */
[----:B------:R-:W-:Y:S01]  /*0930*/  LEA.HI R6, R5, 0x1, RZ, 0x1b ;  /* 0x0000000105067811 */ /* 0x000fe200078fd8ff */
[----:B------:R-:W-:-:S03]  /*0940*/  IMAD.SHL.U32 R5, R0, 0x400, RZ ;  /* 0x0000040000057824 */ /* 0x000fc600078e00ff */
        /* <DEDUP_REMOVED lines=10> */
.L_x_210:
        /* <DEDUP_REMOVED lines=21> */
.L_x_209:
[----:B------:R-:W-:Y:S05]  /*0b40*/  BSYNC.RECONVERGENT B0 ;  /* 0x0000000000007941 */ /* 0x000fea0003800200 */
.L_x_208:
[----:B------:R-:W-:Y:S01]  /*0b50*/  BSSY.RECONVERGENT B0, `(.L_x_211) ;  /* 0x0000026000007945 */ /* 0x000fe20003800200 */
[----:B------:R-:W-:-:S03]  /*0b60*/  VIADD R4, R5, UR4 ;  /* 0x0000000405047c36 */ /* 0x000fc60008000000 */
        /* <DEDUP_REMOVED lines=16> */
.L_x_214:
[----:B------:R-:W-:Y:S05]  /*0c70*/  BSYNC.RECONVERGENT B1 ;  /* 0x0000000000017941 */ /* 0x000fea0003800200 */
.L_x_213:
        /* <DEDUP_REMOVED lines=14> */
.L_x_215:
[----:B------:R-:W-:Y:S01]  /*0d60*/  VIADD R6, R6, 0x1 ;  /* 0x0000000106067836 */ /* 0x000fe20000000000 */
[----:B------:R0:W-:Y:S04]  /*0d70*/  STS [R5], RZ ;  /* 0x000000ff05007388 */ /* 0x0001e80000000800 */
[----:B------:R-:W-:Y:S01]  /*0d80*/  ISETP.NE.AND P0, PT, R6, RZ, PT ;  /* 0x000000ff0600720c */ /* 0x000fe20003f05270 */
[----:B0-----:R-:W-:-:S12]  /*0d90*/  VIADD R5, R5, 0x80 ;  /* 0x0000008005057836 */ /* 0x001fd80000000000 */
[----:B------:R-:W-:Y:S05]  /*0da0*/  @P0 BRA `(.L_x_215) ;  /* 0xfffffffc00ec0947 */ /* 0x000fea000383ffff */
.L_x_212:
[----:B------:R-:W-:Y:S05]  /*0db0*/  BSYNC.RECONVERGENT B0 ;  /* 0x0000000000007941 */ /* 0x000fea0003800200 */
.L_x_211:
[----:B------:R-:W2:Y:S01]  /*0dc0*/  LDCU UR6, c[0x0][0x3c4] ;  /* 0x00007880ff0677ac */ /* 0x000ea20008000800 */
[----:B-----5:R-:W-:Y:S01]  /*0dd0*/  LOP3.LUT R45, R44, 0x80000000, RZ, 0x3c, !PT ;  /* 0x800000002c2d7812 */ /* 0x020fe200078e3cff */
[----:B------:R-:W-:Y:S01]  /*0de0*/  BSSY.RECONVERGENT B0, `(.L_x_216) ;  /* 0x0000089000007945 */ /* 0x000fe20003800200 */
[----:B------:R-:W-:Y:S02]  /*0df0*/  LOP3.LUT R6, R43, 0x80000000, RZ, 0x3c, !PT ;  /* 0x800000002b067812 */ /* 0x000fe400078e3cff */
[----:B01----:R-:W-:Y:S02]  /*0e00*/  LOP3.LUT R0, R42, 0x80000000, RZ, 0x3c, !PT ;  /* 0x800000002a007812 */ /* 0x003fe400078e3cff */
[----:B------:R-:W-:Y:S02]  /*0e10*/  LOP3.LUT R41, R8, 0x80000000, RZ, 0x3c, !PT ;  /* 0x8000000008297812 */ /* 0x000fe400078e3cff */
[----:B------:R-:W-:Y:S02]  /*0e20*/  LOP3.LUT R40, R9, 0x80000000, RZ, 0x3c, !PT ;  /* 0x8000000009287812 */ /* 0x000fe400078e3cff */
[----:B------:R-:W-:-:S02]  /*0e30*/  LOP3.LUT R39, R10, 0x80000000, RZ, 0x3c, !PT ;  /* 0x800000000a277812 */ /* 0x000fc400078e3cff */
[----:B------:R-:W-:Y:S02]  /*0e40*/  LOP3.LUT R38, R13, 0x80000000, RZ, 0x3c, !PT ;  /* 0x800000000d267812 */ /* 0x000fe400078e3cff */
[----:B------:R-:W-:Y:S02]  /*0e50*/  LOP3.LUT R37, R14, 0x80000000, RZ, 0x3c, !PT ;  /* 0x800000000e257812 */ /* 0x000fe400078e3cff */
[----:B------:R-:W-:Y:S02]  /*0e60*/  LOP3.LUT R36, R15, 0x80000000, RZ, 0x3c, !PT ;  /* 0x800000000f247812 */ /* 0x000fe400078e3cff */
[----:B--2---:R-:W-:Y:S02]  /*0e70*/  SHF.R.U32.HI R47, RZ, UR6, R45 ;  /* 0x00000006ff2f7c19 */ /* 0x004fe4000801162d */
[----:B------:R-:W-:Y:S02]  /*0e80*/  SHF.R.U32.HI R7, RZ, UR6, R6 ;  /* 0x00000006ff077c19 */ /* 0x000fe40008011606 */
[----:B------:R-:W-:-:S02]  /*0e90*/  LOP3.LUT R47, R47, UR5, RZ, 0x30, !PT ;  /* 0x000000052f2f7c12 */ /* 0x000fc4000f8e30ff */
[----:B------:R-:W-:Y:S02]  /*0ea0*/  SHF.R.U32.HI R11, RZ, UR6, R0 ;  /* 0x00000006ff0b7c19 */ /* 0x000fe40008011600 */
[----:B------:R-:W-:Y:S01]  /*0eb0*/  SHF.R.U32.HI R25, RZ, UR6, R41 ;  /* 0x00000006ff197c19 */ /* 0x000fe20008011629 */
[----:B------:R-:W-:Y:S01]  /*0ec0*/  IMAD R5, R47, 0x4, R4 ;  /* 0x000000042f057824 */ /* 0x000fe200078e0204 */
[----:B------:R-:W-:Y:S01]  /*0ed0*/  LOP3.LUT R7, R7, UR5, RZ, 0x30, !PT ;  /* 0x0000000507077c12 */ /* 0x000fe2000f8e30ff */
[----:B------:R-:W-:Y:S01]  /*0ee0*/  NOP ;  /* 0x0000000000007918 */ /* 0x000fe20000000000 */
[----:B------:R-:W-:Y:S02]  /*0ef0*/  SHF.R.U32.HI R26, RZ, UR6, R40 ;  /* 0x00000006ff1a7c19 */ /* 0x000fe40008011628 */
[----:B------:R0:W-:Y:S01]  /*0f00*/  ATOMS.POPC.INC.32 RZ, [R5+URZ] ;  /* 0x0000000005ff7f8c */ /* 0x0001e2000d8000ff */
[----:B------:R-:W-:Y:S01]  /*0f10*/  LOP3.LUT R11, R11, UR5, RZ, 0x30, !PT ;  /* 0x000000050b0b7c12 */ /* 0x000fe2000f8e30ff */
[----:B------:R-:W-:Y:S01]  /*0f20*/  IMAD R7, R7, 0x4, R4 ;  /* 0x0000000407077824 */ /* 0x000fe200078e0204 */
[----:B------:R-:W-:-:S02]  /*0f30*/  SHF.R.U32.HI R27, RZ, UR6, R39 ;  /* 0x00000006ff1b7c19 */ /* 0x000fc40008011627 */
[----:B------:R-:W-:Y:S01]  /*0f40*/  LOP3.LUT R25, R25, UR5, RZ, 0x30, !PT ;  /* 0x0000000519197c12 */ /* 0x000fe2000f8e30ff */
[--C-:B------:R-:W-:Y:S01]  /*0f50*/  IMAD R11, R11, 0x4, R4.reuse ;  /* 0x000000040b0b7824 */ /* 0x100fe200078e0204 */
[----:B------:R-:W-:Y:S01]  /*0f60*/  LOP3.LUT R27, R27, UR5, RZ, 0x30, !PT ;  /* 0x000000051b1b7c12 */ /* 0x000fe2000f8e30ff */
[----:B------:R1:W-:Y:S01]  /*0f70*/  ATOMS.POPC.INC.32 RZ, [R7+URZ] ;  /* 0x0000000007ff7f8c */ /* 0x0003e2000d8000ff */
[----:B0-----:R-:W-:Y:S01]  /*0f80*/  LOP3.LUT R5, R26, UR5, RZ, 0x30, !PT ;  /* 0x000000051a057c12 */ /* 0x001fe2000f8e30ff */
[--C-:B------:R-:W-:Y:S01]  /*0f90*/  IMAD R25, R25, 0x4, R4.reuse ;  /* 0x0000000419197824 */ /* 0x100fe200078e0204 */
[----:B------:R-:W-:Y:S01]  /*0fa0*/  LOP3.LUT R26, R12, 0x80000000, RZ, 0x3c, !PT ;  /* 0x800000000c1a7812 */ /* 0x000fe200078e3cff */
[----:B------:R0:W-:Y:S01]  /*0fb0*/  ATOMS.POPC.INC.32 RZ, [R11+URZ] ;  /* 0x000000000bff7f8c */ /* 0x0001e2000d8000ff */
[----:B------:R-:W-:Y:S01]  /*0fc0*/  LOP3.LUT R35, R16, 0x80000000, RZ, 0x3c, !PT ;  /* 0x8000000010237812 */ /* 0x000fe200078e3cff */
[----:B------:R-:W-:Y:S01]  /*0fd0*/  IMAD R5, R5, 0x4, R4 ;  /* 0x0000000405057824 */ /* 0x000fe200078e0204 */
[----:B------:R-:W-:Y:S01]  /*0fe0*/  SHF.R.U32.HI R26, RZ, UR6, R26 ;  /* 0x00000006ff1a7c19 */ /* 0x000fe2000801161a */
[----:B------:R-:W-:Y:S01]  /*0ff0*/  IMAD R27, R27, 0x4, R4 ;  /* 0x000000041b1b7824 */ /* 0x000fe200078e0204 */
[----:B------:R2:W-:Y:S01]  /*1000*/  ATOMS.POPC.INC.32 RZ, [R25+URZ] ;  /* 0x0000000019ff7f8c */ /* 0x0005e2000d8000ff */
[----:B-1----:R-:W-:-:S02]  /*1010*/  SHF.R.U32.HI R7, RZ, UR6, R37 ;  /* 0x00000006ff077c19 */ /* 0x002fc40008011625 */
[----:B0-----:R-:W-:Y:S01]  /*1020*/  SHF.R.U32.HI R11, RZ, UR6, R38 ;  /* 0x00000006ff0b7c19 */ /* 0x001fe20008011626 */
[----:B------:R0:W-:Y:S01]  /*1030*/  ATOMS.POPC.INC.32 RZ, [R5+URZ] ;  /* 0x0000000005ff7f8c */ /* 0x0001e2000d8000ff */
[----:B------:R-:W-:Y:S02]  /*1040*/  SHF.R.U32.HI R28, RZ, UR6, R36 ;  /* 0x00000006ff1c7c19 */ /* 0x000fe40008011624 */
[----:B------:R-:W-:Y:S01]  /*1050*/  LOP3.LUT R11, R11, UR5, RZ, 0x30, !PT ;  /* 0x000000050b0b7c12 */ /* 0x000fe2000f8e30ff */
[----:B------:R1:W-:Y:S01]  /*1060*/  ATOMS.POPC.INC.32 RZ, [R27+URZ] ;  /* 0x000000001bff7f8c */ /* 0x0003e2000d8000ff */
[----:B--2---:R-:W-:Y:S02]  /*1070*/  LOP3.LUT R25, R26, UR5, RZ, 0x30, !PT ;  /* 0x000000051a197c12 */ /* 0x004fe4000f8e30ff */
[----:B------:R-:W-:Y:S01]  /*1080*/  SHF.R.U32.HI R26, RZ, UR6, R35 ;  /* 0x00000006ff1a7c19 */ /* 0x000fe20008011623 */
[--C-:B0-----:R-:W-:Y:S01]  /*1090*/  IMAD R5, R11, 0x4, R4.reuse ;  /* 0x000000040b057824 */ /* 0x101fe200078e0204 */
[----:B------:R-:W-:Y:S01]  /*10a0*/  LOP3.LUT R7, R7, UR5, RZ, 0x30, !PT ;  /* 0x0000000507077c12 */ /* 0x000fe2000f8e30ff */
[----:B------:R-:W-:Y:S01]  /*10b0*/  IMAD R25, R25, 0x4, R4 ;  /* 0x0000000419197824 */ /* 0x000fe200078e0204 */
[----:B------:R-:W-:-:S02]  /*10c0*/  LOP3.LUT R29, R26, UR5, RZ, 0x30, !PT ;  /* 0x000000051a1d7c12 */ /* 0x000fc4000f8e30ff */
[----:B-1----:R-:W-:Y:S01]  /*10d0*/  LOP3.LUT R27, R28, UR5, RZ, 0x30, !PT ;  /* 0x000000051c1b7c12 */ /* 0x002fe2000f8e30ff */
[--C-:B------:R-:W-:Y:S01]  /*10e0*/  IMAD R26, R7, 0x4, R4.reuse ;  /* 0x00000004071a7824 */ /* 0x100fe200078e0204 */
[----:B------:R-:W-:Y:S01]  /*10f0*/  LOP3.LUT R34, R17, 0x80000000, RZ, 0x3c, !PT ;  /* 0x8000000011227812 */ /* 0x000fe200078e3cff */
[--C-:B------:R-:W-:Y:S01]  /*1100*/  IMAD R28, R29, 0x4, R4.reuse ;  /* 0x000000041d1c7824 */ /* 0x100fe200078e0204 */
[----:B------:R-:W-:Y:S01]  /*1110*/  LOP3.LUT R48, R18, 0x80000000, RZ, 0x3c, !PT ;  /* 0x8000000012307812 */ /* 0x000fe200078e3cff */
[----:B------:R-:W-:Y:S01]  /*1120*/  IMAD R27, R27, 0x4, R4 ;  /* 0x000000041b1b7824 */ /* 0x000fe200078e0204 */
[----:B------:R-:W-:Y:S01]  /*1130*/  ATOMS.POPC.INC.32 RZ, [R25+URZ] ;  /* 0x0000000019ff7f8c */ /* 0x000fe2000d8000ff */
[----:B------:R-:W-:Y:S02]  /*1140*/  LOP3.LUT R33, R19, 0x80000000, RZ, 0x3c, !PT ;  /* 0x8000000013217812 */ /* 0x000fe400078e3cff */
[----:B------:R-:W-:Y:S01]  /*1150*/  LOP3.LUT R32, R20, 0x80000000, RZ, 0x3c, !PT ;  /* 0x8000000014207812 */ /* 0x000fe200078e3cff */
[----:B------:R-:W-:Y:S01]  /*1160*/  ATOMS.POPC.INC.32 RZ, [R5+URZ] ;  /* 0x0000000005ff7f8c */ /* 0x000fe2000d8000ff */
[----:B------:R-:W-:-:S02]  /*1170*/  LOP3.LUT R31, R21, 0x80000000, RZ, 0x3c, !PT ;  /* 0x80000000151f7812 */ /* 0x000fc400078e3cff */
[----:B------:R-:W-:Y:S01]  /*1180*/  SHF.R.U32.HI R53, RZ, UR6, R34 ;  /* 0x00000006ff357c19 */ /* 0x000fe20008011622 */
[----:B------:R-:W-:Y:S01]  /*1190*/  ATOMS.POPC.INC.32 RZ, [R26+URZ] ;  /* 0x000000001aff7f8c */ /* 0x000fe2000d8000ff */
[----:B------:R-:W-:Y:S02]  /*11a0*/  LOP3.LUT R30, R22, 0x80000000, RZ, 0x3c, !PT ;  /* 0x80000000161e7812 */ /* 0x000fe400078e3cff */
[----:B------:R-:W-:Y:S01]  /*11b0*/  SHF.R.U32.HI R48, RZ, UR6, R48 ;  /* 0x00000006ff307c19 */ /* 0x000fe20008011630 */
[----:B------:R0:W-:Y:S01]  /*11c0*/  ATOMS.POPC.INC.32 RZ, [R27+URZ] ;  /* 0x000000001bff7f8c */ /* 0x0001e2000d8000ff */
[----:B------:R-:W-:Y:S02]  /*11d0*/  LOP3.LUT R29, R23, 0x80000000, RZ, 0x3c, !PT ;  /* 0x80000000171d7812 */ /* 0x000fe400078e3cff */
[----:B------:R-:W-:Y:S01]  /*11e0*/  SHF.R.U32.HI R50, RZ, UR6, R33 ;  /* 0x00000006ff327c19 */ /* 0x000fe20008011621 */
[----:B------:R1:W-:Y:S01]  /*11f0*/  ATOMS.POPC.INC.32 RZ, [R28+URZ] ;  /* 0x000000001cff7f8c */ /* 0x0003e2000d8000ff */
[----:B------:R-:W-:-:S02]  /*1200*/  SHF.R.U32.HI R51, RZ, UR6, R32 ;  /* 0x00000006ff337c19 */ /* 0x000fc40008011620 */
[----:B------:R-:W-:Y:S02]  /*1210*/  LOP3.LUT R53, R53, UR5, RZ, 0x30, !PT ;  /* 0x0000000535357c12 */ /* 0x000fe4000f8e30ff */
[----:B0-----:R-:W-:Y:S02]  /*1220*/  SHF.R.U32.HI R27, RZ, UR6, R31 ;  /* 0x00000006ff1b7c19 */ /* 0x001fe4000801161f */
[----:B------:R-:W-:Y:S01]  /*1230*/  LOP3.LUT R48, R48, UR5, RZ, 0x30, !PT ;  /* 0x0000000530307c12 */ /* 0x000fe2000f8e30ff */
[----:B------:R-:W-:Y:S01]  /*1240*/  IMAD R26, R53, 0x4, R4 ;  /* 0x00000004351a7824 */ /* 0x000fe200078e0204 */
[----:B-1----:R-:W-:Y:S02]  /*1250*/  LOP3.LUT R28, R24, 0x80000000, RZ, 0x3c, !PT ;  /* 0x80000000181c7812 */ /* 0x002fe400078e3cff */
[----:B------:R-:W-:Y:S01]  /*1260*/  SHF.R.U32.HI R25, RZ, UR6, R30 ;  /* 0x00000006ff197c19 */ /* 0x000fe2000801161e */
[----:B------:R-:W-:Y:S01]  /*1270*/  IMAD R48, R48, 0x4, R4 ;  /* 0x0000000430307824 */ /* 0x000fe200078e0204 */
[----:B------:R-:W-:Y:S01]  /*1280*/  LOP3.LUT R50, R50, UR5, RZ, 0x30, !PT ;  /* 0x0000000532327c12 */ /* 0x000fe2000f8e30ff */
[----:B------:R0:W-:Y:S01]  /*1290*/  ATOMS.POPC.INC.32 RZ, [R26+URZ] ;  /* 0x000000001aff7f8c */ /* 0x0001e2000d8000ff */
[----:B------:R-:W-:-:S02]  /*12a0*/  SHF.R.U32.HI R5, RZ, UR6, R29 ;  /* 0x00000006ff057c19 */ /* 0x000fc4000801161d */
[----:B------:R-:W-:Y:S01]  /*12b0*/  LOP3.LUT R51, R51, UR5, RZ, 0x30, !PT ;  /* 0x0000000533337c12 */ /* 0x000fe2000f8e30ff */
[----:B------:R-:W-:Y:S01]  /*12c0*/  IMAD R50, R50, 0x4, R4 ;  /* 0x0000000432327824 */ /* 0x000fe200078e0204 */
[----:B------:R-:W-:Y:S01]  /*12d0*/  SHF.R.U32.HI R49, RZ, UR6, R28 ;  /* 0x00000006ff317c19 */ /* 0x000fe2000801161c */
[----:B------:R0:W-:Y:S01]  /*12e0*/  ATOMS.POPC.INC.32 RZ, [R48+URZ] ;  /* 0x0000000030ff7f8c */ /* 0x0001e2000d8000ff */
[----:B------:R-:W-:Y:S01]  /*12f0*/  LOP3.LUT R27, R27, UR5, RZ, 0x30, !PT ;  /* 0x000000051b1b7c12 */ /* 0x000fe2000f8e30ff */
[--C-:B------:R-:W-:Y:S01]  /*1300*/  IMAD R51, R51, 0x4, R4.reuse ;  /* 0x0000000433337824 */ /* 0x100fe200078e0204 */
[----:B------:R-:W-:Y:S01]  /*1310*/  LOP3.LUT R25, R25, UR5, RZ, 0x30, !PT ;  /* 0x0000000519197c12 */ /* 0x000fe2000f8e30ff */
[----:B------:R0:W-:Y:S01]  /*1320*/  ATOMS.POPC.INC.32 RZ, [R50+URZ] ;  /* 0x0000000032ff7f8c */ /* 0x0001e2000d8000ff */
[----:B------:R-:W-:Y:S01]  /*1330*/  LOP3.LUT R5, R5, UR5, RZ, 0x30, !PT ;  /* 0x0000000505057c12 */ /* 0x000fe2000f8e30ff */
[--C-:B------:R-:W-:Y:S01]  /*1340*/  IMAD R52, R27, 0x4, R4.reuse ;  /* 0x000000041b347824 */ /* 0x100fe200078e0204 */
[----:B------:R-:W-:Y:S01]  /*1350*/  ISETP.GT.U32.AND P1, PT, R3, 0xff, PT ;  /* 0x000000ff0300780c */ /* 0x000fe20003f24070 */
[--C-:B------:R-:W-:Y:S01]  /*1360*/  IMAD R25, R25, 0x4, R4.reuse ;  /* 0x0000000419197824 */ /* 0x100fe200078e0204 */
[----:B------:R-:W-:Y:S01]  /*1370*/  LOP3.LUT R49, R49, UR5, RZ, 0x30, !PT ;  /* 0x0000000531317c12 */ /* 0x000fe2000f8e30ff */
[----:B------:R-:W-:Y:S01]  /*1380*/  IMAD R5, R5, 0x4, R4 ;  /* 0x0000000405057824 */ /* 0x000fe200078e0204 */
[----:B------:R0:W-:Y:S01]  /*1390*/  ATOMS.POPC.INC.32 RZ, [R51+URZ] ;  /* 0x0000000033ff7f8c */ /* 0x0001e2000d8000ff */
[----:B------:R-:W-:Y:S01]  /*13a0*/  P2R R53, PR, RZ, 0x2 ;  /* 0x00000002ff357803 */ /* 0x000fe20000000000 */
[----:B------:R-:W-:-:S02]  /*13b0*/  IMAD.MOV.U32 R27, RZ, RZ, RZ ;  /* 0x000000ffff1b7224 */ /* 0x000fc400078e00ff */
[----:B------:R-:W-:Y:S01]  /*13c0*/  IMAD R49, R49, 0x4, R4 ;  /* 0x0000000431317824 */ /* 0x000fe200078e0204 */
[----:B------:R0:W-:Y:S01]  /*13d0*/  ATOMS.POPC.INC.32 RZ, [R52+URZ] ;  /* 0x0000000034ff7f8c */ /* 0x0001e2000d8000ff */
[----:B------:R-:W-:-:S03]  /*13e0*/  LEA R4, R3, UR4, 0x2 ;  /* 0x0000000403047c11 */ /* 0x000fc6000f8e10ff */
[----:B------:R0:W-:Y:S04]  /*13f0*/  ATOMS.POPC.INC.32 RZ, [R25+URZ] ;  /* 0x0000000019ff7f8c */ /* 0x0001e8000d8000ff */
[----:B------:R0:W-:Y:S04]  /*1400*/  ATOMS.POPC.INC.32 RZ, [R5+URZ] ;  /* 0x0000000005ff7f8c */ /* 0x0001e8000d8000ff */
[----:B------:R0:W-:Y:S01]  /*1410*/  ATOMS.POPC.INC.32 RZ, [R49+URZ] ;  /* 0x0000000031ff7f8c */ /* 0x0001e2000d8000ff */
[----:B------:R-:W-:Y:S06]  /*1420*/  BAR.SYNC.DEFER_BLOCKING 0x0 ;  /* 0x0000000000007b1d */ /* 0x000fec0000010000 */
[----:B------:R-:W-:Y:S05]  /*1430*/  @P1 BRA `(.L_x_217) ;  /* 0x00000000008c1947 */ /* 0x000fea0003800000 */
[----:B0-----:R-:W0:Y:S04]  /*1440*/  LDS R51, [R4] ;  /* 0x0000000004337984 */ /* 0x001e280000000800 */
[----:B------:R-:W1:Y:S04]  /*1450*/  LDS R26, [R4+0x400] ;  /* 0x00040000041a7984 */ /* 0x000e680000000800 */
[----:B------:R-:W2:Y:S04]  /*1460*/  LDS R5, [R4+0x800] ;  /* 0x0008000004057984 */ /* 0x000ea80000000800 */
[----:B------:R-:W3:Y:S04]  /*1470*/  LDS R48, [R4+0xc00] ;  /* 0x000c000004307984 */ /* 0x000ee80000000800 */
[----:B------:R-:W4:Y:S04]  /*1480*/  LDS R49, [R4+0x1000] ;  /* 0x0010000004317984 */ /* 0x000f280000000800 */
[----:B------:R-:W5:Y:S04]  /*1490*/  LDS R50, [R4+0x1400] ;  /* 0x0014000004327984 */ /* 0x000f680000000800 */
[----:B------:R-:W-:Y:S04]  /*14a0*/  LDS R27, [R4+0x2000] ;  /* 0x00200000041b7984 */ /* 0x000fe80000000800 */
[----:B------:R-:W-:Y:S04]  /*14b0*/  STS [R4], RZ ;  /* 0x000000ff04007388 */ /* 0x000fe80000000800 */
[----:B0-----:R-:W-:Y:S01]  /*14c0*/  STS [R4+0x400], R51 ;  /* 0x0004003304007388 */ /* 0x001fe20000000800 */
[----:B-1----:R-:W-:-:S03]  /*14d0*/  IMAD.IADD R52, R51, 0x1, R26 ;  /* 0x0000000133347824 */ /* 0x002fc600078e021a */
[----:B------:R-:W-:Y:S01]  /*14e0*/  LDS R26, [R4+0x2400] ;  /* 0x00240000041a7984 */ /* 0x000fe20000000800 */
[----:B--2---:R-:W-:-:S03]  /*14f0*/  IMAD.IADD R25, R52, 0x1, R5 ;  /* 0x0000000134197824 */ /* 0x004fc600078e0205 */
[----:B------:R-:W0:Y:S04]  /*1500*/  LDS R5, [R4+0x1800] ;  /* 0x0018000004057984 */ /* 0x000e280000000800 */
[----:B------:R3:W-:Y:S04]  /*1510*/  STS [R4+0x800], R52 ;  /* 0x0008003404007388 */ /* 0x0007e80000000800 */
[----:B------:R-:W-:Y:S01]  /*1520*/  STS [R4+0xc00], R25 ;  /* 0x000c001904007388 */ /* 0x000fe20000000800 */
[----:B---3--:R-:W-:-:S03]  /*1530*/  IMAD.IADD R52, R25, 0x1, R48 ;  /* 0x0000000119347824 */ /* 0x008fc600078e0230 */
[----:B------:R-:W1:Y:S01]  /*1540*/  LDS R48, [R4+0x1c00] ;  /* 0x001c000004307984 */ /* 0x000e620000000800 */
[----:B----4-:R-:W-:-:S03]  /*1550*/  IMAD.IADD R49, R52, 0x1, R49 ;  /* 0x0000000134317824 */ /* 0x010fc600078e0231 */
[----:B------:R-:W2:Y:S01]  /*1560*/  LDS R25, [R4+0x2800] ;  /* 0x0028000004197984 */ /* 0x000ea20000000800 */
[----:B-----5:R-:W-:-:S03]  /*1570*/  IMAD.IADD R51, R49, 0x1, R50 ;  /* 0x0000000131337824 */ /* 0x020fc600078e0232 */
[----:B------:R-:W3:Y:S04]  /*1580*/  LDS R50, [R4+0x2c00] ;  /* 0x002c000004327984 */ /* 0x000ee80000000800 */
[----:B------:R-:W-:Y:S04]  /*1590*/  STS [R4+0x1000], R52 ;  /* 0x0010003404007388 */ /* 0x000fe80000000800 */
[----:B------:R-:W-:Y:S04]  /*15a0*/  STS [R4+0x1400], R49 ;  /* 0x0014003104007388 */ /* 0x000fe80000000800 */
[----:B------:R-:W-:Y:S01]  /*15b0*/  STS [R4+0x1800], R51 ;  /* 0x0018003304007388 */ /* 0x000fe20000000800 */
[----:B0-----:R-:W-:-:S05]  /*15c0*/  IMAD.IADD R5, R51, 0x1, R5 ;  /* 0x0000000133057824 */ /* 0x001fca00078e0205 */
[----:B------:R-:W-:Y:S01]  /*15d0*/  STS [R4+0x1c00], R5 ;  /* 0x001c000504007388 */ /* 0x000fe20000000800 */
[----:B-1----:R-:W-:-:S04]  /*15e0*/  IMAD.IADD R48, R5, 0x1, R48 ;  /* 0x0000000105307824 */ /* 0x002fc800078e0230 */
[----:B------:R-:W-:Y:S01]  /*15f0*/  IMAD.IADD R27, R48, 0x1, R27 ;  /* 0x00000001301b7824 */ /* 0x000fe200078e021b */
[----:B------:R-:W-:Y:S03]  /*1600*/  STS [R4+0x2000], R48 ;  /* 0x0020003004007388 */ /* 0x000fe60000000800 */
[----:B------:R-:W-:Y:S01]  /*1610*/  IMAD.IADD R26, R27, 0x1, R26 ;  /* 0x000000011b1a7824 */ /* 0x000fe200078e021a */
[----:B------:R3:W-:Y:S03]  /*1620*/  STS [R4+0x2400], R27 ;  /* 0x0024001b04007388 */ /* 0x0007e60000000800 */
[----:B--2---:R-:W-:Y:S01]  /*1630*/  IMAD.IADD R25, R26, 0x1, R25 ;  /* 0x000000011a197824 */ /* 0x004fe200078e0219 */
[----:B------:R1:W-:Y:S04]  /*1640*/  STS [R4+0x2800], R26 ;  /* 0x0028001a04007388 */ /* 0x0003e80000000800 */
[----:B------:R1:W-:Y:S01]  /*1650*/  STS [R4+0x2c00], R25 ;  /* 0x002c001904007388 */ /* 0x0003e20000000800 */
[----:B---3--:R-:W-:-:S07]  /*1660*/  IMAD.IADD R27, R25, 0x1, R50 ;  /* 0x00000001191b7824 */ /* 0x008fce00078e0232 */
.L_x_217:
[----:B------:R-:W-:Y:S05]  /*1670*/  BSYNC.RECONVERGENT B0 ;  /* 0x0000000000007941 */ /* 0x000fea0003800200 */
.L_x_216:
[----:B01----:R-:W0:Y:S01]  /*1680*/  LDC.64 R4, c[0x0][0x380] ;  /* 0x0000e000ff047b82 */ /* 0x003e220000000a00 */
[C---:B------:R-:W-:Y:S01]  /*1690*/  ISETP.NE.AND P0, PT, R27.reuse, 0x1c80, PT ;  /* 0x00001c801b00780c */ /* 0x040fe20003f05270 */
[----:B------:R-:W-:Y:S01]  /*16a0*/  IMAD.U32 R25, RZ, RZ, UR7 ;  /* 0x00000007ff197e24 */ /* 0x000fe2000f8e00ff */
[----:B------:R-:W-:Y:S02]  /*16b0*/  @!P1 LOP3.LUT R49, R27, 0x40000000, RZ, 0xfc, !PT ;  /* 0x400000001b319812 */ /* 0x000fe400078efcff */
[----:B------:R-:W-:Y:S01]  /*16c0*/  ISETP.LT.U32.AND P0, PT, R3, 0x100, !P0 ;  /* 0x000001000300780c */ /* 0x000fe20004701070 */
[----:B------:R-:W-:Y:S01]  /*16d0*/  IMAD R25, R25, 0x100, R3 ;  /* 0x0000010019197824 */ /* 0x000fe200078e0203 */
[----:B------:R-:W-:-:S03]  /*16e0*/  LOP3.LUT R26, R18, 0x80000000, RZ, 0x3c, !PT ;  /* 0x80000000121a7812 */ /* 0x000fc600078e3cff */
[----:B0-----:R-:W-:Y:S01]  /*16f0*/  IMAD.WIDE R4, R25, 0x4, R4 ;  /* 0x0000000419047825 */ /* 0x001fe200078e0204 */
[----:B------:R-:W-:-:S04]  /*1700*/  LOP3.LUT R25, R12, 0x80000000, RZ, 0x3c, !PT ;  /* 0x800000000c197812 */ /* 0x000fc800078e3cff */
[----:B------:R0:W-:Y:S03]  /*1710*/  @!P1 STG.E.STRONG.SYS desc[UR8][R4.64], R49 ;  /* 0x0000003104009986 */ /* 0x0001e6000c115908 */
[----:B------:R-:W-:Y:S06]  /*1720*/  BAR.RED.OR.DEFER_BLOCKING 0x0, P0 ;  /* 0x0000000000007b1d */ /* 0x000fec0000014800 */
[----:B------:R-:W1:Y:S02]  /*1730*/  B2R.RESULT RZ, P0 ;  /* 0x0000000000ff731c */ /* 0x000e640000004000 */
[----:B01----:R-:W-:Y:S05]  /*1740*/  @!P0 BRA `(.L_x_218) ;  /* 0x0000000800908947 */ /* 0x003fea0003800000 */
[C---:B------:R-:W-:Y:S01]  /*1750*/  ISETP.GT.U32.AND P0, PT, R3.reuse, R47, PT ;  /* 0x0000002f0300720c */ /* 0x040fe20003f04070 */
[----:B------:R-:W-:Y:S01]  /*1760*/  BSSY B1, `(.L_x_219) ;  /* 0x000002e000017945 */ /* 0x000fe20003800000 */
[----:B------:R-:W-:Y:S02]  /*1770*/  LEA R11, R3, UR4, 0x3 ;  /* 0x00000004030b7c11 */ /* 0x000fe4000f8e18ff */
[----:B------:R-:W-:Y:S01]  /*1780*/  SEL R0, RZ, 0x1c80, !P0 ;  /* 0x00001c80ff007807 */ /* 0x000fe20004000000 */
[----:B------:R-:W-:Y:S08]  /*1790*/  @P1 BRA `(.L_x_220) ;  /* 0x0000000000a81947 */ /* 0x000ff00003800000 */
[----:B------:R-:W0:Y:S02]  /*17a0*/  LDC.64 R28, c[0x0][0x398] ;  /* 0x0000e600ff1c7b82 */ /* 0x000e240000000a00 */
[----:B0-----:R-:W-:-:S06]  /*17b0*/  IMAD.WIDE.U32 R28, R3, 0x8, R28 ;  /* 0x00000008031c7825 */ /* 0x001fcc00078e001c */
        /* <DEDUP_REMOVED lines=11> */
.L_x_226:
[----:B0-----:R-:W0:Y:S01]  /*1870*/  LDC.64 R6, c[0x0][0x380] ;  /* 0x0000e000ff067b82 */ /* 0x001e220000000a00 */
[----:B------:R-:W-:Y:S01]  /*1880*/  VIADD R31, R28, 0xffffffff ;  /* 0xffffffff1c1f7836 */ /* 0x000fe20000000000 */
[----:B------:R-:W-:Y:S03]  /*1890*/  BSSY B2, `(.L_x_223) ;  /* 0x0000008000027945 */ /* 0x000fe60003800000 */
[----:B------:R-:W-:-:S04]  /*18a0*/  IMAD R29, R31, 0x100, R3 ;  /* 0x000001001f1d7824 */ /* 0x000fc800078e0203 */
[----:B0-----:R-:W-:-:S07]  /*18b0*/  IMAD.WIDE R6, R29, 0x4, R6 ;  /* 0x000000041d067825 */ /* 0x001fce00078e0206 */
.L_x_224:
[----:B------:R-:W-:Y:S05]  /*18c0*/  YIELD ;  /* 0x0000000000007946 */ /* 0x000fea0003800000 */
[----:B------:R0:W-:Y:S06]  /*18d0*/  MEMBAR.SC.CTA ;  /* 0x0000000000007992 */ /* 0x0001ec0000000000 */
[----:B0-----:R-:W2:Y:S02]  /*18e0*/  LDG.E.STRONG.SYS R29, desc[UR8][R6.64] ;  /* 0x00000008061d7981 */ /* 0x001ea4000c1f5900 */
[----:B--2---:R-:W-:-:S13]  /*18f0*/  ISETP.NE.AND P0, PT, R29, RZ, PT ;  /* 0x000000ff1d00720c */ /* 0x004fda0003f05270 */
[----:B------:R-:W-:Y:S05]  /*1900*/  @!P0 BRA `(.L_x_224) ;  /* 0xfffffffc00ec8947 */ /* 0x000fea000383ffff */
[----:B------:R-:W-:Y:S05]  /*1910*/  BSYNC B2 ;  /* 0x0000000000027941 */ /* 0x000fea0003800000 */
.L_x_223:
[----:B------:R-:W-:Y:S01]  /*1920*/  BSSY.RECONVERGENT B2, `(.L_x_225) ;  /* 0x0000006000027945 */ /* 0x000fe20003800200 */
[C---:B------:R-:W-:Y:S02]  /*1930*/  ISETP.GT.AND P0, PT, R29.reuse, -0x1, PT ;  /* 0xffffffff1d00780c */ /* 0x040fe40003f04270 */
[----:B------:R-:W-:Y:S01]  /*1940*/  LOP3.LUT R29, R29, 0x3fffffff, RZ, 0xc0, !PT ;  /* 0x3fffffff1d1d7812 */ /* 0x000fe200078ec0ff */
[----:B------:R-:W-:Y:S05]  /*1950*/  WARPSYNC.EXCLUSIVE R25 ;  /* 0x0000000019007348 */ /* 0x000fea0003a00000 */
[----:B------:R-:W-:-:S05]  /*1960*/  IMAD.IADD R26, R29, 0x1, R26 ;  /* 0x000000011d1a7824 */ /* 0x000fca00078e021a */
[----:B------:R-:W-:-:S07]  /*1970*/  VOTE.ANY R25, PT, P0 ;  /* 0x0000000000197806 */ /* 0x000fce00000e0100 */
[----:B------:R-:W-:Y:S05]  /*1980*/  BSYNC.RECONVERGENT B2 ;  /* 0x0000000000027941 */ /* 0x000fea0003800200 */
.L_x_225:
[----:B------:R-:W-:Y:S01]  /*1990*/  ISETP.GT.U32.AND P1, PT, R28, 0x1, PT ;  /* 0x000000011c00780c */ /* 0x000fe20003f24070 */
[----:B------:R-:W-:-:S12]  /*19a0*/  IMAD.MOV.U32 R28, RZ, RZ, R31 ;  /* 0x000000ffff1c7224 */ /* 0x000fd800078e001f */
[----:B------:R-:W-:Y:S05]  /*19b0*/  @P0 BRA P1, `(.L_x_226) ;  /* 0xfffffffc00ac0947 */ /* 0x000fea000083ffff */
[----:B------:R-:W-:Y:S05]  /*19c0*/  BSYNC B0 ;  /* 0x0000000000007941 */ /* 0x000fea0003800000 */
.L_x_222:
[----:B------:R1:W2:Y:S02]  /*19d0*/  LDS.64 R6, [R11+0x7200] ;  /* 0x007200000b067984 */ /* 0x0002a40000000a00 */
.L_x_221:
[C---:B------:R-:W-:Y:S01]  /*19e0*/  IMAD.IADD R29, R26.reuse, 0x1, -R27 ;  /* 0x000000011a1d7824 */ /* 0x040fe200078e0a1b */
[----:B------:R-:W-:-:S04]  /*19f0*/  LOP3.LUT R25, R26, 0x80000000, RZ, 0xfc, !PT ;  /* 0x800000001a197812 */ /* 0x000fc800078efcff */
[C---:B0-2---:R-:W-:Y:S01]  /*1a00*/  IADD3 R6, P0, PT, R29.reuse, R6, RZ ;  /* 0x000000061d067210 */ /* 0x045fe20007f1e0ff */
[----:B------:R0:W-:Y:S03]  /*1a10*/  STG.E.STRONG.SYS desc[UR8][R4.64], R25 ;  /* 0x0000001904007986 */ /* 0x0001e6000c115908 */
[----:B------:R-:W-:-:S05]  /*1a20*/  LEA.HI.X.SX32 R7, R29, R7, 0x1, P0 ;  /* 0x000000071d077211 */ /* 0x000fca00000f0eff */
[----:B------:R0:W-:Y:S04]  /*1a30*/  STS.64 [R11+0x7200], R6 ;  /* 0x007200060b007388 */ /* 0x0001e80000000a00 */
.L_x_220:
[----:B------:R-:W-:Y:S05]  /*1a40*/  BSYNC B1 ;  /* 0x0000000000017941 */ /* 0x000fea0003800000 */
.L_x_219:
[----:B------:R-:W2:Y:S01]  /*1a50*/  LDC R26, c[0x0][0x3c0] ;  /* 0x0000f000ff1a7b82 */ /* 0x000ea20000000800 */
[----:B------:R-:W-:-:S07]  /*1a60*/  LEA R47, R47, UR4, 0x3 ;  /* 0x000000042f2f7c11 */ /* 0x000fce000f8e18ff */
[----:B0-----:R-:W0:Y:S01]  /*1a70*/  LDC.64 R4, c[0x0][0x390] ;  /* 0x0000e400ff047b82 */ /* 0x001e220000000a00 */
[----:B--2---:R-:W-:Y:S02]  /*1a80*/  ISETP.LE.AND P0, PT, R26, UR10, PT ;  /* 0x0000000a1a007c0c */ /* 0x004fe4000bf03270 */
[----:B0-----:R-:W-:-:S04]  /*1a90*/  ISETP.EQ.U32.AND P1, PT, R4, RZ, PT ;  /* 0x000000ff0400720c */ /* 0x001fc80003f22070 */
[----:B------:R-:W-:-:S04]  /*1aa0*/  ISETP.EQ.OR.EX P0, PT, R5, RZ, !P0, P1 ;  /* 0x000000ff0500720c */ /* 0x000fc80004702710 */
[----:B------:R-:W-:-:S13]  /*1ab0*/  ISETP.GT.U32.OR P0, PT, R3, 0xff, P0 ;  /* 0x000000ff0300780c */ /* 0x000fda0000704470 */
[----:B------:R-:W-:Y:S05]  /*1ac0*/  @P0 BRA `(.L_x_227) ;  /* 0x00000000001c0947 */ /* 0x000fea0003800000 */
[----:B------:R-:W0:Y:S01]  /*1ad0*/  LDS.64 R6, [R11+0x7200] ;  /* 0x007200000b067984 */ /* 0x000e220000000a00 */
[C---:B------:R-:W-:Y:S02]  /*1ae0*/  LEA R4, P2, R3.reuse, R4, 0x3 ;  /* 0x0000000403047211 */ /* 0x040fe400078418ff */
[--C-:B------:R-:W-:Y:S02]  /*1af0*/  SHF.R.S32.HI R25, RZ, 0x1f, R27.reuse ;  /* 0x0000001fff197819 */ /* 0x100fe4000001141b */
[----:B------:R-:W-:Y:S02]  /*1b00*/  LEA.HI.X R5, R3, R5, RZ, 0x3, P2 ;  /* 0x0000000503057211 */ /* 0x000fe400010f1cff */
[----:B0-----:R-:W-:-:S04]  /*1b10*/  IADD3 R6, P0, P1, R6, R0, R27 ;  /* 0x0000000006067210 */ /* 0x001fc8000791e01b */
[----:B------:R-:W-:-:S05]  /*1b20*/  IADD3.X R7, PT, PT, R7, RZ, R25, P0, P1 ;  /* 0x000000ff07077210 */ /* 0x000fca00007e2419 */
[----:B------:R0:W-:Y:S04]  /*1b30*/  STG.E.64 desc[UR8][R4.64], R6 ;  /* 0x0000000604007986 */ /* 0x0001e8000c101b08 */
.L_x_227:
[----:B------:R-:W-:Y:S05]  /*1b40*/  WARPSYNC.ALL ;  /* 0x0000000000007948 */ /* 0x000fea0003800000 */
[----:B------:R-:W-:Y:S01]  /*1b50*/  BAR.SYNC.DEFER_BLOCKING 0x0 ;  /* 0x0000000000007b1d */ /* 0x000fe20000010000 */
[----:B------:R-:W-:-:S05]  /*1b60*/  ISETP.LT.AND P0, PT, R26, UR10, PT ;  /* 0x0000000a1a007c0c */ /* 0x000fca000bf01270 */
[----:B0-----:R0:W2:Y:S08]  /*1b70*/  LDS.64 R4, [R47+0x7200] ;  /* 0x007200002f047984 */ /* 0x0010b00000000a00 */
        /* <DEDUP_REMOVED lines=9> */
[----:B------:R-:W-:Y:S04]  /*1c10*/  STG.E desc[UR8][R2.64], R44 ;  /* 0x0000002c02007986 */ /* 0x000fe8000c101908 */
        /* <DEDUP_REMOVED lines=17> */
[----:B------:R-:W-:Y:S01]  /*1d30*/  STG.E desc[UR8][R2.64+0x900], R24 ;  /* 0x0009001802007986 */ /* 0x000fe2000c101908 */
[----:B------:R-:W-:Y:S05]  /*1d40*/  EXIT ;  /* 0x000000000000794d */ /* 0x000fea0003800000 */
.L_x_228:
[C---:B------:R-:W-:Y:S01]  /*1d50*/  LOP3.LUT R7, R3.reuse, 0x3e0, RZ, 0xc0, !PT ;  /* 0x000003e003077812 */ /* 0x040fe200078ec0ff */
[----:B------:R-:W0:Y:S01]  /*1d60*/  LDCU.64 UR12, c[0x0][0x3a0] ;  /* 0x00007400ff0c77ac */ /* 0x000e220008000a00 */
[----:B------:R-:W-:Y:S01]  /*1d70*/  LOP3.LUT R2, R3, 0x1f, RZ, 0xc0, !PT ;  /* 0x0000001f03027812 */ /* 0x000fe200078ec0ff */
[----:B-1----:R-:W-:-:S04]  /*1d80*/  IMAD.U32 R11, RZ, RZ, UR7 ;  /* 0x00000007ff0b7e24 */ /* 0x002fc8000f8e00ff */
[----:B------:R-:W-:Y:S02]  /*1d90*/  IMAD R7, R7, 0x13, R2 ;  /* 0x0000001307077824 */ /* 0x000fe400078e0202 */
[----:B------:R-:W-:Y:S02]  /*1da0*/  IMAD R0, R11, -0x1c80, R26 ;  /* 0xffffe3800b007824 */ /* 0x000fe400078e021a */
[C---:B------:R-:W-:Y:S01]  /*1db0*/  VIADD R11, R7.reuse, 0x20 ;  /* 0x00000020070b7836 */ /* 0x040fe20000000000 */
[C---:B--2---:R-:W-:Y:S01]  /*1dc0*/  IADD3 R3, P0, PT, R7.reuse, R4, RZ ;  /* 0x0000000407037210 */ /* 0x044fe20007f1e0ff */
[C---:B------:R-:W-:Y:S01]  /*1dd0*/  VIADD R25, R7.reuse, 0x60 ;  /* 0x0000006007197836 */ /* 0x040fe20000000000 */
[-C--:B------:R-:W-:Y:S02]  /*1de0*/  ISETP.GE.AND P1, PT, R7, R0.reuse, PT ;  /* 0x000000000700720c */ /* 0x080fe40003f26270 */
[-C--:B------:R-:W-:Y:S01]  /*1df0*/  ISETP.GE.AND P2, PT, R11, R0.reuse, PT ;  /* 0x000000000b00720c */ /* 0x080fe20003f46270 */
[----:B------:R-:W-:Y:S01]  /*1e00*/  IMAD.X R4, RZ, RZ, R5, P0 ;  /* 0x000000ffff047224 */ /* 0x000fe200000e0605 */
[----:B------:R-:W-:Y:S01]  /*1e10*/  ISETP.GE.AND P4, PT, R25, R0, PT ;  /* 0x000000001900720c */ /* 0x000fe20003f86270 */
[----:B------:R-:W-:Y:S01]  /*1e20*/  VIADD R5, R7, 0x40 ;  /* 0x0000004007057836 */ /* 0x000fe20000000000 */
[----:B0-----:R-:W-:Y:S01]  /*1e30*/  LEA R2, P0, R3, UR12, 0x2 ;  /* 0x0000000c03027c11 */ /* 0x001fe2000f8010ff */
[----:B------:R-:W-:-:S02]  /*1e40*/  VIADD R11, R7, 0xa0 ;  /* 0x000000a0070b7836 */ /* 0x000fc40000000000 */
[----:B------:R-:W-:Y:S01]  /*1e50*/  VIADD R25, R7, 0xc0 ;  /* 0x000000c007197836 */ /* 0x000fe20000000000 */
[-C--:B------:R-:W-:Y:S01]  /*1e60*/  ISETP.GE.AND P3, PT, R5, R0.reuse, PT ;  /* 0x000000000500720c */ /* 0x080fe20003f66270 */
[----:B------:R-:W-:Y:S01]  /*1e70*/  VIADD R5, R7, 0x80 ;  /* 0x0000008007057836 */ /* 0x000fe20000000000 */
[----:B------:R-:W-:Y:S02]  /*1e80*/  LEA.HI.X R3, R3, UR13, R4, 0x2, P0 ;  /* 0x0000000d03037c11 */ /* 0x000fe400080f1404 */
[-C--:B------:R-:W-:Y:S01]  /*1e90*/  ISETP.GE.AND P6, PT, R11, R0.reuse, PT ;  /* 0x000000000b00720c */ /* 0x080fe20003fc6270 */
[----:B------:R-:W-:Y:S01]  /*1ea0*/  VIADD R11, R7, 0x100 ;  /* 0x00000100070b7836 */ /* 0x000fe20000000000 */
[-C--:B------:R-:W-:Y:S01]  /*1eb0*/  ISETP.GE.AND P5, PT, R5, R0.reuse, PT ;  /* 0x000000000500720c */ /* 0x080fe20003fa6270 */
[----:B------:R-:W-:Y:S01]  /*1ec0*/  VIADD R5, R7, 0xe0 ;  /* 0x000000e007057836 */ /* 0x000fe20000000000 */
[----:B------:R-:W-:Y:S01]  /*1ed0*/  @!P1 STG.E desc[UR8][R2.64], R44 ;  /* 0x0000002c02009986 */ /* 0x000fe2000c101908 */
[----:B------:R-:W-:-:S03]  /*1ee0*/  ISETP.GE.AND P0, PT, R25, R0, PT ;  /* 0x000000001900720c */ /* 0x000fc60003f06270 */
[-C--:B------:R-:W-:Y:S01]  /*1ef0*/  ISETP.GE.AND P1, PT, R5, R0.reuse, PT ;  /* 0x000000000500720c */ /* 0x080fe20003f26270 */
[----:B------:R-:W-:Y:S01]  /*1f00*/  VIADD R5, R7, 0x120 ;  /* 0x0000012007057836 */ /* 0x000fe20000000000 */
[----:B------:R-:W-:Y:S04]  /*1f10*/  @!P3 STG.E desc[UR8][R2.64+0x100], R42 ;  /* 0x0001002a0200b986 */ /* 0x000fe8000c101908 */
[-C--:B------:R-:W-:Y:S01]  /*1f20*/  ISETP.GE.AND P3, PT, R5, R0.reuse, PT ;  /* 0x000000000500720c */ /* 0x080fe20003f66270 */
[----:B------:R-:W-:Y:S01]  /*1f30*/  VIADD R5, R7, 0x160 ;  /* 0x0000016007057836 */ /* 0x000fe20000000000 */
[----:B------:R-:W-:Y:S01]  /*1f40*/  @!P2 STG.E desc[UR8][R2.64+0x80], R43 ;  /* 0x0000802b0200a986 */ /* 0x000fe2000c101908 */
[----:B------:R-:W-:Y:S01]  /*1f50*/  ISETP.GE.AND P2, PT, R11, R0, PT ;  /* 0x000000000b00720c */ /* 0x000fe20003f46270 */
[----:B------:R-:W-:-:S02]  /*1f60*/  VIADD R11, R7, 0x140 ;  /* 0x00000140070b7836 */ /* 0x000fc40000000000 */
[----:B------:R0:W-:Y:S01]  /*1f70*/  @!P5 STG.E desc[UR8][R2.64+0x200], R9 ;  /* 0x000200090200d986 */ /* 0x0001e2000c101908 */
[-C--:B------:R-:W-:Y:S01]  /*1f80*/  ISETP.GE.AND P5, PT, R5, R0.reuse, PT ;  /* 0x000000000500720c */ /* 0x080fe20003fa6270 */
[----:B------:R-:W-:Y:S02]  /*1f90*/  VIADD R5, R7, 0x1a0 ;  /* 0x000001a007057836 */ /* 0x000fe40000000000 */
[----:B------:R1:W-:Y:S01]  /*1fa0*/  @!P4 STG.E desc[UR8][R2.64+0x180], R8 ;  /* 0x000180080200c986 */ /* 0x0003e2000c101908 */
[-C--:B------:R-:W-:Y:S01]  /*1fb0*/  ISETP.GE.AND P4, PT, R11, R0.reuse, PT ;  /* 0x000000000b00720c */ /* 0x080fe20003f86270 */
[----:B------:R-:W-:Y:S02]  /*1fc0*/  VIADD R11, R7, 0x180 ;  /* 0x00000180070b7836 */ /* 0x000fe40000000000 */
[----:B------:R1:W-:Y:S01]  /*1fd0*/  @!P0 STG.E desc[UR8][R2.64+0x300], R12 ;  /* 0x0003000c02008986 */ /* 0x0003e2000c101908 */
[----:B------:R-:W-:Y:S01]  /*1fe0*/  ISETP.GE.AND P0, PT, R5, R0, PT ;  /* 0x000000000500720c */ /* 0x000fe20003f06270 */
[----:B------:R-:W-:-:S02]  /*1ff0*/  VIADD R5, R7, 0x1e0 ;  /* 0x000001e007057836 */ /* 0x000fc40000000000 */
[----:B------:R1:W-:Y:S01]  /*2000*/  @!P6 STG.E desc[UR8][R2.64+0x280], R10 ;  /* 0x0002800a0200e986 */ /* 0x0003e2000c101908 */
[-C--:B------:R-:W-:Y:S01]  /*2010*/  ISETP.GE.AND P6, PT, R11, R0.reuse, PT ;  /* 0x000000000b00720c */ /* 0x080fe20003fc6270 */
[----:B------:R-:W-:Y:S02]  /*2020*/  VIADD R11, R7, 0x1c0 ;  /* 0x000001c0070b7836 */ /* 0x000fe40000000000 */
[----:B------:R1:W-:Y:S01]  /*2030*/  @!P2 STG.E desc[UR8][R2.64+0x400], R14 ;  /* 0x0004000e0200a986 */ /* 0x0003e2000c101908 */
[-C--:B------:R-:W-:Y:S01]  /*2040*/  ISETP.GE.AND P2, PT, R5, R0.reuse, PT ;  /* 0x000000000500720c */ /* 0x080fe20003f46270 */
[C---:B0-----:R-:W-:Y:S02]  /*2050*/  VIADD R9, R7.reuse, 0x200 ;  /* 0x0000020007097836 */ /* 0x041fe40000000000 */
[C---:B------:R-:W-:Y:S01]  /*2060*/  VIADD R5, R7.reuse, 0x220 ;  /* 0x0000022007057836 */ /* 0x040fe20000000000 */
[----:B------:R1:W-:Y:S01]  /*2070*/  @!P1 STG.E desc[UR8][R2.64+0x380], R13 ;  /* 0x0003800d02009986 */ /* 0x0003e2000c101908 */
[----:B------:R-:W-:Y:S01]  /*2080*/  VIADD R7, R7, 0x240 ;  /* 0x0000024007077836 */ /* 0x000fe20000000000 */
[----:B------:R-:W-:-:S02]  /*2090*/  ISETP.GE.AND P1, PT, R11, R0, PT ;  /* 0x000000000b00720c */ /* 0x000fc40003f26270 */
[----:B------:R1:W-:Y:S01]  /*20a0*/  @!P3 STG.E desc[UR8][R2.64+0x480], R15 ;  /* 0x0004800f0200b986 */ /* 0x0003e2000c101908 */
[----:B------:R-:W-:-:S03]  /*20b0*/  ISETP.GE.AND P3, PT, R9, R0, PT ;  /* 0x000000000900720c */ /* 0x000fc60003f66270 */
[----:B------:R1:W-:Y:S01]  /*20c0*/  @!P4 STG.E desc[UR8][R2.64+0x500], R16 ;  /* 0x000500100200c986 */ /* 0x0003e2000c101908 */
[----:B------:R-:W-:-:S03]  /*20d0*/  ISETP.GE.AND P4, PT, R5, R0, PT ;  /* 0x000000000500720c */ /* 0x000fc60003f86270 */
[----:B------:R1:W-:Y:S01]  /*20e0*/  @!P5 STG.E desc[UR8][R2.64+0x580], R17 ;  /* 0x000580110200d986 */ /* 0x0003e2000c101908 */
[----:B------:R-:W-:-:S03]  /*20f0*/  ISETP.GE.AND P5, PT, R7, R0, PT ;  /* 0x000000000700720c */ /* 0x000fc60003fa6270 */
[----:B------:R1:W-:Y:S04]  /*2100*/  @!P6 STG.E desc[UR8][R2.64+0x600], R18 ;  /* 0x000600120200e986 */ /* 0x0003e8000c101908 */
[----:B------:R1:W-:Y:S04]  /*2110*/  @!P0 STG.E desc[UR8][R2.64+0x680], R19 ;  /* 0x0006801302008986 */ /* 0x0003e8000c101908 */
[----:B------:R1:W-:Y:S04]  /*2120*/  @!P1 STG.E desc[UR8][R2.64+0x700], R20 ;  /* 0x0007001402009986 */ /* 0x0003e8000c101908 */
[----:B------:R1:W-:Y:S04]  /*2130*/  @!P2 STG.E desc[UR8][R2.64+0x780], R21 ;  /* 0x000780150200a986 */ /* 0x0003e8000c101908 */
[----:B------:R1:W-:Y:S04]  /*2140*/  @!P3 STG.E desc[UR8][R2.64+0x800], R22 ;  /* 0x000800160200b986 */ /* 0x0003e8000c101908 */
[----:B------:R1:W-:Y:S01]  /*2150*/  @!P4 STG.E desc[UR8][R2.64+0x880], R23 ;  /* 0x000880170200c986 */ /* 0x0003e2000c101908 */
[----:B------:R-:W-:Y:S05]  /*2160*/  @P5 EXIT ;  /* 0x000000000000594d */ /* 0x000fea0003800000 */
[----:B------:R-:W-:Y:S01]  /*2170*/  STG.E desc[UR8][R2.64+0x900], R24 ;  /* 0x0009001802007986 */ /* 0x000fe2000c101908 */
[----:B------:R-:W-:Y:S05]  /*2180*/  EXIT ;  /* 0x000000000000794d */ /* 0x000fea0003800000 */
.L_x_218:
        /* <DEDUP_REMOVED lines=39> */
.L_x_322:
        /* <DEDUP_REMOVED lines=25> */
.L_x_229:
[----:B------:R-:W-:Y:S05]  /*2590*/  WARPSYNC.ALL ;  /* 0x0000000000007948 */ /* 0x000fea0003800000 */
[----:B------:R-:W-:Y:S01]  /*25a0*/  BAR.SYNC.DEFER_BLOCKING 0x0 ;  /* 0x0000000000007b1d */ /* 0x000fe20000010000 */
[----:B------:R-:W-:Y:S02]  /*25b0*/  ISETP.NE.AND P0, PT, R53, RZ, PT ;  /* 0x000000ff3500720c */ /* 0x000fe40003f05270 */
[----:B-1----:R-:W-:-:S03]  /*25c0*/  SHF.R.U32.HI R5, RZ, UR6, R45 ;  /* 0x00000006ff057c19 */ /* 0x002fc6000801162d */
[----:B------:R-:W-:Y:S01]  /*25d0*/  BSSY.RECONVERGENT B0, `(.L_x_231) ;  /* 0x0000029000007945 */ /* 0x000fe20003800200 */
[----:B------:R-:W-:Y:S01]  /*25e0*/  LOP3.LUT R5, R5, UR5, RZ, 0x30, !PT ;  /* 0x0000000505057c12 */ /* 0x000fe2000f8e30ff */
[----:B0-----:R-:W0:Y:S06]  /*25f0*/  LDS R24, [R24+0x3410] ;  /* 0x0034100018187984 */ /* 0x001e2c0000000800 */
[----:B------:R-:W-:Y:S05]  /*2600*/  @P0 BRA `(.L_x_232) ;  /* 0x0000000000940947 */ /* 0x000fea0003800000 */
[----:B------:R-:W-:-:S05]  /*2610*/  LEA R4, R3, UR4, 0x2 ;  /* 0x0000000403047c11 */ /* 0x000fca000f8e10ff */
        /* <DEDUP_REMOVED lines=14> */
[----:B------:R1:W-:Y:S01]  /*2700*/  STS [R4], R13 ;  /* 0x0000000d04007388 */ /* 0x0003e20000000800 */
[C---:B--2---:R-:W-:Y:S02]  /*2710*/  IMAD.IADD R17, R24.reuse, 0x1, R17 ;  /* 0x0000000118117824 */ /* 0x044fe400078e0211 */
[C---:B---3--:R-:W-:Y:S01]  /*2720*/  IMAD.IADD R19, R24.reuse, 0x1, R19 ;  /* 0x0000000118137824 */ /* 0x048fe200078e0213 */
        /* <DEDUP_REMOVED lines=13> */
[----:B-1----:R-:W-:-:S03]  /*2800*/  IMAD.IADD R13, R24, 0x1, R8 ;  /* 0x00000001180d7824 */ /* 0x002fc600078e0208 */
[----:B------:R2:W-:Y:S01]  /*2810*/  STS [R4+0x2000], R49 ;  /* 0x0020003104007388 */ /* 0x0005e20000000800 */
[----:B0-----:R-:W-:-:S03]  /*2820*/  IMAD.IADD R9, R24, 0x1, R9 ;  /* 0x0000000118097824 */ /* 0x001fc600078e0209 */
[----:B------:R2:W-:Y:S04]  /*2830*/  STS [R4+0x2400], R51 ;  /* 0x0024003304007388 */ /* 0x0005e80000000800 */
[----:B------:R2:W-:Y:S04]  /*2840*/  STS [R4+0x2800], R13 ;  /* 0x0028000d04007388 */ /* 0x0005e80000000800 */
[----:B------:R2:W-:Y:S02]  /*2850*/  STS [R4+0x2c00], R9 ;  /* 0x002c000904007388 */ /* 0x0005e40000000800 */
.L_x_232:
[----:B------:R-:W-:Y:S05]  /*2860*/  BSYNC.RECONVERGENT B0 ;  /* 0x0000000000007941 */ /* 0x000fea0003800200 */
.L_x_231:
[----:B------:R-:W-:Y:S01]  /*2870*/  BAR.SYNC.DEFER_BLOCKING 0x0 ;  /* 0x0000000000007b1d */ /* 0x000fe20000010000 */
[----:B------:R-:W-:Y:S01]  /*2880*/  R2P PR, R5, 0x7f ;  /* 0x0000007f05007804 */ /* 0x000fe20000000000 */
[----:B------:R-:W-:-:S04]  /*2890*/  IMAD.MOV.U32 R8, RZ, RZ, RZ ;  /* 0x000000ffff087224 */ /* 0x000fc800078e00ff */
[----:B------:R-:W-:Y:S01]  /*28a0*/  BSSY.RECONVERGENT B0, `(.L_x_233) ;  /* 0x0000026000007945 */ /* 0x000fe20003800200 */
[----:B--2---:R-:W1:Y:S07]  /*28b0*/  S2R R23, SR_LEMASK ;  /* 0x0000000000177919 */ /* 0x004e6e0000003a00 */
[----:B------:R-:W-:Y:S02]  /*28c0*/  VOTE.ANY R4, PT, P0 ;  /* 0x0000000000047806 */ /* 0x000fe400000e0100 */
        /* <DEDUP_REMOVED lines=10> */
[----:B------:R-:W-:Y:S02]  /*2970*/  LOP3.LUT P0, RZ, R5, 0x80, RZ, 0xc0, !PT ;  /* 0x0000008005ff7812 */ /* 0x000fe4000780c0ff */
[----:B------:R-:W-:Y:S02]  /*2980*/  LOP3.LUT R4, R15, R4, RZ, 0xc0, !PT ;  /* 0x000000040f047212 */ /* 0x000fe400078ec0ff */
[----:B------:R-:W-:-:S02]  /*2990*/  VOTE.ANY R13, PT, P5 ;  /* 0x00000000000d7806 */ /* 0x000fc400028e0100 */
[----:B------:R-:W-:Y:S02]  /*29a0*/  @!P4 LOP3.LUT R9, RZ, R9, RZ, 0x33, !PT ;  /* 0x00000009ff09c212 */ /* 0x000fe400078e33ff */
[----:B------:R-:W-:Y:S02]  /*29b0*/  @!P5 LOP3.LUT R13, RZ, R13, RZ, 0x33, !PT ;  /* 0x0000000dff0dd212 */ /* 0x000fe400078e33ff */
[----:B------:R-:W-:Y:S02]  /*29c0*/  LOP3.LUT R4, R9, R4, RZ, 0xc0, !PT ;  /* 0x0000000409047212 */ /* 0x000fe400078ec0ff */
[----:B------:R-:W-:Y:S02]  /*29d0*/  VOTE.ANY R9, PT, P6 ;  /* 0x0000000000097806 */ /* 0x000fe400030e0100 */
[----:B------:R-:W-:Y:S02]  /*29e0*/  LOP3.LUT R4, R13, R4, RZ, 0xc0, !PT ;  /* 0x000000040d047212 */ /* 0x000fe400078ec0ff */
[----:B------:R-:W-:-:S02]  /*29f0*/  VOTE.ANY R13, PT, P0 ;  /* 0x00000000000d7806 */ /* 0x000fc400000e0100 */
[----:B------:R-:W-:Y:S02]  /*2a00*/  @!P6 LOP3.LUT R9, RZ, R9, RZ, 0x33, !PT ;  /* 0x00000009ff09e212 */ /* 0x000fe400078e33ff */
[----:B------:R-:W-:Y:S02]  /*2a10*/  @!P0 LOP3.LUT R13, RZ, R13, RZ, 0x33, !PT ;  /* 0x0000000dff0d8212 */ /* 0x000fe400078e33ff */
[----:B------:R-:W-:Y:S02]  /*2a20*/  LOP3.LUT R4, R9, R4, RZ, 0xc0, !PT ;  /* 0x0000000409047212 */ /* 0x000fe400078ec0ff */
[----:B------:R-:W-:Y:S02]  /*2a30*/  SHF.R.U32.HI R9, RZ, UR6, R6 ;  /* 0x00000006ff097c19 */ /* 0x000fe40008011606 */
[----:B------:R-:W-:Y:S01]  /*2a40*/  LOP3.LUT R10, R13, R4, RZ, 0xc0, !PT ;  /* 0x000000040d0a7212 */ /* 0x000fe200078ec0ff */
[----:B------:R-:W-:Y:S01]  /*2a50*/  IMAD.SHL.U32 R4, R3, 0x20, RZ ;  /* 0x0000002003047824 */ /* 0x000fe200078e00ff */
[----:B------:R-:W-:-:S02]  /*2a60*/  LOP3.LUT R9, R9, UR5, RZ, 0x30, !PT ;  /* 0x0000000509097c12 */ /* 0x000fc4000f8e30ff */
[----:B------:R-:W2:Y:S01]  /*2a70*/  FLO.U32 R15, R10 ;  /* 0x0000000a000f7300 */ /* 0x000ea200000e0000 */
[----:B-1----:R-:W-:Y:S02]  /*2a80*/  LOP3.LUT R14, R23, R10, RZ, 0xc0, !PT ;  /* 0x0000000a170e7212 */ /* 0x002fe400078ec0ff */
[----:B------:R-:W-:-:S05]  /*2a90*/  LOP3.LUT R4, R4, 0x7c00, RZ, 0xc0, !PT ;  /* 0x00007c0004047812 */ /* 0x000fca00078ec0ff */
[----:B------:R-:W1:Y:S01]  /*2aa0*/  POPC R14, R14 ;  /* 0x0000000e000e7309 */ /* 0x000e620000000000 */
[----:B------:R-:W-:Y:S01]  /*2ab0*/  VIADD R22, R4, UR4 ;  /* 0x0000000404167c36 */ /* 0x000fe20008000000 */
[----:B--2---:R-:W-:-:S13]  /*2ac0*/  ISETP.NE.AND P0, PT, R46, R15, PT ;  /* 0x0000000f2e00720c */ /* 0x004fda0003f05270 */
[----:B-1----:R-:W-:Y:S05]  /*2ad0*/  @P0 BRA `(.L_x_234) ;  /* 0x0000000000080947 */ /* 0x002fea0003800000 */
[----:B------:R-:W-:-:S05]  /*2ae0*/  IMAD R5, R5, 0x4, R22 ;  /* 0x0000000405057824 */ /* 0x000fca00078e0216 */
[----:B------:R1:W2:Y:S02]  /*2af0*/  ATOMS.ADD R8, [R5], R14 ;  /* 0x0000000e0508738c */ /* 0x0002a40000000000 */
.L_x_234:
[----:B------:R-:W-:Y:S05]  /*2b00*/  BSYNC.RECONVERGENT B0 ;  /* 0x0000000000007941 */ /* 0x000fea0003800200 */
.L_x_233:
[----:B------:R-:W-:Y:S01]  /*2b10*/  R2P PR, R9, 0x7f ;  /* 0x0000007f09007804 */ /* 0x000fe20000000000 */
[----:B--2---:R2:W3:Y:S01]  /*2b20*/  SHFL.IDX PT, R8, R8, R15, 0x1f ;  /* 0x00001f0f08087589 */ /* 0x0044e200000e0000 */
[----:B------:R-:W-:Y:S01]  /*2b30*/  BSSY.RECONVERGENT B0, `(.L_x_235) ;  /* 0x0000023000007945 */ /* 0x000fe20003800200 */
[----:B------:R-:W-:-:S10]  /*2b40*/  IMAD.MOV.U32 R12, RZ, RZ, RZ ;  /* 0x000000ffff0c7224 */ /* 0x000fd400078e00ff */
[----:B------:R-:W-:Y:S02]  /*2b50*/  VOTE.ANY R4, PT, P0 ;  /* 0x0000000000047806 */ /* 0x000fe400000e0100 */
[----:B-1----:R-:W-:Y:S02]  /*2b60*/  VOTE.ANY R5, PT, P1 ;  /* 0x0000000000057806 */ /* 0x002fe400008e0100 */
        /* <DEDUP_REMOVED lines=18> */
[----:B------:R-:W-:Y:S02]  /*2c90*/  LOP3.LUT R4, R5, R4, RZ, 0xc0, !PT ;  /* 0x0000000405047212 */ /* 0x000fe400078ec0ff */
[----:B------:R-:W-:Y:S02]  /*2ca0*/  @!P0 LOP3.LUT R17, RZ, R17, RZ, 0x33, !PT ;  /* 0x00000011ff118212 */ /* 0x000fe400078e33ff */
[----:B------:R-:W-:-:S04]  /*2cb0*/  LOP3.LUT R4, R13, R4, RZ, 0xc0, !PT ;  /* 0x000000040d047212 */ /* 0x000fc800078ec0ff */
[----:B------:R-:W-:Y:S02]  /*2cc0*/  LOP3.LUT R4, R17, R4, RZ, 0xc0, !PT ;  /* 0x0000000411047212 */ /* 0x000fe400078ec0ff */
[----:B------:R-:W-:Y:S02]  /*2cd0*/  SHF.R.U32.HI R17, RZ, UR6, R0 ;  /* 0x00000006ff117c19 */ /* 0x000fe40008011600 */
[----:B------:R-:W1:Y:S01]  /*2ce0*/  FLO.U32 R5, R4 ;  /* 0x0000000400057300 */ /* 0x000e6200000e0000 */
[----:B------:R-:W-:Y:S02]  /*2cf0*/  LOP3.LUT R13, R23, R4, RZ, 0xc0, !PT ;  /* 0x00000004170d7212 */ /* 0x000fe400078ec0ff */
[----:B------:R-:W-:-:S05]  /*2d00*/  LOP3.LUT R17, R17, UR5, RZ, 0x30, !PT ;  /* 0x0000000511117c12 */ /* 0x000fca000f8e30ff */
[----:B------:R-:W4:Y:S01]  /*2d10*/  POPC R13, R13 ;  /* 0x0000000d000d7309 */ /* 0x000f220000000000 */
[----:B-1----:R-:W-:-:S13]  /*2d20*/  ISETP.NE.AND P0, PT, R46, R5, PT ;  /* 0x000000052e00720c */ /* 0x002fda0003f05270 */
[----:B--234-:R-:W-:Y:S05]  /*2d30*/  @P0 BRA `(.L_x_236) ;  /* 0x0000000000080947 */ /* 0x01cfea0003800000 */
[----:B------:R-:W-:-:S06]  /*2d40*/  IMAD R12, R9, 0x4, R22 ;  /* 0x00000004090c7824 */ /* 0x000fcc00078e0216 */
[----:B------:R1:W2:Y:S02]  /*2d50*/  ATOMS.ADD R12, [R12], R13 ;  /* 0x0000000d0c0c738c */ /* 0x0002a40000000000 */
.L_x_236:
[----:B------:R-:W-:Y:S05]  /*2d60*/  BSYNC.RECONVERGENT B0 ;  /* 0x0000000000007941 */ /* 0x000fea0003800200 */
.L_x_235:
[----:B------:R-:W-:Y:S01]  /*2d70*/  R2P PR, R17, 0x7f ;  /* 0x0000007f11007804 */ /* 0x000fe20000000000 */
[----:B--2---:R2:W3:Y:S01]  /*2d80*/  SHFL.IDX PT, R12, R12, R5, 0x1f ;  /* 0x00001f050c0c7589 */ /* 0x0044e200000e0000 */
[----:B------:R-:W-:Y:S11]  /*2d90*/  BSSY.RECONVERGENT B0, `(.L_x_237) ;  /* 0x0000023000007945 */ /* 0x000ff60003800200 */
[----:B------:R-:W-:-:S02]  /*2da0*/  VOTE.ANY R0, PT, P0 ;  /* 0x0000000000007806 */ /* 0x000fc400000e0100 */
[----:B------:R-:W-:Y:S02]  /*2db0*/  VOTE.ANY R9, PT, P1 ;  /* 0x0000000000097806 */ /* 0x000fe400008e0100 */
[----:B------:R-:W-:Y:S02]  /*2dc0*/  @!P0 LOP3.LUT R0, RZ, R0, RZ, 0x33, !PT ;  /* 0x00000000ff008212 */ /* 0x000fe400078e33ff */
[----:B------:R-:W-:Y:S02]  /*2dd0*/  VOTE.ANY R15, PT, P2 ;  /* 0x00000000000f7806 */ /* 0x000fe400010e0100 */
[----:B------:R-:W-:Y:S02]  /*2de0*/  @!P1 LOP3.LUT R9, RZ, R9, RZ, 0x33, !PT ;  /* 0x00000009ff099212 */ /* 0x000fe400078e33ff */
[----:B------:R-:W-:Y:S02]  /*2df0*/  @!P2 LOP3.LUT R15, RZ, R15, RZ, 0x33, !PT ;  /* 0x0000000fff0fa212 */ /* 0x000fe400078e33ff */
[----:B------:R-:W-:-:S02]  /*2e00*/  LOP3.LUT R0, R9, R0, RZ, 0xc0, !PT ;  /* 0x0000000009007212 */ /* 0x000fc400078ec0ff */
[----:B------:R-:W-:Y:S02]  /*2e10*/  VOTE.ANY R9, PT, P3 ;  /* 0x0000000000097806 */ /* 0x000fe400018e0100 */
[----:B------:R-:W-:Y:S02]  /*2e20*/  LOP3.LUT R0, R15, R0, RZ, 0xc0, !PT ;  /* 0x000000000f007212 */ /* 0x000fe400078ec0ff */
[----:B------:R-:W-:Y:S02]  /*2e30*/  LOP3.LUT P0, RZ, R17, 0x80, RZ, 0xc0, !PT ;  /* 0x0000008011ff7812 */ /* 0x000fe4000780c0ff */
[----:B------:R-:W-:Y:S02]  /*2e40*/  VOTE.ANY R15, PT, P4 ;  /* 0x00000000000f7806 */ /* 0x000fe400020e0100 */
[----:B------:R-:W-:Y:S02]  /*2e50*/  @!P3 LOP3.LUT R9, RZ, R9, RZ, 0x33, !PT ;  /* 0x00000009ff09b212 */ /* 0x000fe400078e33ff */
[----:B------:R-:W-:-:S02]  /*2e60*/  @!P4 LOP3.LUT R15, RZ, R15, RZ, 0x33, !PT ;  /* 0x0000000fff0fc212 */ /* 0x000fc400078e33ff */
[----:B------:R-:W-:Y:S02]  /*2e70*/  LOP3.LUT R0, R9, R0, RZ, 0xc0, !PT ;  /* 0x0000000009007212 */ /* 0x000fe400078ec0ff */
[----:B------:R-:W-:Y:S02]  /*2e80*/  VOTE.ANY R9, PT, P5 ;  /* 0x0000000000097806 */ /* 0x000fe400028e0100 */
[----:B------:R-:W-:Y:S02]  /*2e90*/  LOP3.LUT R0, R15, R0, RZ, 0xc0, !PT ;  /* 0x000000000f007212 */ /* 0x000fe400078ec0ff */
[----:B------:R-:W-:Y:S02]  /*2ea0*/  VOTE.ANY R15, PT, P6 ;  /* 0x00000000000f7806 */ /* 0x000fe400030e0100 */
[----:B------:R-:W-:Y:S02]  /*2eb0*/  @!P5 LOP3.LUT R9, RZ, R9, RZ, 0x33, !PT ;  /* 0x00000009ff09d212 */ /* 0x000fe400078e33ff */
[----:B------:R-:W-:-:S02]  /*2ec0*/  VOTE.ANY R19, PT, P0 ;  /* 0x0000000000137806 */ /* 0x000fc400000e0100 */
[----:B------:R-:W-:Y:S02]  /*2ed0*/  @!P6 LOP3.LUT R15, RZ, R15, RZ, 0x33, !PT ;  /* 0x0000000fff0fe212 */ /* 0x000fe400078e33ff */
[----:B------:R-:W-:Y:S02]  /*2ee0*/  LOP3.LUT R0, R9, R0, RZ, 0xc0, !PT ;  /* 0x0000000009007212 */ /* 0x000fe400078ec0ff */
[----:B------:R-:W-:Y:S02]  /*2ef0*/  @!P0 LOP3.LUT R19, RZ, R19, RZ, 0x33, !PT ;  /* 0x00000013ff138212 */ /* 0x000fe400078e33ff */
[----:B------:R-:W-:Y:S02]  /*2f00*/  LOP3.LUT R0, R15, R0, RZ, 0xc0, !PT ;  /* 0x000000000f007212 */ /* 0x000fe400078ec0ff */
[----:B------:R-:W-:Y:S02]  /*2f10*/  SHF.R.U32.HI R15, RZ, UR6, R41 ;  /* 0x00000006ff0f7c19 */ /* 0x000fe40008011629 */
[----:B------:R-:W-:Y:S01]  /*2f20*/  LOP3.LUT R4, R19, R0, RZ, 0xc0, !PT ;  /* 0x0000000013047212 */ /* 0x000fe200078ec0ff */
[----:B------:R-:W-:Y:S01]  /*2f30*/  IMAD.MOV.U32 R0, RZ, RZ, RZ ;  /* 0x000000ffff007224 */ /* 0x000fe200078e00ff */
[----:B------:R-:W-:-:S02]  /*2f40*/  LOP3.LUT R15, R15, UR5, RZ, 0x30, !PT ;  /* 0x000000050f0f7c12 */ /* 0x000fc4000f8e30ff */
[----:B------:R-:W4:Y:S01]  /*2f50*/  FLO.U32 R51, R4 ;  /* 0x0000000400337300 */ /* 0x000f2200000e0000 */
[----:B------:R-:W-:-:S07]  /*2f60*/  LOP3.LUT R10, R23, R4, RZ, 0xc0, !PT ;  /* 0x00000004170a7212 */ /* 0x000fce00078ec0ff */
[----:B------:R-:W0:Y:S01]  /*2f70*/  POPC R10, R10 ;  /* 0x0000000a000a7309 */ /* 0x000e220000000000 */
[----:B----4-:R-:W-:-:S13]  /*2f80*/  ISETP.NE.AND P0, PT, R46, R51, PT ;  /* 0x000000332e00720c */ /* 0x010fda0003f05270 */
[----:B0-23--:R-:W-:Y:S05]  /*2f90*/  @P0 BRA `(.L_x_238) ;  /* 0x0000000000080947 */ /* 0x00dfea0003800000 */
[----:B------:R-:W-:-:S05]  /*2fa0*/  IMAD R17, R17, 0x4, R22 ;  /* 0x0000000411117824 */ /* 0x000fca00078e0216 */
[----:B------:R0:W2:Y:S02]  /*2fb0*/  ATOMS.ADD R0, [R17], R10 ;  /* 0x0000000a1100738c */ /* 0x0000a40000000000 */
.L_x_238:
[----:B------:R-:W-:Y:S05]  /*2fc0*/  BSYNC.RECONVERGENT B0 ;  /* 0x0000000000007941 */ /* 0x000fea0003800200 */
.L_x_237:
        /* <DEDUP_REMOVED lines=21> */
[----:B0-----:R-:W-:-:S02]  /*3120*/  VOTE.ANY R17, PT, P0 ;  /* 0x0000000000117806 */ /* 0x001fc400000e0100 */
[----:B------:R-:W-:Y:S02]  /*3130*/  @!P6 LOP3.LUT R9, RZ, R9, RZ, 0x33, !PT ;  /* 0x00000009ff09e212 */ /* 0x000fe400078e33ff */
[----:B------:R-:W-:Y:S02]  /*3140*/  LOP3.LUT R4, R5, R4, RZ, 0xc0, !PT ;  /* 0x0000000405047212 */ /* 0x000fe400078ec0ff */
[----:B------:R-:W-:Y:S02]  /*3150*/  @!P0 LOP3.LUT R17, RZ, R17, RZ, 0x33, !PT ;  /* 0x00000011ff118212 */ /* 0x000fe400078e33ff */
[----:B------:R-:W-:-:S04]  /*3160*/  LOP3.LUT R4, R9, R4, RZ, 0xc0, !PT ;  /* 0x0000000409047212 */ /* 0x000fc800078ec0ff */
[----:B------:R-:W-:Y:S01]  /*3170*/  LOP3.LUT R6, R17, R4, RZ, 0xc0, !PT ;  /* 0x0000000411067212 */ /* 0x000fe200078ec0ff */
[----:B------:R-:W-:Y:S01]  /*3180*/  IMAD.MOV.U32 R4, RZ, RZ, RZ ;  /* 0x000000ffff047224 */ /* 0x000fe200078e00ff */
[----:B------:R-:W-:Y:S02]  /*3190*/  SHF.R.U32.HI R17, RZ, UR6, R40 ;  /* 0x00000006ff117c19 */ /* 0x000fe40008011628 */
[----:B------:R-:W0:Y:S01]  /*31a0*/  FLO.U32 R45, R6 ;  /* 0x00000006002d7300 */ /* 0x000e2200000e0000 */
[----:B------:R-:W-:Y:S02]  /*31b0*/  LOP3.LUT R9, R23, R6, RZ, 0xc0, !PT ;  /* 0x0000000617097212 */ /* 0x000fe400078ec0ff */
[----:B------:R-:W-:-:S05]  /*31c0*/  LOP3.LUT R17, R17, UR5, RZ, 0x30, !PT ;  /* 0x0000000511117c12 */ /* 0x000fca000f8e30ff */
[----:B------:R-:W4:Y:S01]  /*31d0*/  POPC R9, R9 ;  /* 0x0000000900097309 */ /* 0x000f220000000000 */
[----:B0-----:R-:W-:-:S13]  /*31e0*/  ISETP.NE.AND P0, PT, R46, R45, PT ;  /* 0x0000002d2e00720c */ /* 0x001fda0003f05270 */
[----:B--234-:R-:W-:Y:S05]  /*31f0*/  @P0 BRA `(.L_x_240) ;  /* 0x0000000000080947 */ /* 0x01cfea0003800000 */
[----:B------:R-:W-:-:S06]  /*3200*/  IMAD R4, R15, 0x4, R22 ;  /* 0x000000040f047824 */ /* 0x000fcc00078e0216 */
[----:B------:R0:W2:Y:S02]  /*3210*/  ATOMS.ADD R4, [R4], R9 ;  /* 0x000000090404738c */ /* 0x0000a40000000000 */
.L_x_240:
[----:B------:R-:W-:Y:S05]  /*3220*/  BSYNC.RECONVERGENT B0 ;  /* 0x0000000000007941 */ /* 0x000fea0003800200 */
.L_x_239:
[----:B------:R-:W-:Y:S01]  /*3230*/  R2P PR, R17, 0x7f ;  /* 0x0000007f11007804 */ /* 0x000fe20000000000 */
[----:B--2---:R2:W3:Y:S01]  /*3240*/  SHFL.IDX PT, R45, R4, R45, 0x1f ;  /* 0x00001f2d042d7589 */ /* 0x0044e200000e0000 */
[----:B------:R-:W-:Y:S01]  /*3250*/  BSSY.RECONVERGENT B0, `(.L_x_241) ;  /* 0x0000023000007945 */ /* 0x000fe20003800200 */
[----:B------:R-:W-:-:S10]  /*3260*/  IMAD.MOV.U32 R6, RZ, RZ, RZ ;  /* 0x000000ffff067224 */ /* 0x000fd400078e00ff */
        /* <DEDUP_REMOVED lines=22> */
[----:B------:R-:W-:Y:S02]  /*33d0*/  LOP3.LUT R0, R15, R0, RZ, 0xc0, !PT ;  /* 0x000000000f007212 */ /* 0x000fe400078ec0ff */
[----:B------:R-:W-:-:S02]  /*33e0*/  SHF.R.U32.HI R15, RZ, UR6, R39 ;  /* 0x00000006ff0f7c19 */ /* 0x000fc40008011627 */
[----:B------:R-:W-:Y:S02]  /*33f0*/  LOP3.LUT R0, R19, R0, RZ, 0xc0, !PT ;  /* 0x0000000013007212 */ /* 0x000fe400078ec0ff */
[----:B------:R-:W-:Y:S02]  /*3400*/  LOP3.LUT R15, R15, UR5, RZ, 0x30, !PT ;  /* 0x000000050f0f7c12 */ /* 0x000fe4000f8e30ff */
[----:B------:R-:W4:Y:S01]  /*3410*/  FLO.U32 R19, R0 ;  /* 0x0000000000137300 */ /* 0x000f2200000e0000 */
[----:B------:R-:W-:-:S07]  /*3420*/  LOP3.LUT R5, R23, R0, RZ, 0xc0, !PT ;  /* 0x0000000017057212 */ /* 0x000fce00078ec0ff */
[----:B------:R-:W0:Y:S01]  /*3430*/  POPC R5, R5 ;  /* 0x0000000500057309 */ /* 0x000e220000000000 */
[----:B----4-:R-:W-:-:S13]  /*3440*/  ISETP.NE.AND P0, PT, R46, R19, PT ;  /* 0x000000132e00720c */ /* 0x010fda0003f05270 */
[----:B0-23--:R-:W-:Y:S05]  /*3450*/  @P0 BRA `(.L_x_242) ;  /* 0x0000000000080947 */ /* 0x00dfea0003800000 */
[----:B------:R-:W-:-:S06]  /*3460*/  IMAD R6, R17, 0x4, R22 ;  /* 0x0000000411067824 */ /* 0x000fcc00078e0216 */
[----:B------:R0:W2:Y:S02]  /*3470*/  ATOMS.ADD R6, [R6], R5 ;  /* 0x000000050606738c */ /* 0x0000a40000000000 */
.L_x_242:
[----:B------:R-:W-:Y:S05]  /*3480*/  BSYNC.RECONVERGENT B0 ;  /* 0x0000000000007941 */ /* 0x000fea0003800200 */
.L_x_241:
        /* <DEDUP_REMOVED lines=37> */
.L_x_244:
[----:B------:R-:W-:Y:S05]  /*36e0*/  BSYNC.RECONVERGENT B0 ;  /* 0x0000000000007941 */ /* 0x000fea0003800200 */
.L_x_243:
[----:B------:R-:W-:Y:S01]  /*36f0*/  R2P PR, R17, 0x7f ;  /* 0x0000007f11007804 */ /* 0x000fe20000000000 */
[----:B--2---:R2:W3:Y:S01]  /*3700*/  SHFL.IDX PT, R47, R0, R47, 0x1f ;  /* 0x00001f2f002f7589 */ /* 0x0044e200000e0000 */
[----:B------:R-:W-:Y:S11]  /*3710*/  BSSY.RECONVERGENT B0, `(.L_x_245) ;  /* 0x0000021000007945 */ /* 0x000ff60003800200 */
[----:B0-----:R-:W-:-:S02]  /*3720*/  VOTE.ANY R15, PT, P0 ;  /* 0x00000000000f7806 */ /* 0x001fc400000e0100 */
        /* <DEDUP_REMOVED lines=19> */
[----:B------:R-:W-:Y:S01]  /*3860*/  LOP3.LUT R15, R16, R15, RZ, 0xc0, !PT ;  /* 0x0000000f100f7212 */ /* 0x000fe200078ec0ff */
[----:B------:R-:W-:Y:S01]  /*3870*/  IMAD.MOV.U32 R16, RZ, RZ, RZ ;  /* 0x000000ffff107224 */ /* 0x000fe200078e00ff */
[----:B------:R-:W-:Y:S02]  /*3880*/  @!P0 LOP3.LUT R20, RZ, R20, RZ, 0x33, !PT ;  /* 0x00000014ff148212 */ /* 0x000fe400078e33ff */
[----:B------:R-:W-:-:S04]  /*3890*/  LOP3.LUT R15, R18, R15, RZ, 0xc0, !PT ;  /* 0x0000000f120f7212 */ /* 0x000fc800078ec0ff */
[----:B------:R-:W-:-:S04]  /*38a0*/  LOP3.LUT R20, R20, R15, RZ, 0xc0, !PT ;  /* 0x0000000f14147212 */ /* 0x000fc800078ec0ff */
[----:B------:R-:W0:Y:S01]  /*38b0*/  FLO.U32 R49, R20 ;  /* 0x0000001400317300 */ /* 0x000e2200000e0000 */
[----:B------:R-:W-:-:S07]  /*38c0*/  LOP3.LUT R50, R23, R20, RZ, 0xc0, !PT ;  /* 0x0000001417327212 */ /* 0x000fce00078ec0ff */
[----:B------:R-:W4:Y:S01]  /*38d0*/  POPC R50, R50 ;  /* 0x0000003200327309 */ /* 0x000f220000000000 */
[----:B0-----:R-:W-:-:S13]  /*38e0*/  ISETP.NE.AND P0, PT, R46, R49, PT ;  /* 0x000000312e00720c */ /* 0x001fda0003f05270 */
[----:B--234-:R-:W-:Y:S05]  /*38f0*/  @P0 BRA `(.L_x_246) ;  /* 0x0000000000080947 */ /* 0x01cfea0003800000 */
[----:B------:R-:W-:-:S05]  /*3900*/  IMAD R17, R17, 0x4, R22 ;  /* 0x0000000411117824 */ /* 0x000fca00078e0216 */
[----:B------:R0:W2:Y:S02]  /*3910*/  ATOMS.ADD R16, [R17], R50 ;  /* 0x000000321110738c */ /* 0x0000a40000000000 */
.L_x_246:
[----:B------:R-:W-:Y:S05]  /*3920*/  BSYNC.RECONVERGENT B0 ;  /* 0x0000000000007941 */ /* 0x000fea0003800200 */
.L_x_245:
[----:B------:R-:W-:Y:S01]  /*3930*/  R2P PR, R11, 0x7f ;  /* 0x0000007f0b007804 */ /* 0x000fe20000000000 */
[----:B--2---:R2:W3:Y:S01]  /*3940*/  SHFL.IDX PT, R49, R16, R49, 0x1f ;  /* 0x00001f3110317589 */ /* 0x0044e200000e0000 */
[----:B------:R-:W-:Y:S01]  /*3950*/  BSSY.RECONVERGENT B0, `(.L_x_247) ;  /* 0x0000021000007945 */ /* 0x000fe20003800200 */
[----:B------:R-:W-:-:S10]  /*3960*/  IMAD.MOV.U32 R20, RZ, RZ, RZ ;  /* 0x000000ffff147224 */ /* 0x000fd400078e00ff */
[----:B------:R-:W-:Y:S02]  /*3970*/  VOTE.ANY R0, PT, P0 ;  /* 0x0000000000007806 */ /* 0x000fe400000e0100 */
[----:B------:R-:W-:Y:S02]  /*3980*/  VOTE.ANY R15, PT, P1 ;  /* 0x00000000000f7806 */ /* 0x000fe400008e0100 */
[----:B------:R-:W-:Y:S02]  /*3990*/  @!P0 LOP3.LUT R0, RZ, R0, RZ, 0x33, !PT ;  /* 0x00000000ff008212 */ /* 0x000fe400078e33ff */
[----:B0-----:R-:W-:Y:S02]  /*39a0*/  VOTE.ANY R17, PT, P2 ;  /* 0x0000000000117806 */ /* 0x001fe400010e0100 */
        /* <DEDUP_REMOVED lines=25> */
[----:B------:R-:W-:-:S06]  /*3b40*/  IMAD R20, R11, 0x4, R22 ;  /* 0x000000040b147824 */ /* 0x000fcc00078e0216 */
[----:B------:R0:W2:Y:S02]  /*3b50*/  ATOMS.ADD R20, [R20], R21 ;  /* 0x000000151414738c */ /* 0x0000a40000000000 */
.L_x_248:
[----:B------:R-:W-:Y:S05]  /*3b60*/  BSYNC.RECONVERGENT B0 ;  /* 0x0000000000007941 */ /* 0x000fea0003800200 */
.L_x_247:
[----:B------:R-:W-:Y:S01]  /*3b70*/  R2P PR, R7, 0x7f ;  /* 0x0000007f07007804 */ /* 0x000fe20000000000 */
[----:B--2---:R2:W3:Y:S01]  /*3b80*/  SHFL.IDX PT, R20, R20, R15, 0x1f ;  /* 0x00001f0f14147589 */ /* 0x0044e200000e0000 */
[----:B------:R-:W-:Y:S01]  /*3b90*/  BSSY.RECONVERGENT B0, `(.L_x_249) ;  /* 0x0000023000007945 */ /* 0x000fe20003800200 */
[----:B------:R-:W-:-:S10]  /*3ba0*/  IMAD.MOV.U32 R16, RZ, RZ, RZ ;  /* 0x000000ffff107224 */ /* 0x000fd400078e00ff */
        /* <DEDUP_REMOVED lines=23> */
[----:B------:R-:W-:Y:S02]  /*3d20*/  LOP3.LUT R48, R11, R0, RZ, 0xc0, !PT ;  /* 0x000000000b307212 */ /* 0x000fe400078ec0ff */
[----:B------:R-:W-:Y:S02]  /*3d30*/  SHF.R.U32.HI R0, RZ, UR6, R36 ;  /* 0x00000006ff007c19 */ /* 0x000fe40008011624 */
[----:B------:R-:W4:Y:S01]  /*3d40*/  FLO.U32 R18, R48 ;  /* 0x0000003000127300 */ /* 0x000f2200000e0000 */
[----:B------:R-:W-:Y:S02]  /*3d50*/  LOP3.LUT R19, R23, R48, RZ, 0xc0, !PT ;  /* 0x0000003017137212 */ /* 0x000fe400078ec0ff */
[----:B------:R-:W-:-:S05]  /*3d60*/  LOP3.LUT R0, R0, UR5, RZ, 0x30, !PT ;  /* 0x0000000500007c12 */ /* 0x000fca000f8e30ff */
[----:B------:R-:W0:Y:S01]  /*3d70*/  POPC R19, R19 ;  /* 0x0000001300137309 */ /* 0x000e220000000000 */
[----:B----4-:R-:W-:-:S13]  /*3d80*/  ISETP.NE.AND P0, PT, R46, R18, PT ;  /* 0x000000122e00720c */ /* 0x010fda0003f05270 */
[----:B0-23--:R-:W-:Y:S05]  /*3d90*/  @P0 BRA `(.L_x_250) ;  /* 0x0000000000080947 */ /* 0x00dfea0003800000 */
[----:B------:R-:W-:-:S06]  /*3da0*/  IMAD R16, R7, 0x4, R22 ;  /* 0x0000000407107824 */ /* 0x000fcc00078e0216 */
[----:B------:R0:W2:Y:S02]  /*3db0*/  ATOMS.ADD R16, [R16], R19 ;  /* 0x000000131010738c */ /* 0x0000a40000000000 */
.L_x_250:
[----:B------:R-:W-:Y:S05]  /*3dc0*/  BSYNC.RECONVERGENT B0 ;  /* 0x0000000000007941 */ /* 0x000fea0003800200 */
.L_x_249:
[----:B------:R-:W-:Y:S01]  /*3dd0*/  R2P PR, R0, 0x7f ;  /* 0x0000007f00007804 */ /* 0x000fe20000000000 */
[----:B--2---:R2:W3:Y:S01]  /*3de0*/  SHFL.IDX PT, R18, R16, R18, 0x1f ;  /* 0x00001f1210127589 */ /* 0x0044e200000e0000 */
[----:B------:R-:W-:Y:S01]  /*3df0*/  SHF.R.U32.HI R11, RZ, UR6, R35 ;  /* 0x00000006ff0b7c19 */ /* 0x000fe20008011623 */
[----:B------:R-:W-:Y:S01]  /*3e00*/  BSSY.RECONVERGENT B0, `(.L_x_251) ;  /* 0x0000022000007945 */ /* 0x000fe20003800200 */
[----:B------:R-:W-:Y:S02]  /*3e10*/  IMAD.MOV.U32 R15, RZ, RZ, RZ ;  /* 0x000000ffff0f7224 */ /* 0x000fe400078e00ff */
[----:B------:R-:W-:-:S07]  /*3e20*/  LOP3.LUT R11, R11, UR5, RZ, 0x30, !PT ;  /* 0x000000050b0b7c12 */ /* 0x000fce000f8e30ff */
        /* <DEDUP_REMOVED lines=24> */
[----:B------:R-:W4:Y:S01]  /*3fb0*/  FLO.U32 R52, R48 ;  /* 0x0000003000347300 */ /* 0x000f2200000e0000 */
[----:B------:R-:W-:-:S07]  /*3fc0*/  LOP3.LUT R17, R23, R48, RZ, 0xc0, !PT ;  /* 0x0000003017117212 */ /* 0x000fce00078ec0ff */
[----:B------:R-:W0:Y:S01]  /*3fd0*/  POPC R17, R17 ;  /* 0x0000001100117309 */ /* 0x000e220000000000 */
[----:B----4-:R-:W-:-:S13]  /*3fe0*/  ISETP.NE.AND P0, PT, R46, R52, PT ;  /* 0x000000342e00720c */ /* 0x010fda0003f05270 */
[----:B0-23--:R-:W-:Y:S05]  /*3ff0*/  @P0 BRA `(.L_x_252) ;  /* 0x0000000000080947 */ /* 0x00dfea0003800000 */
[----:B------:R-:W-:-:S05]  /*4000*/  IMAD R0, R0, 0x4, R22 ;  /* 0x0000000400007824 */ /* 0x000fca00078e0216 */
[----:B------:R0:W2:Y:S02]  /*4010*/  ATOMS.ADD R15, [R0], R17 ;  /* 0x00000011000f738c */ /* 0x0000a40000000000 */
.L_x_252:
[----:B------:R-:W-:Y:S05]  /*4020*/  BSYNC.RECONVERGENT B0 ;  /* 0x0000000000007941 */ /* 0x000fea0003800200 */
.L_x_251:
[----:B------:R-:W-:Y:S01]  /*4030*/  R2P PR, R11, 0x7f ;  /* 0x0000007f0b007804 */ /* 0x000fe20000000000 */
[----:B--2---:R2:W3:Y:S01]  /*4040*/  SHFL.IDX PT, R16, R15, R52, 0x1f ;  /* 0x00001f340f107589 */ /* 0x0044e200000e0000 */
[----:B------:R-:W-:Y:S11]  /*4050*/  BSSY.RECONVERGENT B0, `(.L_x_253) ;  /* 0x0000023000007945 */ /* 0x000ff60003800200 */
        /* <DEDUP_REMOVED lines=24> */
[----:B------:R0:W4:Y:S01]  /*41e0*/  FLO.U32 R7, R0 ;  /* 0x0000000000077300 */ /* 0x00012200000e0000 */
[----:B------:R-:W-:-:S07]  /*41f0*/  LOP3.LUT R48, R23, R0, RZ, 0xc0, !PT ;  /* 0x0000000017307212 */ /* 0x000fce00078ec0ff */
[----:B--2---:R2:W1:Y:S01]  /*4200*/  POPC R15, R48 ;  /* 0x00000030000f7309 */ /* 0x0044620000000000 */
[----:B0-----:R-:W-:-:S04]  /*4210*/  SHF.R.U32.HI R0, RZ, UR6, R34 ;  /* 0x00000006ff007c19 */ /* 0x001fc80008011622 */
[----:B------:R-:W-:Y:S02]  /*4220*/  LOP3.LUT R0, R0, UR5, RZ, 0x30, !PT ;  /* 0x0000000500007c12 */ /* 0x000fe4000f8e30ff */
[----:B----4-:R-:W-:Y:S01]  /*4230*/  ISETP.NE.AND P0, PT, R46, R7, PT ;  /* 0x000000072e00720c */ /* 0x010fe20003f05270 */
[----:B--2---:R-:W-:-:S12]  /*4240*/  IMAD.MOV.U32 R48, RZ, RZ, RZ ;  /* 0x000000ffff307224 */ /* 0x004fd800078e00ff */
[----:B-1-3--:R-:W-:Y:S05]  /*4250*/  @P0 BRA `(.L_x_254) ;  /* 0x0000000000080947 */ /* 0x00afea0003800000 */
[----:B------:R-:W-:-:S06]  /*4260*/  IMAD R48, R11, 0x4, R22 ;  /* 0x000000040b307824 */ /* 0x000fcc00078e0216 */
[----:B------:R0:W1:Y:S02]  /*4270*/  ATOMS.ADD R48, [R48], R15 ;  /* 0x0000000f3030738c */ /* 0x0000640000000000 */
.L_x_254:
[----:B------:R-:W-:Y:S05]  /*4280*/  BSYNC.RECONVERGENT B0 ;  /* 0x0000000000007941 */ /* 0x000fea0003800200 */
.L_x_253:
[----:B------:R-:W-:Y:S01]  /*4290*/  R2P PR, R0, 0x7f ;  /* 0x0000007f00007804 */ /* 0x000fe20000000000 */
[----:B------:R-:W-:Y:S01]  /*42a0*/  IMAD.IADD R14, R14, 0x1, R8 ;  /* 0x000000010e0e7824 */ /* 0x000fe200078e0208 */
[----:B------:R-:W-:Y:S01]  /*42b0*/  BSSY.RECONVERGENT B0, `(.L_x_255) ;  /* 0x0000025000007945 */ /* 0x000fe20003800200 */
[----:B------:R-:W-:Y:S02]  /*42c0*/  IMAD.IADD R13, R13, 0x1, R12 ;  /* 0x000000010d0d7824 */ /* 0x000fe400078e020c */
[----:B-1----:R1:W2:Y:S08]  /*42d0*/  SHFL.IDX PT, R12, R48, R7, 0x1f ;  /* 0x00001f07300c7589 */ /* 0x0022b000000e0000 */
[----:B------:R-:W-:-:S02]  /*42e0*/  VOTE.ANY R11, PT, P0 ;  /* 0x00000000000b7806 */ /* 0x000fc400000e0100 */
[----:B------:R-:W-:Y:S01]  /*42f0*/  VOTE.ANY R8, PT, P1 ;  /* 0x0000000000087806 */ /* 0x000fe200008e0100 */
[----:B-1----:R-:W-:Y:S01]  /*4300*/  IMAD.MOV.U32 R7, RZ, RZ, RZ ;  /* 0x000000ffff077224 */ /* 0x002fe200078e00ff */
        /* <DEDUP_REMOVED lines=22> */
[----:B------:R1:W3:Y:S01]  /*4470*/  FLO.U32 R8, R52 ;  /* 0x0000003400087300 */ /* 0x0002e200000e0000 */
[----:B------:R-:W-:-:S07]  /*4480*/  LOP3.LUT R11, R23, R52, RZ, 0xc0, !PT ;  /* 0x00000034170b7212 */ /* 0x000fce00078ec0ff */
[----:B------:R-:W4:Y:S01]  /*4490*/  POPC R11, R11 ;  /* 0x0000000b000b7309 */ /* 0x000f220000000000 */
[----:B-1----:R-:W-:-:S04]  /*44a0*/  SHF.R.U32.HI R52, RZ, UR6, R26 ;  /* 0x00000006ff347c19 */ /* 0x002fc8000801161a */
[----:B------:R-:W-:Y:S02]  /*44b0*/  LOP3.LUT R48, R52, UR5, RZ, 0x30, !PT ;  /* 0x0000000534307c12 */ /* 0x000fe4000f8e30ff */
[----:B---3--:R-:W-:-:S13]  /*44c0*/  ISETP.NE.AND P0, PT, R46, R8, PT ;  /* 0x000000082e00720c */ /* 0x008fda0003f05270 */
[----:B--2-4-:R-:W-:Y:S05]  /*44d0*/  @P0 BRA `(.L_x_256) ;  /* 0x0000000000080947 */ /* 0x014fea0003800000 */
[----:B------:R-:W-:-:S05]  /*44e0*/  IMAD R0, R0, 0x4, R22 ;  /* 0x0000000400007824 */ /* 0x000fca00078e0216 */
[----:B------:R1:W2:Y:S02]  /*44f0*/  ATOMS.ADD R7, [R0], R11 ;  /* 0x0000000b0007738c */ /* 0x0002a40000000000 */
.L_x_256:
[----:B------:R-:W-:Y:S05]  /*4500*/  BSYNC.RECONVERGENT B0 ;  /* 0x0000000000007941 */ /* 0x000fea0003800200 */
.L_x_255:
[----:B------:R-:W-:Y:S01]  /*4510*/  R2P PR, R48, 0x7f ;  /* 0x0000007f30007804 */ /* 0x000fe20000000000 */
[----:B------:R-:W-:Y:S01]  /*4520*/  IMAD.IADD R10, R10, 0x1, R51 ;  /* 0x000000010a0a7824 */ /* 0x000fe200078e0233 */
[----:B--2---:R2:W3:Y:S01]  /*4530*/  SHFL.IDX PT, R8, R7, R8, 0x1f ;  /* 0x00001f0807087589 */ /* 0x0044e200000e0000 */
[----:B------:R-:W-:Y:S01]  /*4540*/  BSSY.RECONVERGENT B0, `(.L_x_257) ;  /* 0x0000024000007945 */ /* 0x000fe20003800200 */
[----:B------:R-:W-:Y:S02]  /*4550*/  IMAD.IADD R9, R9, 0x1, R45 ;  /* 0x0000000109097824 */ /* 0x000fe400078e022d */
[----:B------:R-:W-:-:S07]  /*4560*/  IMAD.MOV.U32 R45, RZ, RZ, RZ ;  /* 0x000000ffff2d7224 */ /* 0x000fce00078e00ff */
        /* <DEDUP_REMOVED lines=24> */
[----:B------:R-:W-:Y:S02]  /*46f0*/  SHF.R.U32.HI R51, RZ, UR6, R33 ;  /* 0x00000006ff337c19 */ /* 0x000fe40008011621 */
[----:B------:R1:W4:Y:S02]  /*4700*/  FLO.U32 R0, R52 ;  /* 0x0000003400007300 */ /* 0x00032400000e0000 */
[----:B------:R-:W-:Y:S02]  /*4710*/  LOP3.LUT R51, R51, UR5, RZ, 0x30, !PT ;  /* 0x0000000533337c12 */ /* 0x000fe4000f8e30ff */
[----:B-1----:R-:W-:-:S04]  /*4720*/  LOP3.LUT R52, R23, R52, RZ, 0xc0, !PT ;  /* 0x0000003417347212 */ /* 0x002fc800078ec0ff */
[----:B--2---:R1:W2:Y:S01]  /*4730*/  POPC R7, R52 ;  /* 0x0000003400077309 */ /* 0x0042a20000000000 */
[----:B----4-:R-:W-:-:S13]  /*4740*/  ISETP.NE.AND P0, PT, R46, R0, PT ;  /* 0x000000002e00720c */ /* 0x010fda0003f05270 */
[----:B-123--:R-:W-:Y:S05]  /*4750*/  @P0 BRA `(.L_x_258) ;  /* 0x0000000000080947 */ /* 0x00efea0003800000 */
[----:B------:R-:W-:-:S05]  /*4760*/  IMAD R48, R48, 0x4, R22 ;  /* 0x0000000430307824 */ /* 0x000fca00078e0216 */
[----:B------:R1:W2:Y:S02]  /*4770*/  ATOMS.ADD R45, [R48], R7 ;  /* 0x00000007302d738c */ /* 0x0002a40000000000 */
.L_x_258:
[----:B------:R-:W-:Y:S05]  /*4780*/  BSYNC.RECONVERGENT B0 ;  /* 0x0000000000007941 */ /* 0x000fea0003800200 */
.L_x_257:
[----:B------:R-:W-:Y:S01]  /*4790*/  R2P PR, R51, 0x7f ;  /* 0x0000007f33007804 */ /* 0x000fe20000000000 */
[----:B------:R-:W-:Y:S01]  /*47a0*/  IMAD.IADD R6, R5, 0x1, R6 ;  /* 0x0000000105067824 */ /* 0x000fe200078e0206 */
[----:B--2---:R2:W3:Y:S01]  /*47b0*/  SHFL.IDX PT, R0, R45, R0, 0x1f ;  /* 0x00001f002d007589 */ /* 0x0044e200000e0000 */
[----:B------:R-:W-:Y:S01]  /*47c0*/  IMAD.IADD R4, R4, 0x1, R47 ;  /* 0x0000000104047824 */ /* 0x000fe200078e022f */
[----:B------:R-:W-:Y:S01]  /*47d0*/  SHF.R.U32.HI R47, RZ, UR6, R32 ;  /* 0x00000006ff2f7c19 */ /* 0x000fe20008011620 */
[----:B------:R-:W-:Y:S03]  /*47e0*/  BSSY.RECONVERGENT B0, `(.L_x_259) ;  /* 0x0000022000007945 */ /* 0x000fe60003800200 */
[----:B------:R-:W-:-:S05]  /*47f0*/  LOP3.LUT R47, R47, UR5, RZ, 0x30, !PT ;  /* 0x000000052f2f7c12 */ /* 0x000fca000f8e30ff */
        /* <DEDUP_REMOVED lines=9> */
[----:B------:R-:W-:Y:S02]  /*4890*/  VOTE.ANY R48, PT, P3 ;  /* 0x0000000000307806 */ /* 0x000fe400018e0100 */
[----:B------:R-:W-:Y:S02]  /*48a0*/  VOTE.ANY R52, PT, P0 ;  /* 0x0000000000347806 */ /* 0x000fe400000e0100 */
[----:B------:R-:W-:Y:S02]  /*48b0*/  @!P3 LOP3.LUT R48, RZ, R48, RZ, 0x33, !PT ;  /* 0x00000030ff30b212 */ /* 0x000fe400078e33ff */
[----:B------:R-:W-:Y:S02]  /*48c0*/  @!P0 LOP3.LUT R52, RZ, R52, RZ, 0x33, !PT ;  /* 0x00000034ff348212 */ /* 0x000fe400078e33ff */
        /* <DEDUP_REMOVED lines=11> */
[----:B------:R-:W-:-:S04]  /*4980*/  LOP3.LUT R52, R52, R5, RZ, 0xc0, !PT ;  /* 0x0000000534347212 */ /* 0x000fc800078ec0ff */
[----:B------:R1:W4:Y:S02]  /*4990*/  FLO.U32 R5, R52 ;  /* 0x0000003400057300 */ /* 0x00032400000e0000 */
[----:B-1----:R-:W-:-:S06]  /*49a0*/  LOP3.LUT R52, R23, R52, RZ, 0xc0, !PT ;  /* 0x0000003417347212 */ /* 0x002fcc00078ec0ff */
[----:B--2---:R1:W2:Y:S01]  /*49b0*/  POPC R45, R52 ;  /* 0x00000034002d7309 */ /* 0x0042a20000000000 */
[----:B----4-:R-:W-:-:S13]  /*49c0*/  ISETP.NE.AND P0, PT, R46, R5, PT ;  /* 0x000000052e00720c */ /* 0x010fda0003f05270 */
[----:B-1-3--:R-:W-:Y:S05]  /*49d0*/  @P0 BRA `(.L_x_260) ;  /* 0x0000000000080947 */ /* 0x00afea0003800000 */
[----:B------:R-:W-:-:S06]  /*49e0*/  IMAD R48, R51, 0x4, R22 ;  /* 0x0000000433307824 */ /* 0x000fcc00078e0216 */
[----:B--2---:R1:W3:Y:S02]  /*49f0*/  ATOMS.ADD R48, [R48], R45 ;  /* 0x0000002d3030738c */ /* 0x0042e40000000000 */
.L_x_260:
[----:B------:R-:W-:Y:S05]  /*4a00*/  BSYNC.RECONVERGENT B0 ;  /* 0x0000000000007941 */ /* 0x000fea0003800200 */
.L_x_259:
[----:B------:R-:W-:Y:S01]  /*4a10*/  R2P PR, R47, 0x7f ;  /* 0x0000007f2f007804 */ /* 0x000fe20000000000 */
[----:B------:R-:W-:Y:S01]  /*4a20*/  IMAD.IADD R50, R50, 0x1, R49 ;  /* 0x0000000132327824 */ /* 0x000fe200078e0231 */
[----:B---3--:R3:W4:Y:S01]  /*4a30*/  SHFL.IDX PT, R48, R48, R5, 0x1f ;  /* 0x00001f0530307589 */ /* 0x00872200000e0000 */
[----:B------:R-:W-:Y:S01]  /*4a40*/  IMAD.IADD R20, R21, 0x1, R20 ;  /* 0x0000000115147824 */ /* 0x000fe200078e0214 */
[----:B------:R-:W-:Y:S01]  /*4a50*/  SHF.R.U32.HI R21, RZ, UR6, R31 ;  /* 0x00000006ff157c19 */ /* 0x000fe2000801161f */
[----:B------:R-:W-:Y:S03]  /*4a60*/  BSSY.RECONVERGENT B0, `(.L_x_261) ;  /* 0x0000022000007945 */ /* 0x000fe60003800200 */
[----:B---3--:R-:W-:Y:S01]  /*4a70*/  LOP3.LUT R5, R21, UR5, RZ, 0x30, !PT ;  /* 0x0000000515057c12 */ /* 0x008fe2000f8e30ff */
        /* <DEDUP_REMOVED lines=24> */
[----:B------:R-:W-:-:S04]  /*4c00*/  LOP3.LUT R52, R49, R52, RZ, 0xc0, !PT ;  /* 0x0000003431347212 */ /* 0x000fc800078ec0ff */
[----:B------:R-:W3:Y:S01]  /*4c10*/  FLO.U32 R49, R52 ;  /* 0x0000003400317300 */ /* 0x000ee200000e0000 */
[----:B------:R-:W-:-:S07]  /*4c20*/  LOP3.LUT R51, R23, R52, RZ, 0xc0, !PT ;  /* 0x0000003417337212 */ /* 0x000fce00078ec0ff */
[----:B------:R-:W0:Y:S01]  /*4c30*/  POPC R51, R51 ;  /* 0x0000003300337309 */ /* 0x000e220000000000 */
[----:B---3--:R-:W-:-:S13]  /*4c40*/  ISETP.NE.AND P0, PT, R46, R49, PT ;  /* 0x000000312e00720c */ /* 0x008fda0003f05270 */
[----:B0---4-:R-:W-:Y:S05]  /*4c50*/  @P0 BRA `(.L_x_262) ;  /* 0x0000000000080947 */ /* 0x011fea0003800000 */
[----:B------:R-:W-:-:S05]  /*4c60*/  IMAD R52, R47, 0x4, R22 ;  /* 0x000000042f347824 */ /* 0x000fca00078e0216 */
[----:B------:R0:W3:Y:S02]  /*4c70*/  ATOMS.ADD R21, [R52], R51 ;  /* 0x000000333415738c */ /* 0x0000e40000000000 */
.L_x_262:
[----:B------:R-:W-:Y:S05]  /*4c80*/  BSYNC.RECONVERGENT B0 ;  /* 0x0000000000007941 */ /* 0x000fea0003800200 */
.L_x_261:
        /* <DEDUP_REMOVED lines=32> */
[----:B------:R-:W0:Y:S01]  /*4e90*/  FLO.U32 R19, R52 ;  /* 0x0000003400137300 */ /* 0x000e2200000e0000 */
[----:B------:R-:W-:-:S07]  /*4ea0*/  LOP3.LUT R47, R23, R52, RZ, 0xc0, !PT ;  /* 0x00000034172f7212 */ /* 0x000fce00078ec0ff */
[----:B------:R-:W3:Y:S01]  /*4eb0*/  POPC R47, R47 ;  /* 0x0000002f002f7309 */ /* 0x000ee20000000000 */
[----:B0-----:R-:W-:-:S13]  /*4ec0*/  ISETP.NE.AND P0, PT, R46, R19, PT ;  /* 0x000000132e00720c */ /* 0x001fda0003f05270 */
[----:B---34-:R-:W-:Y:S05]  /*4ed0*/  @P0 BRA `(.L_x_264) ;  /* 0x0000000000080947 */ /* 0x018fea0003800000 */
[----:B------:R-:W-:-:S05]  /*4ee0*/  IMAD R52, R5, 0x4, R22 ;  /* 0x0000000405347824 */ /* 0x000fca00078e0216 */
[----:B------:R0:W3:Y:S02]  /*4ef0*/  ATOMS.ADD R17, [R52], R47 ;  /* 0x0000002f3411738c */ /* 0x0000e40000000000 */
.L_x_264:
[----:B------:R-:W-:Y:S05]  /*4f00*/  BSYNC.RECONVERGENT B0 ;  /* 0x0000000000007941 */ /* 0x000fea0003800200 */
.L_x_263:
        /* <DEDUP_REMOVED lines=39> */
.L_x_266:
[----:B------:R-:W-:Y:S05]  /*5180*/  BSYNC.RECONVERGENT B0 ;  /* 0x0000000000007941 */ /* 0x000fea0003800200 */
.L_x_265:
[----:B------:R-:W-:Y:S01]  /*5190*/  R2P PR, R19, 0x7f ;  /* 0x0000007f13007804 */ /* 0x000fe20000000000 */
[----:B------:R-:W-:Y:S01]  /*51a0*/  IMAD.IADD R0, R7, 0x1, R0 ;  /* 0x0000000107007824 */ /* 0x000fe200078e0200 */
[----:B---3--:R3:W4:Y:S01]  /*51b0*/  SHFL.IDX PT, R11, R11, R5, 0x1f ;  /* 0x00001f050b0b7589 */ /* 0x00872200000e0000 */
[----:B--2---:R-:W-:Y:S01]  /*51c0*/  IMAD.IADD R48, R45, 0x1, R48 ;  /* 0x000000012d307824 */ /* 0x004fe200078e0230 */
[----:B-1----:R-:W-:Y:S01]  /*51d0*/  SHF.R.U32.HI R45, RZ, UR6, R28 ;  /* 0x00000006ff2d7c19 */ /* 0x002fe2000801161c */
[----:B------:R-:W-:Y:S03]  /*51e0*/  BSSY.RECONVERGENT B0, `(.L_x_267) ;  /* 0x0000022000007945 */ /* 0x000fe60003800200 */
[----:B------:R-:W-:-:S05]  /*51f0*/  LOP3.LUT R45, R45, UR5, RZ, 0x30, !PT ;  /* 0x000000052d2d7c12 */ /* 0x000fca000f8e30ff */
        /* <DEDUP_REMOVED lines=24> */
[----:B------:R0:W1:Y:S01]  /*5380*/  FLO.U32 R7, R52 ;  /* 0x0000003400077300 */ /* 0x00006200000e0000 */
[----:B------:R-:W-:-:S07]  /*5390*/  LOP3.LUT R49, R23, R52, RZ, 0xc0, !PT ;  /* 0x0000003417317212 */ /* 0x000fce00078ec0ff */
[----:B------:R-:W2:Y:S01]  /*53a0*/  POPC R49, R49 ;  /* 0x0000003100317309 */ /* 0x000ea20000000000 */
[----:B0-----:R-:W-:Y:S01]  /*53b0*/  IMAD.MOV.U32 R52, RZ, RZ, RZ ;  /* 0x000000ffff347224 */ /* 0x001fe200078e00ff */
[----:B-1----:R-:W-:-:S13]  /*53c0*/  ISETP.NE.AND P0, PT, R46, R7, PT ;  /* 0x000000072e00720c */ /* 0x002fda0003f05270 */
[----:B--234-:R-:W-:Y:S05]  /*53d0*/  @P0 BRA `(.L_x_268) ;  /* 0x0000000000080947 */ /* 0x01cfea0003800000 */
[----:B------:R-:W-:-:S06]  /*53e0*/  IMAD R52, R19, 0x4, R22 ;  /* 0x0000000413347824 */ /* 0x000fcc00078e0216 */
[----:B------:R0:W1:Y:S02]  /*53f0*/  ATOMS.ADD R52, [R52], R49 ;  /* 0x000000313434738c */ /* 0x0000640000000000 */
.L_x_268:
[----:B------:R-:W-:Y:S05]  /*5400*/  BSYNC.RECONVERGENT B0 ;  /* 0x0000000000007941 */ /* 0x000fea0003800200 */
.L_x_267:
[----:B------:R-:W-:Y:S01]  /*5410*/  R2P PR, R45, 0x7f ;  /* 0x0000007f2d007804 */ /* 0x000fe20000000000 */
[----:B-1----:R1:W2:Y:S01]  /*5420*/  SHFL.IDX PT, R52, R52, R7, 0x1f ;  /* 0x00001f0734347589 */ /* 0x0022a200000e0000 */
[----:B------:R-:W-:Y:S11]  /*5430*/  BSSY.RECONVERGENT B0, `(.L_x_269) ;  /* 0x0000021000007945 */ /* 0x000ff60003800200 */
[----:B------:R-:W-:-:S02]  /*5440*/  VOTE.ANY R5, PT, P0 ;  /* 0x0000000000057806 */ /* 0x000fc400000e0100 */
[----:B------:R-:W-:Y:S02]  /*5450*/  VOTE.ANY R19, PT, P1 ;  /* 0x0000000000137806 */ /* 0x000fe400008e0100 */
[----:B------:R-:W-:Y:S02]  /*5460*/  @!P0 LOP3.LUT R5, RZ, R5, RZ, 0x33, !PT ;  /* 0x00000005ff058212 */ /* 0x000fe400078e33ff */
[----:B------:R-:W-:Y:S02]  /*5470*/  @!P1 LOP3.LUT R19, RZ, R19, RZ, 0x33, !PT ;  /* 0x00000013ff139212 */ /* 0x000fe400078e33ff */
[----:B-1----:R-:W-:Y:S02]  /*5480*/  VOTE.ANY R7, PT, P5 ;  /* 0x0000000000077806 */ /* 0x002fe400028e0100 */
[----:B------:R-:W-:Y:S02]  /*5490*/  LOP3.LUT R5, R19, R5, RZ, 0xc0, !PT ;  /* 0x0000000513057212 */ /* 0x000fe400078ec0ff */
[----:B------:R-:W-:-:S02]  /*54a0*/  VOTE.ANY R19, PT, P2 ;  /* 0x0000000000137806 */ /* 0x000fc400010e0100 */
        /* <DEDUP_REMOVED lines=9> */
[----:B------:R-:W-:-:S04]  /*5540*/  LOP3.LUT R5, R19, R5, RZ, 0xc0, !PT ;  /* 0x0000000513057212 */ /* 0x000fc800078ec0ff */
        /* <DEDUP_REMOVED lines=9> */
[----:B------:R-:W3:Y:S01]  /*55e0*/  POPC R5, R5 ;  /* 0x0000000500057309 */ /* 0x000ee20000000000 */
[----:B-1----:R-:W-:Y:S01]  /*55f0*/  ISETP.NE.AND P0, PT, R46, R7, PT ;  /* 0x000000072e00720c */ /* 0x002fe20003f05270 */
[----:B------:R-:W-:-:S12]  /*5600*/  IMAD.MOV.U32 R46, RZ, RZ, RZ ;  /* 0x000000ffff2e7224 */ /* 0x000fd800078e00ff */
[----:B--23--:R-:W-:Y:S05]  /*5610*/  @P0 BRA `(.L_x_270) ;  /* 0x0000000000080947 */ /* 0x00cfea0003800000 */
[----:B------:R-:W-:-:S05]  /*5620*/  IMAD R22, R45, 0x4, R22 ;  /* 0x000000042d167824 */ /* 0x000fca00078e0216 */
[----:B------:R1:W2:Y:S02]  /*5630*/  ATOMS.ADD R46, [R22], R5 ;  /* 0x00000005162e738c */ /* 0x0002a40000000000 */
.L_x_270:
[----:B------:R-:W-:Y:S05]  /*5640*/  BSYNC.RECONVERGENT B0 ;  /* 0x0000000000007941 */ /* 0x000fea0003800200 */
.L_x_269:
[----:B-12---:R1:W2:Y:S01]  /*5650*/  SHFL.IDX PT, R22, R46, R7, 0x1f ;  /* 0x00001f072e167589 */ /* 0x0062a200000e0000 */
[----:B------:R-:W-:Y:S01]  /*5660*/  LOP3.LUT R19, R44, 0x80000000, RZ, 0x3c, !PT ;  /* 0x800000002c137812 */ /* 0x000fe200078e3cff */
[----:B------:R-:W-:Y:S01]  /*5670*/  IMAD.IADD R11, R15, 0x1, R11 ;  /* 0x000000010f0b7824 */ /* 0x000fe200078e020b */
[----:B------:R-:W-:Y:S01]  /*5680*/  LEA R14, R14, UR4, 0x2 ;  /* 0x000000040e0e7c11 */ /* 0x000fe2000f8e10ff */
[----:B------:R-:W-:Y:S01]  /*5690*/  BAR.SYNC.DEFER_BLOCKING 0x0 ;  /* 0x0000000000007b1d */ /* 0x000fe20000010000 */
[----:B------:R-:W-:Y:S01]  /*56a0*/  LOP3.LUT R43, R43, 0x80000000, RZ, 0x3c, !PT ;  /* 0x800000002b2b7812 */ /* 0x000fe200078e3cff */
[----:B------:R-:W-:Y:S01]  /*56b0*/  IMAD.IADD R21, R51, 0x1, R21 ;  /* 0x0000000133157824 */ /* 0x000fe200078e0215 */
[----:B------:R-:W-:Y:S01]  /*56c0*/  LEA R13, R13, UR4, 0x2 ;  /* 0x000000040d0d7c11 */ /* 0x000fe2000f8e10ff */
[----:B------:R-:W-:Y:S01]  /*56d0*/  IMAD.IADD R17, R47, 0x1, R17 ;  /* 0x000000012f117824 */ /* 0x000fe200078e0211 */
[----:B------:R-:W-:Y:S01]  /*56e0*/  LOP3.LUT R15, R42, 0x80000000, RZ, 0x3c, !PT ;  /* 0x800000002a0f7812 */ /* 0x000fe200078e3cff */
[----:B------:R-:W-:Y:S01]  /*56f0*/  IMAD.IADD R52, R49, 0x1, R52 ;  /* 0x0000000131347824 */ /* 0x000fe200078e0234 */
[----:B------:R-:W-:Y:S01]  /*5700*/  LEA R10, R10, UR4, 0x2 ;  /* 0x000000040a0a7c11 */ /* 0x000fe2000f8e10ff */
[----:B------:R-:W-:Y:S01]  /*5710*/  BSSY B1, `(.L_x_271) ;  /* 0x0000058000017945 */ /* 0x000fe20003800000 */
[----:B------:R-:W-:-:S02]  /*5720*/  LEA R42, R9, UR4, 0x2 ;  /* 0x00000004092a7c11 */ /* 0x000fc4000f8e10ff */
[----:B------:R-:W-:Y:S02]  /*5730*/  LEA R4, R4, UR4, 0x2 ;  /* 0x0000000404047c11 */ /* 0x000fe4000f8e10ff */
[----:B------:R-:W-:Y:S02]  /*5740*/  LEA R50, R50, UR4, 0x2 ;  /* 0x0000000432327c11 */ /* 0x000fe4000f8e10ff */
[----:B-1----:R-:W-:Y:S02]  /*5750*/  LEA R7, R20, UR4, 0x2 ;  /* 0x0000000414077c11 */ /* 0x002fe4000f8e10ff */
[----:B------:R-:W-:Y:S02]  /*5760*/  LEA R18, R18, UR4, 0x2 ;  /* 0x0000000412127c11 */ /* 0x000fe4000f8e10ff */
[----:B------:R-:W-:Y:S01]  /*5770*/  LEA R9, R16, UR4, 0x2 ;  /* 0x0000000410097c11 */ /* 0x000fe2000f8e10ff */
[----:B--2---:R-:W-:Y:S01]  /*5780*/  IMAD.IADD R22, R5, 0x1, R22 ;  /* 0x0000000105167824 */ /* 0x004fe200078e0216 */
[----:B------:R-:W-:-:S02]  /*5790*/  LEA R5, R6, UR4, 0x2 ;  /* 0x0000000406057c11 */ /* 0x000fc4000f8e10ff */
[----:B------:R-:W-:Y:S01]  /*57a0*/  LEA R12, R12, UR4, 0x2 ;  /* 0x000000040c0c7c11 */ /* 0x000fe2000f8e10ff */
[----:B------:R-:W-:Y:S01]  /*57b0*/  STS [R14+-0x4], R19 ;  /* 0xfffffc130e007388 */ /* 0x000fe20000000800 */
[----:B------:R-:W-:Y:S02]  /*57c0*/  LEA R48, R48, UR4, 0x2 ;  /* 0x0000000430307c11 */ /* 0x000fe4000f8e10ff */
[----:B------:R-:W-:Y:S01]  /*57d0*/  LEA R21, R21, UR4, 0x2 ;  /* 0x0000000415157c11 */ /* 0x000fe2000f8e10ff */
[----:B------:R1:W-:Y:S01]  /*57e0*/  STS [R13+-0x4], R43 ;  /* 0xfffffc2b0d007388 */ /* 0x0003e20000000800 */
[----:B------:R-:W-:Y:S02]  /*57f0*/  LEA R11, R11, UR4, 0x2 ;  /* 0x000000040b0b7c11 */ /* 0x000fe4000f8e10ff */
[----:B------:R-:W-:Y:S01]  /*5800*/  LEA R52, R52, UR4, 0x2 ;  /* 0x0000000434347c11 */ /* 0x000fe2000f8e10ff */
[----:B------:R2:W-:Y:S01]  /*5810*/  STS [R10+-0x4], R15 ;  /* 0xfffffc0f0a007388 */ /* 0x0005e20000000800 */
[----:B------:R-:W-:-:S03]  /*5820*/  ISETP.NE.AND P0, PT, R53, RZ, PT ;  /* 0x000000ff3500720c */ /* 0x000fc60003f05270 */
[----:B------:R-:W-:Y:S01]  /*5830*/  STS [R42+-0x4], R41 ;  /* 0xfffffc292a007388 */ /* 0x000fe20000000800 */
[----:B-1----:R-:W-:-:S03]  /*5840*/  LEA R13, R8, UR4, 0x2 ;  /* 0x00000004080d7c11 */ /* 0x002fc6000f8e10ff */
[----:B------:R1:W-:Y:S01]  /*5850*/  STS [R5+-0x4], R40 ;  /* 0xfffffc2805007388 */ /* 0x0003e20000000800 */
[----:B--2---:R-:W-:-:S03]  /*5860*/  LEA R15, R0, UR4, 0x2 ;  /* 0x00000004000f7c11 */ /* 0x004fc6000f8e10ff */
[----:B------:R-:W-:Y:S01]  /*5870*/  STS [R4+-0x4], R39 ;  /* 0xfffffc2704007388 */ /* 0x000fe20000000800 */
[----:B------:R-:W-:-:S03]  /*5880*/  LEA R0, R17, UR4, 0x2 ;  /* 0x0000000411007c11 */ /* 0x000fc6000f8e10ff */
[----:B------:R-:W-:Y:S01]  /*5890*/  STS [R50+-0x4], R25 ;  /* 0xfffffc1932007388 */ /* 0x000fe20000000800 */
[----:B-1----:R-:W-:-:S03]  /*58a0*/  LEA R5, R22, UR4, 0x2 ;  /* 0x0000000416057c11 */ /* 0x002fc6000f8e10ff */
[----:B------:R-:W-:Y:S04]  /*58b0*/  STS [R7+-0x4], R38 ;  /* 0xfffffc2607007388 */ /* 0x000fe80000000800 */
[----:B------:R-:W-:Y:S04]  /*58c0*/  STS [R18+-0x4], R37 ;  /* 0xfffffc2512007388 */ /* 0x000fe80000000800 */
[----:B------:R-:W-:Y:S04]  /*58d0*/  STS [R9+-0x4], R36 ;  /* 0xfffffc2409007388 */ /* 0x000fe80000000800 */
[----:B------:R-:W-:Y:S04]  /*58e0*/  STS [R12+-0x4], R35 ;  /* 0xfffffc230c007388 */ /* 0x000fe80000000800 */
[----:B------:R1:W-:Y:S04]  /*58f0*/  STS [R13+-0x4], R34 ;  /* 0xfffffc220d007388 */ /* 0x0003e80000000800 */
[----:B------:R2:W-:Y:S04]  /*5900*/  STS [R15+-0x4], R26 ;  /* 0xfffffc1a0f007388 */ /* 0x0005e80000000800 */
[----:B------:R2:W-:Y:S01]  /*5910*/  STS [R48+-0x4], R33 ;  /* 0xfffffc2130007388 */ /* 0x0005e20000000800 */
[----:B-1----:R-:W-:-:S03]  /*5920*/  LEA R13, R3, UR4, 0x3 ;  /* 0x00000004030d7c11 */ /* 0x002fc6000f8e18ff */
[----:B------:R2:W-:Y:S04]  /*5930*/  STS [R21+-0x4], R32 ;  /* 0xfffffc2015007388 */ /* 0x0005e80000000800 */
[----:B------:R2:W-:Y:S04]  /*5940*/  STS [R0+-0x4], R31 ;  /* 0xfffffc1f00007388 */ /* 0x0005e80000000800 */
[----:B------:R2:W-:Y:S04]  /*5950*/  STS [R11+-0x4], R30 ;  /* 0xfffffc1e0b007388 */ /* 0x0005e80000000800 */
[----:B------:R2:W-:Y:S04]  /*5960*/  STS [R52+-0x4], R29 ;  /* 0xfffffc1d34007388 */ /* 0x0005e80000000800 */
[----:B------:R2:W-:Y:S01]  /*5970*/  STS [R5+-0x4], R28 ;  /* 0xfffffc1c05007388 */ /* 0x0005e20000000800 */
[----:B------:R-:W-:Y:S05]  /*5980*/  @P0 BRA `(.L_x_272) ;  /* 0x0000000000c00947 */ /* 0x000fea0003800000 */
[----:B------:R-:W1:Y:S02]  /*5990*/  LDCU.64 UR10, c[0x0][0x398] ;  /* 0x00007300ff0a77ac */ /* 0x000e640008000a00 */
[----:B-1----:R-:W-:-:S04]  /*59a0*/  LEA R6, P0, R3, UR10, 0x3 ;  /* 0x0000000a03067c11 */ /* 0x002fc8000f8018ff */
[----:B------:R-:W-:-:S05]  /*59b0*/  LEA.HI.X R7, R3, UR11, RZ, 0x3, P0 ;  /* 0x0000000b03077c11 */ /* 0x000fca00080f1cff */
[----:B--2---:R-:W2:Y:S01]  /*59c0*/  LDG.E.64 R4, desc[UR8][R6.64] ;  /* 0x0000000806047981 */ /* 0x004ea2000c1e1b00 */
[----:B------:R-:W-:Y:S01]  /*59d0*/  SHF.R.S32.HI R9, RZ, 0x1f, R24 ;  /* 0x0000001fff097819 */ /* 0x000fe20000011418 */
[----:B------:R-:W-:Y:S01]  /*59e0*/  UISETP.GE.AND UP0, UPT, UR7, 0x1, UPT ;  /* 0x000000010700788c */ /* 0x000fe2000bf06270 */
[----:B------:R-:W-:Y:S01]  /*59f0*/  IMAD.MOV.U32 R0, RZ, RZ, R27 ;  /* 0x000000ffff007224 */ /* 0x000fe200078e001b */
[----:B--2---:R-:W-:-:S05]  /*5a00*/  IADD3 R4, P0, PT, -R24, R4, RZ ;  /* 0x0000000418047210 */ /* 0x004fca0007f1e1ff */
[----:B------:R-:W-:-:S05]  /*5a10*/  IMAD.X R5, R5, 0x1, ~R9, P0 ;  /* 0x0000000105057824 */ /* 0x000fca00000e0e09 */
[----:B------:R1:W-:Y:S01]  /*5a20*/  STS.64 [R13+0x7200], R4 ;  /* 0x007200040d007388 */ /* 0x0003e20000000a00 */
[----:B------:R-:W-:Y:S05]  /*5a30*/  BRA.U !UP0, `(.L_x_273) ;  /* 0x00000001086c7547 */ /* 0x000fea000b800000 */
[----:B------:R-:W-:Y:S01]  /*5a40*/  BSSY B0, `(.L_x_274) ;  /* 0x0000019000007945 */ /* 0x000fe20003800000 */
[----:B------:R-:W-:Y:S02]  /*5a50*/  IMAD.MOV.U32 R6, RZ, RZ, -0x1 ;  /* 0xffffffffff067424 */ /* 0x000fe400078e00ff */
[----:B------:R-:W-:Y:S02]  /*5a60*/  IMAD.U32 R7, RZ, RZ, UR7 ;  /* 0x00000007ff077e24 */ /* 0x000fe4000f8e00ff */
[----:B------:R-:W-:-:S07]  /*5a70*/  IMAD.MOV.U32 R0, RZ, RZ, R27 ;  /* 0x000000ffff007224 */ /* 0x000fce00078e001b */
.L_x_278:
[----:B-1----:R-:W1:Y:S01]  /*5a80*/  LDC.64 R4, c[0x0][0x380] ;  /* 0x0000e000ff047b82 */ /* 0x002e620000000a00 */
[----:B------:R-:W-:Y:S01]  /*5a90*/  VIADD R11, R7, 0xffffffff ;  /* 0xffffffff070b7836 */ /* 0x000fe20000000000 */
[----:B------:R-:W-:Y:S03]  /*5aa0*/  BSSY B2, `(.L_x_275) ;  /* 0x0000008000027945 */ /* 0x000fe60003800000 */
[----:B------:R-:W-:-:S04]  /*5ab0*/  IMAD R9, R11, 0x100, R3 ;  /* 0x000001000b097824 */ /* 0x000fc800078e0203 */
[----:B-1----:R-:W-:-:S07]  /*5ac0*/  IMAD.WIDE R4, R9, 0x4, R4 ;  /* 0x0000000409047825 */ /* 0x002fce00078e0204 */
.L_x_276:
[----:B------:R-:W-:Y:S05]  /*5ad0*/  YIELD ;  /* 0x0000000000007946 */ /* 0x000fea0003800000 */
[----:B------:R1:W-:Y:S06]  /*5ae0*/  MEMBAR.SC.CTA ;  /* 0x0000000000007992 */ /* 0x0003ec0000000000 */
[----:B-1----:R-:W2:Y:S02]  /*5af0*/  LDG.E.STRONG.SYS R8, desc[UR8][R4.64] ;  /* 0x0000000804087981 */ /* 0x002ea4000c1f5900 */
[----:B--2---:R-:W-:-:S13]  /*5b00*/  ISETP.NE.AND P0, PT, R8, RZ, PT ;  /* 0x000000ff0800720c */ /* 0x004fda0003f05270 */
[----:B------:R-:W-:Y:S05]  /*5b10*/  @!P0 BRA `(.L_x_276) ;  /* 0xfffffffc00ec8947 */ /* 0x000fea000383ffff */
[----:B------:R-:W-:Y:S05]  /*5b20*/  BSYNC B2 ;  /* 0x0000000000027941 */ /* 0x000fea0003800000 */
.L_x_275:
[----:B------:R-:W-:Y:S01]  /*5b30*/  BSSY.RECONVERGENT B2, `(.L_x_277) ;  /* 0x0000006000027945 */ /* 0x000fe20003800200 */
[C---:B------:R-:W-:Y:S02]  /*5b40*/  ISETP.GT.AND P0, PT, R8.reuse, -0x1, PT ;  /* 0xffffffff0800780c */ /* 0x040fe40003f04270 */
[----:B------:R-:W-:Y:S01]  /*5b50*/  LOP3.LUT R5, R8, 0x3fffffff, RZ, 0xc0, !PT ;  /* 0x3fffffff08057812 */ /* 0x000fe200078ec0ff */
[----:B------:R-:W-:Y:S05]  /*5b60*/  WARPSYNC.EXCLUSIVE R6 ;  /* 0x0000000006007348 */ /* 0x000fea0003a00000 */
[----:B------:R-:W-:-:S05]  /*5b70*/  IMAD.IADD R0, R5, 0x1, R0 ;  /* 0x0000000105007824 */ /* 0x000fca00078e0200 */
[----:B------:R-:W-:-:S07]  /*5b80*/  VOTE.ANY R6, PT, P0 ;  /* 0x0000000000067806 */ /* 0x000fce00000e0100 */
[----:B------:R-:W-:Y:S05]  /*5b90*/  BSYNC.RECONVERGENT B2 ;  /* 0x0000000000027941 */ /* 0x000fea0003800200 */
.L_x_277:
[----:B------:R-:W-:Y:S01]  /*5ba0*/  ISETP.GT.U32.AND P1, PT, R7, 0x1, PT ;  /* 0x000000010700780c */ /* 0x000fe20003f24070 */
[----:B------:R-:W-:-:S12]  /*5bb0*/  IMAD.MOV.U32 R7, RZ, RZ, R11 ;  /* 0x000000ffff077224 */ /* 0x000fd800078e000b */
[----:B------:R-:W-:Y:S05]  /*5bc0*/  @P0 BRA P1, `(.L_x_278) ;  /* 0xfffffffc00ac0947 */ /* 0x000fea000083ffff */
[----:B------:R-:W-:Y:S05]  /*5bd0*/  BSYNC B0 ;  /* 0x0000000000007941 */ /* 0x000fea0003800000 */
.L_x_274:
[----:B------:R2:W3:Y:S02]  /*5be0*/  LDS.64 R4, [R13+0x7200] ;  /* 0x007200000d047984 */ /* 0x0004e40000000a00 */
.L_x_273:
[----:B------:R-:W4:Y:S01]  /*5bf0*/  LDC.64 R6, c[0x0][0x380] ;  /* 0x0000e000ff067b82 */ /* 0x000f220000000a00 */
[C---:B------:R-:W-:Y:S01]  /*5c00*/  IMAD.IADD R11, R0.reuse, 0x1, -R27 ;  /* 0x00000001000b7824 */ /* 0x040fe200078e0a1b */
[----:B------:R-:W-:Y:S01]  /*5c10*/  LOP3.LUT R9, R0, 0x80000000, RZ, 0xfc, !PT ;  /* 0x8000000000097812 */ /* 0x000fe200078efcff */
[----:B------:R-:W-:-:S03]  /*5c20*/  IMAD.U32 R15, RZ, RZ, UR7 ;  /* 0x00000007ff0f7e24 */ /* 0x000fc6000f8e00ff */
[----:B-1-3--:R-:W-:Y:S01]  /*5c30*/  IADD3 R4, P0, PT, R11, R4, RZ ;  /* 0x000000040b047210 */ /* 0x00afe20007f1e0ff */
[----:B------:R-:W-:-:S03]  /*5c40*/  IMAD R15, R15, 0x100, R3 ;  /* 0x000001000f0f7824 */ /* 0x000fc600078e0203 */
[----:B------:R-:W-:-:S05]  /*5c50*/  LEA.HI.X.SX32 R5, R11, R5, 0x1, P0 ;  /* 0x000000050b057211 */ /* 0x000fca00000f0eff */
[----:B------:R1:W-:Y:S01]  /*5c60*/  STS.64 [R13+0x7200], R4 ;  /* 0x007200040d007388 */ /* 0x0003e20000000a00 */
[----:B----4-:R-:W-:-:S05]  /*5c70*/  IMAD.WIDE R6, R15, 0x4, R6 ;  /* 0x000000040f067825 */ /* 0x010fca00078e0206 */
[----:B------:R1:W-:Y:S02]  /*5c80*/  STG.E.STRONG.SYS desc[UR8][R6.64], R9 ;  /* 0x0000000906007986 */ /* 0x0003e4000c115908 */
.L_x_272:
[----:B------:R-:W-:Y:S05]  /*5c90*/  BSYNC B1 ;  /* 0x0000000000017941 */ /* 0x000fea0003800000 */
.L_x_271:
[----:B-1----:R-:W1:Y:S01]  /*5ca0*/  LDC.64 R6, c[0x0][0x390] ;  /* 0x0000e400ff067b82 */ /* 0x002e620000000a00 */
[----:B------:R-:W-:-:S06]  /*5cb0*/  UIMAD UR6, UR7, 0x1c80, URZ ;  /* 0x00001c80070678a4 */ /* 0x000fcc000f8e02ff */
[----:B--2---:R-:W-:Y:S01]  /*5cc0*/  IMAD.U32 R0, RZ, RZ, UR6 ;  /* 0x00000006ff007e24 */ /* 0x004fe2000f8e00ff */
[----:B------:R-:W2:Y:S03]  /*5cd0*/  LDC R9, c[0x0][0x3c0] ;  /* 0x0000f000ff097b82 */ /* 0x000ea60000000800 */
[----:B------:R-:W-:Y:S01]  /*5ce0*/  VIADD R0, R0, 0x1c80 ;  /* 0x00001c8000007836 */ /* 0x000fe20000000000 */
[----:B-1----:R-:W-:-:S04]  /*5cf0*/  ISETP.EQ.U32.AND P1, PT, R6, RZ, PT ;  /* 0x000000ff0600720c */ /* 0x002fc80003f22070 */
[CC--:B--2---:R-:W-:Y:S02]  /*5d00*/  ISETP.GE.AND P0, PT, R0.reuse, R9.reuse, PT ;  /* 0x000000090000720c */ /* 0x0c4fe40003f06270 */
[----:B------:R-:W-:Y:S02]  /*5d10*/  ISETP.GT.AND P3, PT, R0, R9, PT ;  /* 0x000000090000720c */ /* 0x000fe40003f64270 */
[----:B------:R-:W-:Y:S02]  /*5d20*/  ISETP.EQ.OR.EX P0, PT, R7, RZ, !P0, P1 ;  /* 0x000000ff0700720c */ /* 0x000fe40004702710 */
[C---:B------:R-:W-:Y:S02]  /*5d30*/  LEA R0, R3.reuse, UR4, 0x2 ;  /* 0x0000000403007c11 */ /* 0x040fe4000f8e10ff */
[----:B------:R-:W-:-:S13]  /*5d40*/  ISETP.GT.U32.OR P0, PT, R3, 0xff, P0 ;  /* 0x000000ff0300780c */ /* 0x000fda0000704470 */
[----:B------:R-:W-:Y:S05]  /*5d50*/  @P0 BRA `(.L_x_279) ;  /* 0x0000000000200947 */ /* 0x000fea0003800000 */
[----:B------:R-:W1:Y:S01]  /*5d60*/  LDS.64 R4, [R13+0x7200] ;  /* 0x007200000d047984 */ /* 0x000e620000000a00 */
[C---:B------:R-:W-:Y:S02]  /*5d70*/  LEA R6, P2, R3.reuse, R6, 0x3 ;  /* 0x0000000603067211 */ /* 0x040fe400078418ff */
[--C-:B------:R-:W-:Y:S02]  /*5d80*/  SHF.R.S32.HI R11, RZ, 0x1f, R27.reuse ;  /* 0x0000001fff0b7819 */ /* 0x100fe4000001141b */
[----:B------:R-:W-:Y:S02]  /*5d90*/  LEA.HI.X R7, R3, R7, RZ, 0x3, P2 ;  /* 0x0000000703077211 */ /* 0x000fe400010f1cff */
[----:B-1----:R-:W-:Y:S02]  /*5da0*/  IADD3 R4, P0, P1, R4, R24, R27 ;  /* 0x0000001804047210 */ /* 0x002fe4000791e01b */
[----:B------:R-:W-:-:S04]  /*5db0*/  SHF.R.S32.HI R24, RZ, 0x1f, R24 ;  /* 0x0000001fff187819 */ /* 0x000fc80000011418 */
[----:B------:R-:W-:-:S05]  /*5dc0*/  IADD3.X R5, PT, PT, R5, R24, R11, P0, P1 ;  /* 0x0000001805057210 */ /* 0x000fca00007e240b */
[----:B------:R1:W-:Y:S02]  /*5dd0*/  STG.E.64 desc[UR8][R6.64], R4 ;  /* 0x0000000406007986 */ /* 0x0003e4000c101b08 */
.L_x_279:
[----:B------:R-:W-:Y:S05]  /*5de0*/  WARPSYNC.ALL ;  /* 0x0000000000007948 */ /* 0x000fea0003800000 */
[----:B------:R-:W-:Y:S06]  /*5df0*/  BAR.SYNC.DEFER_BLOCKING 0x0 ;  /* 0x0000000000007b1d */ /* 0x000fec0000010000 */
[----:B------:R-:W-:Y:S05]  /*5e00*/  @P3 BRA `(.L_x_280) ;  /* 0x0000000c009c3947 */ /* 0x000fea0003800000 */
[----:B------:R-:W1:Y:S01]  /*5e10*/  LDS R2, [R0] ;  /* 0x0000000000027984 */ /* 0x000e620000000800 */
[----:B------:R-:W1:Y:S01]  /*5e20*/  LDCU UR6, c[0x0][0x3c4] ;  /* 0x00007880ff0677ac */ /* 0x000e620008000800 */
[----:B------:R-:W2:Y:S01]  /*5e30*/  LDCU.64 UR10, c[0x0][0x3a0] ;  /* 0x00007400ff0a77ac */ /* 0x000ea20008000a00 */
[----:B-1----:R-:W-:Y:S02]  /*5e40*/  SHF.R.U32.HI R4, RZ, UR6, R2 ;  /* 0x00000006ff047c19 */ /* 0x002fe40008011602 */
[----:B------:R-:W-:Y:S02]  /*5e50*/  LOP3.LUT R11, R2, 0x80000000, RZ, 0x3c, !PT ;  /* 0x80000000020b7812 */ /* 0x000fe400078e3cff */
[----:B------:R-:W-:-:S04]  /*5e60*/  LOP3.LUT R4, R4, UR5, RZ, 0x30, !PT ;  /* 0x0000000504047c12 */ /* 0x000fc8000f8e30ff */
[----:B------:R-:W-:-:S06]  /*5e70*/  LEA R5, R4, UR4, 0x3 ;  /* 0x0000000404057c11 */ /* 0x000fcc000f8e18ff */
[----:B------:R-:W1:Y:S02]  /*5e80*/  LDS.64 R4, [R5+0x7200] ;  /* 0x0072000005047984 */ /* 0x000e640000000a00 */
[----:B-1----:R-:W-:-:S05]  /*5e90*/  IADD3 R4, P0, PT, R4, R3, RZ ;  /* 0x0000000304047210 */ /* 0x002fca0007f1e0ff */
[----:B------:R-:W-:Y:S01]  /*5ea0*/  IMAD.X R7, RZ, RZ, R5, P0 ;  /* 0x000000ffff077224 */ /* 0x000fe200000e0605 */
[----:B--2---:R-:W-:-:S04]  /*5eb0*/  LEA R6, P0, R4, UR10, 0x2 ;  /* 0x0000000a04067c11 */ /* 0x004fc8000f8010ff */
[----:B------:R-:W-:-:S05]  /*5ec0*/  LEA.HI.X R7, R4, UR11, R7, 0x2, P0 ;  /* 0x0000000b04077c11 */ /* 0x000fca00080f1407 */
[----:B------:R-:W-:Y:S01]  /*5ed0*/  STG.E desc[UR8][R6.64], R11 ;  /* 0x0000000b06007986 */ /* 0x000fe2000c101908 */
[----:B------:R-:W-:-:S03]  /*5ee0*/  NOP ;  /* 0x0000000000007918 */ /* 0x000fc60000000000 */
[----:B------:R-:W1:Y:S02]  /*5ef0*/  LDS R2, [R0+0x600] ;  /* 0x0006000000027984 */ /* 0x000e640000000800 */
[----:B-1----:R-:W-:Y:S02]  /*5f00*/  SHF.R.U32.HI R4, RZ, UR6, R2 ;  /* 0x00000006ff047c19 */ /* 0x002fe40008011602 */
[----:B------:R-:W-:Y:S02]  /*5f10*/  LOP3.LUT R11, R2, 0x80000000, RZ, 0x3c, !PT ;  /* 0x80000000020b7812 */ /* 0x000fe400078e3cff */
[----:B------:R-:W-:-:S04]  /*5f20*/  LOP3.LUT R4, R4, UR5, RZ, 0x30, !PT ;  /* 0x0000000504047c12 */ /* 0x000fc8000f8e30ff */
[----:B------:R-:W-:-:S06]  /*5f30*/  LEA R5, R4, UR4, 0x3 ;  /* 0x0000000404057c11 */ /* 0x000fcc000f8e18ff */
[----:B------:R-:W1:Y:S02]  /*5f40*/  LDS.64 R4, [R5+0x7200] ;  /* 0x0072000005047984 */ /* 0x000e640000000a00 */
[----:B-1----:R-:W-:-:S05]  /*5f50*/  IADD3 R4, P0, PT, R4, R3, RZ ;  /* 0x0000000304047210 */ /* 0x002fca0007f1e0ff */
[----:B------:R-:W-:Y:S01]  /*5f60*/  IMAD.X R9, RZ, RZ, R5, P0 ;  /* 0x000000ffff097224 */ /* 0x000fe200000e0605 */
[----:B------:R-:W-:-:S04]  /*5f70*/  LEA R8, P0, R4, UR10, 0x2 ;  /* 0x0000000a04087c11 */ /* 0x000fc8000f8010ff */
        /* <DEDUP_REMOVED lines=196> */
[----:B-1----:R-:W-:-:S04]  /*6bc0*/  SHF.R.U32.HI R2, RZ, UR6, R0 ;  /* 0x00000006ff027c19 */ /* 0x002fc80008011600 */
[----:B------:R-:W-:-:S04]  /*6bd0*/  LOP3.LUT R2, R2, UR5, RZ, 0x30, !PT ;  /* 0x0000000502027c12 */ /* 0x000fc8000f8e30ff */
[----:B------:R-:W-:-:S06]  /*6be0*/  LEA R4, R2, UR4, 0x3 ;  /* 0x0000000402047c11 */ /* 0x000fcc000f8e18ff */
[----:B------:R-:W1:Y:S02]  /*6bf0*/  LDS.64 R4, [R4+0x7200] ;  /* 0x0072000004047984 */ /* 0x000e640000000a00 */
[----:B-1----:R-:W-:-:S05]  /*6c00*/  IADD3 R3, P0, PT, R4, R3, RZ ;  /* 0x0000000304037210 */ /* 0x002fca0007f1e0ff */
[----:B------:R-:W-:Y:S01]  /*6c10*/  IMAD.X R6, RZ, RZ, R5, P0 ;  /* 0x000000ffff067224 */ /* 0x000fe200000e0605 */
[C---:B------:R-:W-:Y:S02]  /*6c20*/  LEA R2, P0, R3.reuse, UR10, 0x2 ;  /* 0x0000000a03027c11 */ /* 0x040fe4000f8010ff */
[----:B------:R-:W-:Y:S02]  /*6c30*/  LOP3.LUT R5, R0, 0x80000000, RZ, 0x3c, !PT ;  /* 0x8000000000057812 */ /* 0x000fe400078e3cff */
[----:B------:R-:W-:-:S05]  /*6c40*/  LEA.HI.X R3, R3, UR11, R6, 0x2, P0 ;  /* 0x0000000b03037c11 */ /* 0x000fca00080f1406 */
[----:B------:R-:W-:Y:S01]  /*6c50*/  STG.E desc[UR8][R2.64+0x6c00], R5 ;  /* 0x006c000502007986 */ /* 0x000fe2000c101908 */
[----:B------:R-:W-:Y:S01]  /*6c60*/  NOP ;  /* 0x0000000000007918 */ /* 0x000fe20000000000 */
[----:B------:R-:W-:Y:S05]  /*6c70*/  EXIT ;  /* 0x000000000000794d */ /* 0x000fea0003800000 */
.L_x_280:
[----:B-1----:R-:W-:Y:S01]  /*6c80*/  IMAD.U32 R4, RZ, RZ, UR7 ;  /* 0x00000007ff047e24 */ /* 0x002fe2000f8e00ff */
[----:B------:R-:W-:Y:S01]  /*6c90*/  BSSY.RECONVERGENT B0, `(.L_x_281) ;  /* 0x000001e000007945 */ /* 0x000fe20003800200 */
[C---:B------:R-:W-:Y:S02]  /*6ca0*/  VIADD R6, R3.reuse, 0x300 ;  /* 0x0000030003067836 */ /* 0x040fe40000000000 */
        /* <DEDUP_REMOVED lines=15> */
[----:B------:R-:W1:Y:S01]  /*6da0*/  LDS R4, [R0] ;  /* 0x0000000000047984 */ /* 0x000e620000000800 */
[----:B------:R-:W1:Y:S01]  /*6db0*/  LDCU UR6, c[0x0][0x3c4] ;  /* 0x00007880ff0677ac */ /* 0x000e620008000800 */
[----:B------:R-:W2:Y:S01]  /*6dc0*/  LDCU.64 UR10, c[0x0][0x3a0] ;  /* 0x00007400ff0a77ac */ /* 0x000ea20008000a00 */
[----:B-1----:R-:W-:-:S04]  /*6dd0*/  SHF.R.U32.HI R6, RZ, UR6, R4 ;  /* 0x00000006ff067c19 */ /* 0x002fc80008011604 */
[----:B------:R-:W-:-:S04]  /*6de0*/  LOP3.LUT R6, R6, UR5, RZ, 0x30, !PT ;  /* 0x0000000506067c12 */ /* 0x000fc8000f8e30ff */
[----:B------:R-:W-:-:S05]  /*6df0*/  LEA R8, R6, UR4, 0x3 ;  /* 0x0000000406087c11 */ /* 0x000fca000f8e18ff */
[----:B------:R-:W1:Y:S02]  /*6e00*/  LDS.64 R6, [R8+0x7200] ;  /* 0x0072000008067984 */ /* 0x000e640000000a00 */
[----:B-1----:R-:W-:-:S05]  /*6e10*/  IADD3 R9, P1, PT, R6, R3, RZ ;  /* 0x0000000306097210 */ /* 0x002fca0007f3e0ff */
[----:B------:R-:W-:Y:S01]  /*6e20*/  IMAD.X R12, RZ, RZ, R7, P1 ;  /* 0x000000ffff0c7224 */ /* 0x000fe200008e0607 */
[----:B--2---:R-:W-:-:S04]  /*6e30*/  LEA R6, P1, R9, UR10, 0x2 ;  /* 0x0000000a09067c11 */ /* 0x004fc8000f8210ff */
[----:B------:R-:W-:Y:S02]  /*6e40*/  LEA.HI.X R7, R9, UR11, R12, 0x2, P1 ;  /* 0x0000000b09077c11 */ /* 0x000fe400088f140c */
[----:B------:R-:W-:-:S05]  /*6e50*/  LOP3.LUT R9, R4, 0x80000000, RZ, 0x3c, !PT ;  /* 0x8000000004097812 */ /* 0x000fca00078e3cff */
[----:B------:R1:W-:Y:S02]  /*6e60*/  STG.E desc[UR8][R6.64], R9 ;  /* 0x0000000906007986 */ /* 0x0003e4000c101908 */
.L_x_282:
[----:B------:R-:W-:Y:S05]  /*6e70*/  BSYNC.RECONVERGENT B0 ;  /* 0x0000000000007941 */ /* 0x000fea0003800200 */
.L_x_281:
[----:B------:R-:W-:Y:S01]  /*6e80*/  NOP ;  /* 0x0000000000007918 */ /* 0x000fe20000000000 */
[----:B------:R-:W-:Y:S01]  /*6e90*/  BSSY.RECONVERGENT B0, `(.L_x_283) ;  /* 0x0000011000007945 */ /* 0x000fe20003800200 */
[----:B------:R-:W-:Y:S02]  /*6ea0*/  ISETP.GE.AND P1, PT, R10, R5, PT ;  /* 0x000000050a00720c */ /* 0x000fe40003f26270 */
[----:B------:R-:W-:Y:S01]  /*6eb0*/  LOP3.LUT R10, R3, 0xc00, RZ, 0xfc, !PT ;  /* 0x00000c00030a7812 */ /* 0x000fe200078efcff */
[----:B------:R-:W-:Y:S10]  /*6ec0*/  @P2 BRA `(.L_x_284) ;  /* 0x0000000000342947 */ /* 0x000ff40003800000 */
[----:B------:R-:W1:Y:S01]  /*6ed0*/  LDS R4, [R0+0x600] ;  /* 0x0006000000047984 */ /* 0x000e620000000800 */
        /* <DEDUP_REMOVED lines=12> */
.L_x_284:
[----:B------:R-:W-:Y:S05]  /*6fa0*/  BSYNC.RECONVERGENT B0 ;  /* 0x0000000000007941 */ /* 0x000fea0003800200 */
.L_x_283:
[----:B------:R-:W-:Y:S01]  /*6fb0*/  NOP ;  /* 0x0000000000007918 */ /* 0x000fe20000000000 */
[----:B------:R-:W-:Y:S01]  /*6fc0*/  BSSY.RECONVERGENT B0, `(.L_x_285) ;  /* 0x0000011000007945 */ /* 0x000fe20003800200 */
[----:B------:R-:W-:Y:S01]  /*6fd0*/  ISETP.GE.AND P2, PT, R10, R5, PT ;  /* 0x000000050a00720c */ /* 0x000fe20003f46270 */
[----:B------:R-:W-:Y:S02]  /*6fe0*/  VIADD R10, R3, 0xd80 ;  /* 0x00000d80030a7836 */ /* 0x000fe40000000000 */
[----:B------:R-:W-:Y:S10]  /*6ff0*/  @P3 BRA `(.L_x_286) ;  /* 0x0000000000343947 */ /* 0x000ff40003800000 */
[----:B------:R-:W1:Y:S01]  /*7000*/  LDS R4, [R0+0xc00] ;  /* 0x000c000000047984 */ /* 0x000e620000000800 */
[----:B------:R-:W1:Y:S01]  /*7010*/  LDCU UR6, c[0x0][0x3c4] ;  /* 0x00007880ff0677ac */ /* 0x000e620008000800 */
[----:B------:R-:W3:Y:S01]  /*7020*/  LDCU.64 UR10, c[0x0][0x3a0] ;  /* 0x00007400ff0a77ac */ /* 0x000ee20008000a00 */
[----:B-12---:R-:W-:-:S04]  /*7030*/  SHF.R.U32.HI R6, RZ, UR6, R4 ;  /* 0x00000006ff067c19 */ /* 0x006fc80008011604 */
[----:B------:R-:W-:-:S04]  /*7040*/  LOP3.LUT R6, R6, UR5, RZ, 0x30, !PT ;  /* 0x0000000506067c12 */ /* 0x000fc8000f8e30ff */
[----:B------:R-:W-:-:S05]  /*7050*/  LEA R8, R6, UR4, 0x3 ;  /* 0x0000000406087c11 */ /* 0x000fca000f8e18ff */
[----:B------:R-:W1:Y:S02]  /*7060*/  LDS.64 R6, [R8+0x7200] ;  /* 0x0072000008067984 */ /* 0x000e640000000a00 */
[----:B-1----:R-:W-:-:S05]  /*7070*/  IADD3 R9, P3, PT, R6, R3, RZ ;  /* 0x0000000306097210 */ /* 0x002fca0007f7e0ff */
[----:B------:R-:W-:Y:S01]  /*7080*/  IMAD.X R12, RZ, RZ, R7, P3 ;  /* 0x000000ffff0c7224 */ /* 0x000fe200018e0607 */
[----:B---3--:R-:W-:-:S04]  /*7090*/  LEA R6, P3, R9, UR10, 0x2 ;  /* 0x0000000a09067c11 */ /* 0x008fc8000f8610ff */
[----:B------:R-:W-:Y:S02]  /*70a0*/  LEA.HI.X R7, R9, UR11, R12, 0x2, P3 ;  /* 0x0000000b09077c11 */ /* 0x000fe400098f140c */
[----:B------:R-:W-:-:S05]  /*70b0*/  LOP3.LUT R9, R4, 0x80000000, RZ, 0x3c, !PT ;  /* 0x8000000004097812 */ /* 0x000fca00078e3cff */
[----:B------:R3:W-:Y:S02]  /*70c0*/  STG.E desc[UR8][R6.64+0xc00], R9 ;  /* 0x000c000906007986 */ /* 0x0007e4000c101908 */
.L_x_286:
[----:B------:R-:W-:Y:S05]  /*70d0*/  BSYNC.RECONVERGENT B0 ;  /* 0x0000000000007941 */ /* 0x000fea0003800200 */
.L_x_285:
[----:B------:R-:W-:Y:S01]  /*70e0*/  NOP ;  /* 0x0000000000007918 */ /* 0x000fe20000000000 */
[----:B------:R-:W-:Y:S01]  /*70f0*/  BSSY.RECONVERGENT B0, `(.L_x_287) ;  /* 0x0000011000007945 */ /* 0x000fe20003800200 */
[----:B------:R-:W-:Y:S01]  /*7100*/  ISETP.GE.AND P3, PT, R10, R5, PT ;  /* 0x000000050a00720c */ /* 0x000fe20003f66270 */
[----:B------:R-:W-:Y:S02]  /*7110*/  VIADD R10, R3, 0xf00 ;  /* 0x00000f00030a7836 */ /* 0x000fe40000000000 */
[----:B------:R-:W-:Y:S10]  /*7120*/  @P4 BRA `(.L_x_288) ;  /* 0x0000000000344947 */ /* 0x000ff40003800000 */
[----:B------:R-:W1:Y:S01]  /*7130*/  LDS R4, [R0+0x1200] ;  /* 0x0012000000047984 */ /* 0x000e620000000800 */
[----:B------:R-:W1:Y:S01]  /*7140*/  LDCU UR6, c[0x0][0x3c4] ;  /* 0x00007880ff0677ac */ /* 0x000e620008000800 */
[----:B------:R-:W4:Y:S01]  /*7150*/  LDCU.64 UR10, c[0x0][0x3a0] ;  /* 0x00007400ff0a77ac */ /* 0x000f220008000a00 */
[----:B-123--:R-:W-:-:S04]  /*7160*/  SHF.R.U32.HI R6, RZ, UR6, R4 ;  /* 0x00000006ff067c19 */ /* 0x00efc80008011604 */
[----:B------:R-:W-:-:S04]  /*7170*/  LOP3.LUT R6, R6, UR5, RZ, 0x30, !PT ;  /* 0x0000000506067c12 */ /* 0x000fc8000f8e30ff */
[----:B------:R-:W-:-:S05]  /*7180*/  LEA R8, R6, UR4, 0x3 ;  /* 0x0000000406087c11 */ /* 0x000fca000f8e18ff */
[----:B------:R-:W1:Y:S02]  /*7190*/  LDS.64 R6, [R8+0x7200] ;  /* 0x0072000008067984 */ /* 0x000e640000000a00 */
[----:B-1----:R-:W-:-:S05]  /*71a0*/  IADD3 R9, P4, PT, R6, R3, RZ ;  /* 0x0000000306097210 */ /* 0x002fca0007f9e0ff */
[----:B------:R-:W-:Y:S01]  /*71b0*/  IMAD.X R12, RZ, RZ, R7, P4 ;  /* 0x000000ffff0c7224 */ /* 0x000fe200020e0607 */
[----:B----4-:R-:W-:-:S04]  /*71c0*/  LEA R6, P4, R9, UR10, 0x2 ;  /* 0x0000000a09067c11 */ /* 0x010fc8000f8810ff */
[----:B------:R-:W-:Y:S02]  /*71d0*/  LEA.HI.X R7, R9, UR11, R12, 0x2, P4 ;  /* 0x0000000b09077c11 */ /* 0x000fe4000a0f140c */
[----:B------:R-:W-:-:S05]  /*71e0*/  LOP3.LUT R9, R4, 0x80000000, RZ, 0x3c, !PT ;  /* 0x8000000004097812 */ /* 0x000fca00078e3cff */
[----:B------:R4:W-:Y:S02]  /*71f0*/  STG.E desc[UR8][R6.64+0x1200], R9 ;  /* 0x0012000906007986 */ /* 0x0009e4000c101908 */
.L_x_288:
[----:B------:R-:W-:Y:S05]  /*7200*/  BSYNC.RECONVERGENT B0 ;  /* 0x0000000000007941 */ /* 0x000fea0003800200 */
.L_x_287:
[----:B------:R-:W-:Y:S01]  /*7210*/  NOP ;  /* 0x0000000000007918 */ /* 0x000fe20000000000 */
[----:B------:R-:W-:Y:S01]  /*7220*/  BSSY.RECONVERGENT B0, `(.L_x_289) ;  /* 0x0000011000007945 */ /* 0x000fe20003800200 */
[----:B------:R-:W-:Y:S01]  /*7230*/  ISETP.GE.AND P4, PT, R10, R5, PT ;  /* 0x000000050a00720c */ /* 0x000fe20003f86270 */
[----:B------:R-:W-:Y:S02]  /*7240*/  VIADD R10, R3, 0x1080 ;  /* 0x00001080030a7836 */ /* 0x000fe40000000000 */
[----:B------:R-:W-:Y:S10]  /*7250*/  @P5 BRA `(.L_x_290) ;  /* 0x0000000000345947 */ /* 0x000ff40003800000 */
[----:B------:R-:W1:Y:S01]  /*7260*/  LDS R4, [R0+0x1800] ;  /* 0x0018000000047984 */ /* 0x000e620000000800 */
[----:B------:R-:W1:Y:S01]  /*7270*/  LDCU UR6, c[0x0][0x3c4] ;  /* 0x00007880ff0677ac */ /* 0x000e620008000800 */
[----:B------:R-:W5:Y:S01]  /*7280*/  LDCU.64 UR10, c[0x0][0x3a0] ;  /* 0x00007400ff0a77ac */ /* 0x000f620008000a00 */
[----:B-1234-:R-:W-:-:S04]  /*7290*/  SHF.R.U32.HI R6, RZ, UR6, R4 ;  /* 0x00000006ff067c19 */ /* 0x01efc80008011604 */
[----:B------:R-:W-:-:S04]  /*72a0*/  LOP3.LUT R6, R6, UR5, RZ, 0x30, !PT ;  /* 0x0000000506067c12 */ /* 0x000fc8000f8e30ff */
[----:B------:R-:W-:-:S05]  /*72b0*/  LEA R8, R6, UR4, 0x3 ;  /* 0x0000000406087c11 */ /* 0x000fca000f8e18ff */
[----:B------:R-:W1:Y:S02]  /*72c0*/  LDS.64 R6, [R8+0x7200] ;  /* 0x0072000008067984 */ /* 0x000e640000000a00 */
[----:B-1----:R-:W-:-:S05]  /*72d0*/  IADD3 R9, P5, PT, R6, R3, RZ ;  /* 0x0000000306097210 */ /* 0x002fca0007fbe0ff */
[----:B------:R-:W-:Y:S01]  /*72e0*/  IMAD.X R12, RZ, RZ, R7, P5 ;  /* 0x000000ffff0c7224 */ /* 0x000fe200028e0607 */
[----:B-----5:R-:W-:-:S04]  /*72f0*/  LEA R6, P5, R9, UR10, 0x2 ;  /* 0x0000000a09067c11 */ /* 0x020fc8000f8a10ff */
[----:B------:R-:W-:Y:S02]  /*7300*/  LEA.HI.X R7, R9, UR11, R12, 0x2, P5 ;  /* 0x0000000b09077c11 */ /* 0x000fe4000a8f140c */
[----:B------:R-:W-:-:S05]  /*7310*/  LOP3.LUT R9, R4, 0x80000000, RZ, 0x3c, !PT ;  /* 0x8000000004097812 */ /* 0x000fca00078e3cff */
[----:B------:R1:W-:Y:S02]  /*7320*/  STG.E desc[UR8][R6.64+0x1800], R9 ;  /* 0x0018000906007986 */ /* 0x0003e4000c101908 */
.L_x_290:
[----:B------:R-:W-:Y:S05]  /*7330*/  BSYNC.RECONVERGENT B0 ;  /* 0x0000000000007941 */ /* 0x000fea0003800200 */
.L_x_289:
        /* <DEDUP_REMOVED lines=18> */
.L_x_292:
[----:B------:R-:W-:Y:S05]  /*7460*/  BSYNC.RECONVERGENT B0 ;  /* 0x0000000000007941 */ /* 0x000fea0003800200 */
.L_x_291:
        /* <DEDUP_REMOVED lines=18> */
.L_x_294:
[----:B------:R-:W-:Y:S05]  /*7590*/  BSYNC.RECONVERGENT B0 ;  /* 0x0000000000007941 */ /* 0x000fea0003800200 */
.L_x_293:
        /* <DEDUP_REMOVED lines=18> */
.L_x_296:
[----:B------:R-:W-:Y:S05]  /*76c0*/  BSYNC.RECONVERGENT B0 ;  /* 0x0000000000007941 */ /* 0x000fea0003800200 */
.L_x_295:
        /* <DEDUP_REMOVED lines=18> */
.L_x_298:
[----:B------:R-:W-:Y:S05]  /*77f0*/  BSYNC.RECONVERGENT B0 ;  /* 0x0000000000007941 */ /* 0x000fea0003800200 */
.L_x_297:
[----:B------:R-:W-:Y:S01]  /*7800*/  NOP ;  /* 0x0000000000007918 */ /* 0x000fe20000000000 */
[----:B------:R-:W-:Y:S01]  /*7810*/  BSSY.RECONVERGENT B0, `(.L_x_299) ;  /* 0x0000011000007945 */ /* 0x000fe20003800200 */
[----:B------:R-:W-:Y:S02]  /*7820*/  ISETP.GE.AND P2, PT, R10, R5, PT ;  /* 0x000000050a00720c */ /* 0x000fe40003f46270 */
[----:B------:R-:W-:Y:S01]  /*7830*/  LOP3.LUT R10, R3, 0x1800, RZ, 0xfc, !PT ;  /* 0x00001800030a7812 */ /* 0x000fe200078efcff */
        /* <DEDUP_REMOVED lines=14> */
.L_x_300:
[----:B------:R-:W-:Y:S05]  /*7920*/  BSYNC.RECONVERGENT B0 ;  /* 0x0000000000007941 */ /* 0x000fea0003800200 */
.L_x_299:
        /* <DEDUP_REMOVED lines=18> */
.L_x_302:
[----:B------:R-:W-:Y:S05]  /*7a50*/  BSYNC.RECONVERGENT B0 ;  /* 0x0000000000007941 */ /* 0x000fea0003800200 */
.L_x_301:
[----:B------:R-:W-:Y:S01]  /*7a60*/  NOP ;  /* 0x0000000000007918 */ /* 0x000fe20000000000 */
[----:B------:R-:W-:Y:S01]  /*7a70*/  BSSY.RECONVERGENT B0, `(.L_x_303) ;  /* 0x0000010000007945 */ /* 0x000fe20003800200 */
[----:B------:R-:W-:-:S03]  /*7a80*/  ISETP.GE.AND P4, PT, R10, R5, PT ;  /* 0x000000050a00720c */ /* 0x000fc60003f86270 */
        /* <DEDUP_REMOVED lines=14> */
.L_x_304:
[----:B------:R-:W-:Y:S05]  /*7b70*/  BSYNC.RECONVERGENT B0 ;  /* 0x0000000000007941 */ /* 0x000fea0003800200 */
.L_x_303:
[----:B------:R-:W-:Y:S01]  /*7b80*/  NOP ;  /* 0x0000000000007918 */ /* 0x000fe20000000000 */
[----:B------:R-:W-:Y:S04]  /*7b90*/  BSSY.RECONVERGENT B0, `(.L_x_305) ;  /* 0x000000f000007945 */ /* 0x000fe80003800200 */
[----:B------:R-:W-:Y:S05]  /*7ba0*/  @P6 BRA `(.L_x_306) ;  /* 0x0000000000346947 */ /* 0x000fea0003800000 */
        /* <DEDUP_REMOVED lines=13> */
.L_x_306:
[----:B------:R-:W-:Y:S05]  /*7c80*/  BSYNC.RECONVERGENT B0 ;  /* 0x0000000000007941 */ /* 0x000fea0003800200 */
.L_x_305:
        /* <DEDUP_REMOVED lines=16> */
.L_x_308:
[----:B------:R-:W-:Y:S05]  /*7d90*/  BSYNC.RECONVERGENT B0 ;  /* 0x0000000000007941 */ /* 0x000fea0003800200 */
.L_x_307:
        /* <DEDUP_REMOVED lines=16> */
.L_x_310:
[----:B------:R-:W-:Y:S05]  /*7ea0*/  BSYNC.RECONVERGENT B0 ;  /* 0x0000000000007941 */ /* 0x000fea0003800200 */
.L_x_309:
        /* <DEDUP_REMOVED lines=16> */
.L_x_312:
[----:B------:R-:W-:Y:S05]  /*7fb0*/  BSYNC.RECONVERGENT B0 ;  /* 0x0000000000007941 */ /* 0x000fea0003800200 */
.L_x_311:
        /* <DEDUP_REMOVED lines=16> */
.L_x_314:
[----:B------:R-:W-:Y:S05]  /*80c0*/  BSYNC.RECONVERGENT B0 ;  /* 0x0000000000007941 */ /* 0x000fea0003800200 */
.L_x_313:
        /* <DEDUP_REMOVED lines=16> */
.L_x_316:
[----:B------:R-:W-:Y:S05]  /*81d0*/  BSYNC.RECONVERGENT B0 ;  /* 0x0000000000007941 */ /* 0x000fea0003800200 */
.L_x_315:
[----:B------:R-:W-:Y:S01]  /*81e0*/  NOP ;  /* 0x0000000000007918 */ /* 0x000fe20000000000 */
[----:B------:R-:W5:Y:S01]  /*81f0*/  LDS R0, [R0+0x6c00] ;  /* 0x006c000000007984 */ /* 0x000f620000000800 */
[----:B------:R-:W5:Y:S02]  /*8200*/  LDCU UR6, c[0x0][0x3c4] ;  /* 0x00007880ff0677ac */ /* 0x000f640008000800 */
[----:B-----5:R-:W-:-:S04]  /*8210*/  SHF.R.U32.HI R2, RZ, UR6, R0 ;  /* 0x00000006ff027c19 */ /* 0x020fc80008011600 */
[----:B------:R-:W-:-:S04]  /*8220*/  LOP3.LUT R2, R2, UR5, RZ, 0x30, !PT ;  /* 0x0000000502027c12 */ /* 0x000fc8000f8e30ff */
[----:B-1234-:R-:W-:Y:S01]  /*8230*/  LEA R6, R2, UR4, 0x3 ;  /* 0x0000000402067c11 */ /* 0x01efe2000f8e18ff */
[----:B------:R-:W-:-:S05]  /*8240*/  VIADD R2, R3, 0x1b00 ;  /* 0x00001b0003027836 */ /* 0x000fca0000000000 */
[----:B------:R-:W1:Y:S01]  /*8250*/  LDS.64 R6, [R6+0x7200] ;  /* 0x0072000006067984 */ /* 0x000e620000000a00 */
[----:B------:R-:W-:-:S13]  /*8260*/  ISETP.GE.AND P0, PT, R2, R5, PT ;  /* 0x000000050200720c */ /* 0x000fda0003f06270 */
[----:B------:R-:W2:Y:S01]  /*8270*/  @!P0 LDC.64 R8, c[0x0][0x3a0] ;  /* 0x0000e800ff088b82 */ /* 0x000ea20000000a00 */
[----:B------:R-:W-:Y:S02]  /*8280*/  @!P0 LOP3.LUT R5, R0, 0x80000000, RZ, 0x3c, !PT ;  /* 0x8000000000058812 */ /* 0x000fe400078e3cff */
[----:B-1----:R-:W-:-:S05]  /*8290*/  IADD3 R3, P1, PT, R6, R3, RZ ;  /* 0x0000000306037210 */ /* 0x002fca0007f3e0ff */
[----:B------:R-:W-:Y:S01]  /*82a0*/  IMAD.X R4, RZ, RZ, R7, P1 ;  /* 0x000000ffff047224 */ /* 0x000fe200008e0607 */
[----:B--2---:R-:W-:-:S04]  /*82b0*/  @!P0 LEA R2, P1, R3, R8, 0x2 ;  /* 0x0000000803028211 */ /* 0x004fc800078210ff */
[----:B------:R-:W-:-:S05]  /*82c0*/  @!P0 LEA.HI.X R3, R3, R9, R4, 0x2, P1 ;  /* 0x0000000903038211 */ /* 0x000fca00008f1404 */
[----:B------:R-:W-:Y:S01]  /*82d0*/  @!P0 STG.E desc[UR8][R2.64+0x6c00], R5 ;  /* 0x006c000502008986 */ /* 0x000fe2000c101908 */
[----:B------:R-:W-:Y:S01]  /*82e0*/  NOP ;  /* 0x0000000000007918 */ /* 0x000fe20000000000 */
[----:B------:R-:W-:Y:S05]  /*82f0*/  EXIT ;  /* 0x000000000000794d */ /* 0x000fea0003800000 */
.L_x_230:
[----:B------:R-:W-:Y:S02]  /*8300*/  IMAD.MOV.U32 R50, RZ, RZ, R19 ;  /* 0x000000ffff327224 */ /* 0x000fe400078e0013 */
[----:B------:R-:W-:Y:S02]  /*8310*/  IMAD.MOV.U32 R49, RZ, RZ, 0x1 ;  /* 0x00000001ff317424 */ /* 0x000fe400078e00ff */
[----:B------:R-:W-:Y:S02]  /*8320*/  IMAD.MOV.U32 R52, RZ, RZ, RZ ;  /* 0x000000ffff347224 */ /* 0x000fe400078e00ff */
[----:B------:R-:W-:-:S07]  /*8330*/  IMAD.MOV.U32 R47, RZ, RZ, -0x1 ;  /* 0xffffffffff2f7424 */ /* 0x000fce00078e00ff */
[----:B------:R-:W-:Y:S05]  /*8340*/  WARPSYNC.COLLECTIVE R47, `(.L_x_317) ;  /* 0x000000002f087348 */ /* 0x000fea0003c00000 */
[----:B------:R0:W1:Y:S02]  /*8350*/  SHFL.UP P0, R48, R50, R49, R52 ;  /* 0x0400003132307389 */ /* 0x0000640000000034 */
[----:B01----:R-:W-:Y:S05]  /*8360*/  ENDCOLLECTIVE ;  /* 0x000000000000791b */ /* 0x003fea0003800000 */
.L_x_317:
[----:B------:R-:W-:Y:S02]  /*8370*/  IMAD.MOV.U32 R49, RZ, RZ, 0x2 ;  /* 0x00000002ff317424 */ /* 0x000fe400078e00ff */
[----:B------:R-:W-:-:S04]  /*8380*/  IMAD.MOV.U32 R20, RZ, RZ, R48 ;  /* 0x000000ffff147224 */ /* 0x000fc800078e0030 */
[----:B------:R-:W-:-:S04]  /*8390*/  @P0 IMAD.IADD R20, R19, 0x1, R20 ;  /* 0x0000000113140824 */ /* 0x000fc800078e0214 */
[----:B------:R-:W-:-:S07]  /*83a0*/  IMAD.MOV.U32 R50, RZ, RZ, R20 ;  /* 0x000000ffff327224 */ /* 0x000fce00078e0014 */
[----:B------:R-:W-:Y:S05]  /*83b0*/  WARPSYNC.COLLECTIVE R47, `(.L_x_318) ;  /* 0x000000002f087348 */ /* 0x000fea0003c00000 */
[----:B------:R0:W1:Y:S02]  /*83c0*/  SHFL.UP P0, R48, R50, R49, R52 ;  /* 0x0400003132307389 */ /* 0x0000640000000034 */
[----:B01----:R-:W-:Y:S05]  /*83d0*/  ENDCOLLECTIVE ;  /* 0x000000000000791b */ /* 0x003fea0003800000 */
.L_x_318:
[----:B------:R-:W-:Y:S02]  /*83e0*/  IMAD.MOV.U32 R49, RZ, RZ, 0x4 ;  /* 0x00000004ff317424 */ /* 0x000fe400078e00ff */
[----:B------:R-:W-:-:S04]  /*83f0*/  IMAD.MOV.U32 R21, RZ, RZ, R48 ;  /* 0x000000ffff157224 */ /* 0x000fc800078e0030 */
[----:B------:R-:W-:-:S04]  /*8400*/  @P0 IMAD.IADD R21, R20, 0x1, R21 ;  /* 0x0000000114150824 */ /* 0x000fc800078e0215 */
[----:B------:R-:W-:-:S07]  /*8410*/  IMAD.MOV.U32 R50, RZ, RZ, R21 ;  /* 0x000000ffff327224 */ /* 0x000fce00078e0015 */
[----:B------:R-:W-:Y:S05]  /*8420*/  WARPSYNC.COLLECTIVE R47, `(.L_x_319) ;  /* 0x000000002f087348 */ /* 0x000fea0003c00000 */
[----:B------:R0:W1:Y:S02]  /*8430*/  SHFL.UP P0, R48, R50, R49, R52 ;  /* 0x0400003132307389 */ /* 0x0000640000000034 */
[----:B01----:R-:W-:Y:S05]  /*8440*/  ENDCOLLECTIVE ;  /* 0x000000000000791b */ /* 0x003fea0003800000 */
.L_x_319:
[----:B------:R-:W-:Y:S02]  /*8450*/  IMAD.MOV.U32 R49, RZ, RZ, 0x8 ;  /* 0x00000008ff317424 */ /* 0x000fe400078e00ff */
[----:B------:R-:W-:-:S04]  /*8460*/  IMAD.MOV.U32 R22, RZ, RZ, R48 ;  /* 0x000000ffff167224 */ /* 0x000fc800078e0030 */
[----:B------:R-:W-:-:S04]  /*8470*/  @P0 IMAD.IADD R22, R21, 0x1, R22 ;  /* 0x0000000115160824 */ /* 0x000fc800078e0216 */
[----:B------:R-:W-:-:S07]  /*8480*/  IMAD.MOV.U32 R50, RZ, RZ, R22 ;  /* 0x000000ffff327224 */ /* 0x000fce00078e0016 */
[----:B------:R-:W-:Y:S05]  /*8490*/  WARPSYNC.COLLECTIVE R47, `(.L_x_320) ;  /* 0x000000002f087348 */ /* 0x000fea0003c00000 */
[----:B------:R0:W1:Y:S02]  /*84a0*/  SHFL.UP P0, R48, R50, R49, R52 ;  /* 0x0400003132307389 */ /* 0x0000640000000034 */
[----:B01----:R-:W-:Y:S05]  /*84b0*/  ENDCOLLECTIVE ;  /* 0x000000000000791b */ /* 0x003fea0003800000 */
.L_x_320:
[----:B------:R-:W-:Y:S02]  /*84c0*/  IMAD.MOV.U32 R49, RZ, RZ, 0x10 ;  /* 0x00000010ff317424 */ /* 0x000fe400078e00ff */
[----:B------:R-:W-:-:S04]  /*84d0*/  IMAD.MOV.U32 R23, RZ, RZ, R48 ;  /* 0x000000ffff177224 */ /* 0x000fc800078e0030 */
[----:B------:R-:W-:-:S04]  /*84e0*/  @P0 IMAD.IADD R23, R22, 0x1, R23 ;  /* 0x0000000116170824 */ /* 0x000fc800078e0217 */
[----:B------:R-:W-:-:S07]  /*84f0*/  IMAD.MOV.U32 R50, RZ, RZ, R23 ;  /* 0x000000ffff327224 */ /* 0x000fce00078e0017 */
[----:B------:R-:W-:Y:S05]  /*8500*/  WARPSYNC.COLLECTIVE R47, `(.L_x_321) ;  /* 0x000000002f087348 */ /* 0x000fea0003c00000 */
[----:B------:R0:W1:Y:S02]  /*8510*/  SHFL.UP P0, R48, R50, R49, R52 ;  /* 0x0400003132307389 */ /* 0x0000640000000034 */
[----:B01----:R-:W-:Y:S05]  /*8520*/  ENDCOLLECTIVE ;  /* 0x000000000000791b */ /* 0x003fea0003800000 */
.L_x_321:
[----:B------:R-:W-:Y:S05]  /*8530*/  BRA `(.L_x_322) ;  /* 0xffffff9c00b07947 */ /* 0x000fea000383ffff */
.L_x_323:
        /* <DEDUP_REMOVED lines=12> */
.L_x_492:


//--------------------- .text._ZN3cub18CUB_300001_SM_10006detail10radix_sort33DeviceRadixSortExclusiveSumKernelINS1_5radix10policy_hubIiNS0_8NullTypeEyE10Policy1000EyEEvPT0_ --------------------------
	.section	.text._ZN3cub18CUB_300001_SM_10006detail10radix_sort33DeviceRadixSortExclusiveSumKernelINS1_5radix10policy_hubIiNS0_8NullTypeEyE10Policy1000EyEEvPT0_,"ax",@progbits
	.align	128
        .global         _ZN3cub18CUB_300001_SM_10006detail10radix_sort33DeviceRadixSortExclusiveSumKernelINS1_5radix10policy_hubIiNS0_8NullTypeEyE10Policy1000EyEEvPT0_
        .type           _ZN3cub18CUB_300001_SM_10006detail10radix_sort33DeviceRadixSortExclusiveSumKernelINS1_5radix10policy_hubIiNS0_8NullTypeEyE10Policy1000EyEEvPT0_,@function
        .size           _ZN3cub18CUB_300001_SM_10006detail10radix_sort33DeviceRadixSortExclusiveSumKernelINS1_5radix10policy_hubIiNS0_8NullTypeEyE10Policy1000EyEEvPT0_,(.L_x_493 - _ZN3cub18CUB_300001_SM_10006detail10radix_sort33DeviceRadixSortExclusiveSumKernelINS1_5radix10policy_hubIiNS0_8NullTypeEyE10Policy1000EyEEvPT0_)
        .other          _ZN3cub18CUB_300001_SM_10006detail10radix_sort33DeviceRadixSortExclusiveSumKernelINS1_5radix10policy_hubIiNS0_8NullTypeEyE10Policy1000EyEEvPT0_,@"STO_CUDA_ENTRY STV_DEFAULT"
_ZN3cub18CUB_300001_SM_10006detail10radix_sort33DeviceRadixSortExclusiveSumKernelINS1_5radix10policy_hubIiNS0_8NullTypeEyE10Policy1000EyEEvPT0_:
.text._ZN3cub18CUB_300001_SM_10006detail10radix_sort33DeviceRadixSortExclusiveSumKernelINS1_5radix10policy_hubIiNS0_8NullTypeEyE10Policy1000EyEEvPT0_:
        /* <DEDUP_REMOVED lines=63> */
.L_x_336:
        /* <DEDUP_REMOVED lines=28> */
.L_x_324:
[----:B------:R-:W-:Y:S05]  /*05b0*/  WARPSYNC.ALL ;  /* 0x0000000000007948 */ /* 0x000fea0003800000 */
[----:B------:R-:W-:Y:S06]  /*05c0*/  BAR.SYNC.DEFER_BLOCKING 0x0 ;  /* 0x0000000000007b1d */ /* 0x000fec0000010000 */
[----:B------:R-:W-:Y:S05]  /*05d0*/  @P1 EXIT ;  /* 0x000000000000194d */ /* 0x000fea0003800000 */
[----:B01----:R-:W0:Y:S04]  /*05e0*/  LDS.64 R2, [R0+0x10] ;  /* 0x0000100000027984 */ /* 0x003e280000000a00 */
[----:B0-----:R-:W-:Y:S01]  /*05f0*/  STG.E.64 desc[UR4][R16.64], R2 ;  /* 0x0000000210007986 */ /* 0x001fe2000c101b04 */
[----:B------:R-:W-:Y:S05]  /*0600*/  EXIT ;  /* 0x000000000000794d */ /* 0x000fea0003800000 */
.L_x_325:
[----:B------:R-:W-:Y:S02]  /*0610*/  IMAD.MOV.U32 R24, RZ, RZ, R20 ;  /* 0x000000ffff187224 */ /* 0x000fe400078e0014 */
[----:B------:R-:W-:Y:S02]  /*0620*/  IMAD.MOV.U32 R23, RZ, RZ, 0x1 ;  /* 0x00000001ff177424 */ /* 0x000fe400078e00ff */
[----:B------:R-:W-:Y:S02]  /*0630*/  IMAD.MOV.U32 R22, RZ, RZ, RZ ;  /* 0x000000ffff167224 */ /* 0x000fe400078e00ff */
[----:B------:R-:W-:-:S07]  /*0640*/  IMAD.MOV.U32 R21, RZ, RZ, -0x1 ;  /* 0xffffffffff157424 */ /* 0x000fce00078e00ff */
[----:B------:R-:W-:Y:S05]  /*0650*/  WARPSYNC.COLLECTIVE R21, `(.L_x_326) ;  /* 0x0000000015087348 */ /* 0x000fea0003c00000 */
[----:B------:R0:W1:Y:S02]  /*0660*/  SHFL.UP P0, R25, R24, R23, R22 ;  /* 0x0400001718197389 */ /* 0x0000640000000016 */
[----:B01----:R-:W-:Y:S05]  /*0670*/  ENDCOLLECTIVE ;  /* 0x000000000000791b */ /* 0x003fea0003800000 */
.L_x_326:
[----:B------:R-:W-:Y:S02]  /*0680*/  IMAD.MOV.U32 R24, RZ, RZ, R19 ;  /* 0x000000ffff187224 */ /* 0x000fe400078e0013 */
[----:B------:R-:W-:-:S07]  /*0690*/  IMAD.MOV.U32 R27, RZ, RZ, R25 ;  /* 0x000000ffff1b7224 */ /* 0x000fce00078e0019 */
[----:B------:R-:W-:Y:S05]  /*06a0*/  WARPSYNC.COLLECTIVE R21, `(.L_x_327) ;  /* 0x0000000015087348 */ /* 0x000fea0003c00000 */
[----:B------:R0:W1:Y:S02]  /*06b0*/  SHFL.UP P0, R25, R24, R23, R22 ;  /* 0x0400001718197389 */ /* 0x0000640000000016 */
[----:B01----:R-:W-:Y:S05]  /*06c0*/  ENDCOLLECTIVE ;  /* 0x000000000000791b */ /* 0x003fea0003800000 */
.L_x_327:
        /* <DEDUP_REMOVED lines=9> */
.L_x_328:
[----:B------:R-:W-:Y:S02]  /*0760*/  IMAD.MOV.U32 R24, RZ, RZ, R26 ;  /* 0x000000ffff187224 */ /* 0x000fe400078e001a */
[----:B------:R-:W-:-:S07]  /*0770*/  IMAD.MOV.U32 R28, RZ, RZ, R25 ;  /* 0x000000ffff1c7224 */ /* 0x000fce00078e0019 */
[----:B------:R-:W-:Y:S05]  /*0780*/  WARPSYNC.COLLECTIVE R21, `(.L_x_329) ;  /* 0x0000000015087348 */ /* 0x000fea0003c00000 */
[----:B------:R0:W1:Y:S02]  /*0790*/  SHFL.UP P0, R25, R24, R23, R22 ;  /* 0x0400001718197389 */ /* 0x0000640000000016 */
[----:B01----:R-:W-:Y:S05]  /*07a0*/  ENDCOLLECTIVE ;  /* 0x000000000000791b */ /* 0x003fea0003800000 */
.L_x_329:
        /* <DEDUP_REMOVED lines=9> */
.L_x_330:
[----:B------:R-:W-:Y:S02]  /*0840*/  IMAD.MOV.U32 R24, RZ, RZ, R29 ;  /* 0x000000ffff187224 */ /* 0x000fe400078e001d */
[----:B------:R-:W-:-:S07]  /*0850*/  IMAD.MOV.U32 R27, RZ, RZ, R25 ;  /* 0x000000ffff1b7224 */ /* 0x000fce00078e0019 */
[----:B------:R-:W-:Y:S05]  /*0860*/  WARPSYNC.COLLECTIVE R21, `(.L_x_331) ;  /* 0x0000000015087348 */ /* 0x000fea0003c00000 */
[----:B------:R0:W1:Y:S02]  /*0870*/  SHFL.UP P0, R25, R24, R23, R22 ;  /* 0x0400001718197389 */ /* 0x0000640000000016 */
[----:B01----:R-:W-:Y:S05]  /*0880*/  ENDCOLLECTIVE ;  /* 0x000000000000791b */ /* 0x003fea0003800000 */
.L_x_331:
        /* <DEDUP_REMOVED lines=9> */
.L_x_332:
[----:B------:R-:W-:Y:S02]  /*0920*/  IMAD.MOV.U32 R24, RZ, RZ, R29 ;  /* 0x000000ffff187224 */ /* 0x000fe400078e001d */
[----:B------:R-:W-:-:S07]  /*0930*/  IMAD.MOV.U32 R27, RZ, RZ, R25 ;  /* 0x000000ffff1b7224 */ /* 0x000fce00078e0019 */
[----:B------:R-:W-:Y:S05]  /*0940*/  WARPSYNC.COLLECTIVE R21, `(.L_x_333) ;  /* 0x0000000015087348 */ /* 0x000fea0003c00000 */
[----:B------:R0:W1:Y:S02]  /*0950*/  SHFL.UP P0, R25, R24, R23, R22 ;  /* 0x0400001718197389 */ /* 0x0000640000000016 */
[----:B01----:R-:W-:Y:S05]  /*0960*/  ENDCOLLECTIVE ;  /* 0x000000000000791b */ /* 0x003fea0003800000 */
.L_x_333:
        /* <DEDUP_REMOVED lines=9> */
.L_x_334:
[----:B------:R-:W-:Y:S02]  /*0a00*/  IMAD.MOV.U32 R24, RZ, RZ, R26 ;  /* 0x000000ffff187224 */ /* 0x000fe400078e001a */
[----:B------:R-:W-:-:S07]  /*0a10*/  IMAD.MOV.U32 R28, RZ, RZ, R25 ;  /* 0x000000ffff1c7224 */ /* 0x000fce00078e0019 */
[----:B------:R-:W-:Y:S05]  /*0a20*/  WARPSYNC.COLLECTIVE R21, `(.L_x_335) ;  /* 0x0000000015087348 */ /* 0x000fea0003c00000 */
[----:B------:R0:W1:Y:S02]  /*0a30*/  SHFL.UP P0, R25, R24, R23, R22 ;  /* 0x0400001718197389 */ /* 0x0000640000000016 */
[----:B01----:R-:W-:Y:S05]  /*0a40*/  ENDCOLLECTIVE ;  /* 0x000000000000791b */ /* 0x003fea0003800000 */
.L_x_335:
[----:B------:R-:W-:Y:S05]  /*0a50*/  BRA `(.L_x_336) ;  /* 0xfffffff800647947 */ /* 0x000fea000383ffff */
.L_x_337:
        /* <DEDUP_REMOVED lines=10> */
.L_x_493:


//--------------------- .text._ZN3cub18CUB_300001_SM_10006detail10radix_sort30DeviceRadixSortHistogramKernelINS1_5radix10policy_hubIiNS0_8NullTypeEyE10Policy1000ELNS0_9SortOrderE0EiyNS1_21identity_decomposer_tEEEvPT2_PKT1_SB_iiT3_ --------------------------
	.section	.text._ZN3cub18CUB_300001_SM_10006detail10radix_sort30DeviceRadixSortHistogramKernelINS1_5radix10policy_hubIiNS0_8NullTypeEyE10Policy1000ELNS0_9SortOrderE0EiyNS1_21identity_decomposer_tEEEvPT2_PKT1_SB_iiT3_,"ax",@progbits
	.align	128
        .global         _ZN3cub18CUB_300001_SM_10006detail10radix_sort30DeviceRadixSortHistogramKernelINS1_5radix10policy_hubIiNS0_8NullTypeEyE10Policy1000ELNS0_9SortOrderE0EiyNS1_21identity_decomposer_tEEEvPT2_PKT1_SB_iiT3_
        .type           _ZN3cub18CUB_300001_SM_10006detail10radix_sort30DeviceRadixSortHistogramKernelINS1_5radix10policy_hubIiNS0_8NullTypeEyE10Policy1000ELNS0_9SortOrderE0EiyNS1_21identity_decomposer_tEEEvPT2_PKT1_SB_iiT3_,@function
        .size           _ZN3cub18CUB_300001_SM_10006detail10radix_sort30DeviceRadixSortHistogramKernelINS1_5radix10policy_hubIiNS0_8NullTypeEyE10Policy1000ELNS0_9SortOrderE0EiyNS1_21identity_decomposer_tEEEvPT2_PKT1_SB_iiT3_,(.L_x_494 - _ZN3cub18CUB_300001_SM_10006detail10radix_sort30DeviceRadixSortHistogramKernelINS1_5radix10policy_hubIiNS0_8NullTypeEyE10Policy1000ELNS0_9SortOrderE0EiyNS1_21identity_decomposer_tEEEvPT2_PKT1_SB_iiT3_)
        .other          _ZN3cub18CUB_300001_SM_10006detail10radix_sort30DeviceRadixSortHistogramKernelINS1_5radix10policy_hubIiNS0_8NullTypeEyE10Policy1000ELNS0_9SortOrderE0EiyNS1_21identity_decomposer_tEEEvPT2_PKT1_SB_iiT3_,@"STO_CUDA_ENTRY STV_DEFAULT"
_ZN3cub18CUB_300001_SM_10006detail10radix_sort30DeviceRadixSortHistogramKernelINS1_5radix10policy_hubIiNS0_8NullTypeEyE10Policy1000ELNS0_9SortOrderE0EiyNS1_21identity_decomposer_tEEEvPT2_PKT1_SB_iiT3_:
.text._ZN3cub18CUB_300001_SM_10006detail10radix_sort30DeviceRadixSortHistogramKernelINS1_5radix10policy_hubIiNS0_8NullTypeEyE10Policy1000ELNS0_9SortOrderE0EiyNS1_21identity_decomposer_tEEEvPT2_PKT1_SB_iiT3_:
[----:B------:R-:W-:Y:S01]  /*0000*/  LDC R1, c[0x0][0x37c] ;  /* 0x0000df00ff017b82 */ /* 0x000fe20000000800 */
[----:B------:R-:W0:Y:S02]  /*0010*/  LDCU.64 UR14, c[0x0][0x390] ;  /* 0x00007200ff0e77ac */ /* 0x000e240008000a00 */
[----:B0-----:R-:W-:-:S04]  /*0020*/  ISETP.NE.U32.AND P0, PT, RZ, UR14, PT ;  /* 0x0000000eff007c0c */ /* 0x001fc8000bf05070 */
[----:B------:R-:W-:-:S13]  /*0030*/  ISETP.NE.AND.EX P0, PT, RZ, UR15, PT, P0 ;  /* 0x0000000fff007c0c */ /* 0x000fda000bf05300 */
[----:B------:R-:W-:Y:S05]  /*0040*/  @!P0 EXIT ;  /* 0x000000000000894d */ /* 0x000fea0003800000 */
[----:B------:R-:W-:Y:S01]  /*0050*/  UIADD3 UR11, UP0, UPT, UR14, -0x1, URZ ;  /* 0xffffffff0e0b7890 */ /* 0x000fe2000ff1e0ff */
[----:B------:R-:W0:Y:S01]  /*0060*/  S2R R4, SR_TID.X ;  /* 0x0000000000047919 */ /* 0x000e220000002100 */
[----:B------:R-:W1:Y:S01]  /*0070*/  LDCU.64 UR4, c[0x0][0x398] ;  /* 0x00007300ff0477ac */ /* 0x000e620008000a00 */
[----:B------:R-:W2:Y:S01]  /*0080*/  S2UR UR7, SR_CgaCtaId ;  /* 0x00000000000779c3 */ /* 0x000ea20000008800 */
[----:B------:R-:W-:Y:S01]  /*0090*/  UIADD3.X UR12, UPT, UPT, UR15, -0x1, URZ, UP0, !UPT ;  /* 0xffffffff0f0c7890 */ /* 0x000fe200087fe4ff */
[----:B------:R-:W-:Y:S01]  /*00a0*/  UMOV UR6, 0x400 ;  /* 0x0000040000067882 */ /* 0x000fe20000000000 */
[----:B------:R-:W3:Y:S05]  /*00b0*/  LDCU.64 UR20, c[0x0][0x358] ;  /* 0x00006b00ff1477ac */ /* 0x000eea0008000a00 */
[----:B------:R-:W4:Y:S01]  /*00c0*/  S2UR UR8, SR_CTAID.X ;  /* 0x00000000000879c3 */ /* 0x000f220000002500 */
[----:B------:R-:W-:Y:S01]  /*00d0*/  USHF.R.U64 UR11, UR11, 0x1e, UR12 ;  /* 0x0000001e0b0b7899 */ /* 0x000fe2000800120c */
[----:B------:R-:W0:Y:S03]  /*00e0*/  LDCU UR28, c[0x0][0x370] ;  /* 0x00006e00ff1c77ac */ /* 0x000e260008000800 */
[----:B------:R-:W-:-:S02]  /*00f0*/  UIADD3 UR11, UP0, UPT, UR11, 0x1, URZ ;  /* 0x000000010b0b7890 */ /* 0x000fc4000ff1e0ff */
[----:B-1----:R-:W-:Y:S02]  /*0100*/  UIADD3 UR4, UPT, UPT, UR5, 0x7, -UR4 ;  /* 0x0000000705047890 */ /* 0x002fe4000fffe804 */
[----:B------:R-:W-:Y:S02]  /*0110*/  ULEA.HI.X UR12, UR12, URZ, URZ, 0x2, UP0 ;  /* 0x000000ff0c0c7291 */ /* 0x000fe400080f14ff */
[----:B------:R-:W-:Y:S02]  /*0120*/  UISETP.LT.U32.AND UP0, UPT, UR11, UR14, UPT ;  /* 0x0000000e0b00728c */ /* 0x000fe4000bf01070 */
[----:B------:R-:W-:Y:S02]  /*0130*/  USHF.R.S32.HI UR5, URZ, 0x1f, UR4 ;  /* 0x0000001fff057899 */ /* 0x000fe40008011404 */
[----:B------:R-:W-:Y:S02]  /*0140*/  UISETP.LT.U32.AND.EX UP0, UPT, UR12, UR15, UPT, UP0 ;  /* 0x0000000f0c00728c */ /* 0x000fe4000bf01100 */
[----:B------:R-:W-:-:S02]  /*0150*/  ULEA.HI UR5, UR5, UR4, URZ, 0x3 ;  /* 0x0000000405057291 */ /* 0x000fc4000f8f18ff */
[----:B------:R-:W-:Y:S01]  /*0160*/  USEL UR11, UR11, UR14, UP0 ;  /* 0x0000000e0b0b7287 */ /* 0x000fe20008000000 */
[C---:B0-----:R-:W-:Y:S01]  /*0170*/  VIADD R21, R4.reuse, 0x780 ;  /* 0x0000078004157836 */ /* 0x041fe20000000000 */
[----:B------:R-:W-:Y:S02]  /*0180*/  USEL UR12, UR12, UR15, UP0 ;  /* 0x0000000f0c0c7287 */ /* 0x000fe40008000000 */
[----:B------:R-:W-:Y:S02]  /*0190*/  UISETP.GE.AND UP0, UPT, UR4, 0x8, UPT ;  /* 0x000000080400788c */ /* 0x000fe4000bf06270 */
[----:B--2---:R-:W-:Y:S02]  /*01a0*/  ULEA UR6, UR7, UR6, 0x18 ;  /* 0x0000000607067291 */ /* 0x004fe4000f8ec0ff */
[----:B------:R-:W-:Y:S02]  /*01b0*/  USHF.R.S32.HI UR5, URZ, 0x3, UR5 ;  /* 0x00000003ff057899 */ /* 0x000fe40008011405 */
[----:B------:R-:W-:Y:S01]  /*01c0*/  PLOP3.LUT P0, PT, PT, PT, UP0, 0x80, 0x8 ;  /* 0x000000000008781c */ /* 0x000fe20003f0f008 */
[----:B----4-:R-:W-:Y:S01]  /*01d0*/  USHF.L.U32 UR8, UR8, 0xb, URZ ;  /* 0x0000000b08087899 */ /* 0x010fe200080006ff */
[C---:B------:R-:W-:Y:S01]  /*01e0*/  LEA R0, R4.reuse, UR6, 0x2 ;  /* 0x0000000604007c11 */ /* 0x040fe2000f8e10ff */
[----:B------:R-:W-:Y:S01]  /*01f0*/  UIADD3 UR22, UPT, UPT, UR5, -0x1, URZ ;  /* 0xffffffff05167890 */ /* 0x000fe2000fffe0ff */
[----:B------:R-:W-:Y:S01]  /*0200*/  ISETP.GT.U32.OR P0, PT, R4, 0xff, !P0 ;  /* 0x000000ff0400780c */ /* 0x000fe20004704470 */
[----:B------:R-:W-:-:S02]  /*0210*/  ULOP3.LUT UR23, UR5, 0xf, URZ, 0xc0, !UPT ;  /* 0x0000000f05177892 */ /* 0x000fc4000f8ec0ff */
[----:B------:R-:W-:Y:S01]  /*0220*/  ULOP3.LUT UR24, UR5, 0x7, URZ, 0xc0, !UPT ;  /* 0x0000000705187892 */ /* 0x000fe2000f8ec0ff */
[----:B------:R-:W-:Y:S01]  /*0230*/  P2R R20, PR, RZ, 0x1 ;  /* 0x00000001ff147803 */ /* 0x000fe20000000000 */
[----:B------:R-:W-:Y:S02]  /*0240*/  ULOP3.LUT UR25, UR5, 0x3, URZ, 0xc0, !UPT ;  /* 0x0000000305197892 */ /* 0x000fe4000f8ec0ff */
[----:B------:R-:W-:Y:S02]  /*0250*/  ULOP3.LUT UR26, UR5, 0xffffff0, URZ, 0xc0, !UPT ;  /* 0x0ffffff0051a7892 */ /* 0x000fe4000f8ec0ff */
[----:B------:R-:W-:Y:S02]  /*0260*/  ULOP3.LUT UR27, UR5, 0xffffff8, URZ, 0xc0, !UPT ;  /* 0x0ffffff8051b7892 */ /* 0x000fe4000f8ec0ff */
[----:B------:R-:W-:Y:S01]  /*0270*/  ULOP3.LUT UR9, UR5, 0x1, URZ, 0xc0, !UPT ;  /* 0x0000000105097892 */ /* 0x000fe2000f8ec0ff */
[----:B------:R-:W-:Y:S01]  /*0280*/  UMOV UR6, URZ ;  /* 0x000000ff00067c82 */ /* 0x000fe20008000000 */
[----:B---3--:R-:W-:-:S10]  /*0290*/  UMOV UR7, URZ ;  /* 0x000000ff00077c82 */ /* 0x008fd40008000000 */
.L_x_421:
[----:B------:R-:W-:Y:S01]  /*02a0*/  ISETP.NE.AND P0, PT, R20, RZ, PT ;  /* 0x000000ff1400720c */ /* 0x000fe20003f05270 */
[----:B------:R-:W-:-:S12]  /*02b0*/  BSSY.RECONVERGENT B0, `(.L_x_338) ;  /* 0x000007c000007945 */ /* 0x000fd80003800200 */
[----:B012345:R-:W-:Y:S05]  /*02c0*/  @P0 BRA `(.L_x_339) ;  /* 0x0000000400e80947 */ /* 0x03ffea0003800000 */
[----:B------:R-:W-:Y:S02]  /*02d0*/  IMAD.U32 R2, RZ, RZ, UR22 ;  /* 0x00000016ff027e24 */ /* 0x000fe4000f8e00ff */
[----:B------:R-:W-:-:S03]  /*02e0*/  IMAD.MOV.U32 R3, RZ, RZ, RZ ;  /* 0x000000ffff037224 */ /* 0x000fc600078e00ff */
[----:B------:R-:W-:-:S13]  /*02f0*/  ISETP.GE.U32.AND P1, PT, R2, 0xf, PT ;  /* 0x0000000f0200780c */ /* 0x000fda0003f26070 */
[----:B------:R-:W-:Y:S05]  /*0300*/  @!P1 BRA `(.L_x_340) ;  /* 0x00000000005c9947 */ /* 0x000fea0003800000 */
[----:B------:R-:W-:Y:S01]  /*0310*/  VIADD R2, R0, 0x2000 ;  /* 0x0000200000027836 */ /* 0x000fe20000000000 */
[----:B------:R-:W-:-:S12]  /*0320*/  UIADD3 UR4, UPT, UPT, -UR26, URZ, URZ ;  /* 0x000000ff1a047290 */ /* 0x000fd8000fffe1ff */
.L_x_341:
[----:B------:R-:W-:Y:S01]  /*0330*/  UIADD3 UR4, UPT, UPT, UR4, 0x10, URZ ;  /* 0x0000001004047890 */ /* 0x000fe2000fffe0ff */
[----:B------:R-:W-:Y:S03]  /*0340*/  STS [R2+-0x2000], RZ ;  /* 0xffe000ff02007388 */ /* 0x000fe60000000800 */
[----:B------:R-:W-:Y:S01]  /*0350*/  UISETP.NE.AND UP0, UPT, UR4, URZ, UPT ;  /* 0x000000ff0400728c */ /* 0x000fe2000bf05270 */
        /* <DEDUP_REMOVED lines=16> */
[----:B------:R-:W-:Y:S06]  /*0460*/  BRA.U UP0, `(.L_x_341) ;  /* 0xfffffffd00b07547 */ /* 0x000fec000b83ffff */
[----:B------:R-:W-:-:S07]  /*0470*/  IMAD.U32 R3, RZ, RZ, UR26 ;  /* 0x0000001aff037e24 */ /* 0x000fce000f8e00ff */
.L_x_340:
[----:B------:R-:W-:Y:S01]  /*0480*/  ISETP.NE.AND P0, PT, RZ, UR23, PT ;  /* 0x00000017ff007c0c */ /* 0x000fe2000bf05270 */
[----:B------:R-:W-:Y:S01]  /*0490*/  IMAD.U32 R6, RZ, RZ, UR24 ;  /* 0x00000018ff067e24 */ /* 0x000fe2000f8e00ff */
[----:B------:R-:W-:-:S03]  /*04a0*/  MOV R2, UR23 ;  /* 0x0000001700027c02 */ /* 0x000fc60008000f00 */
[----:B------:R-:W-:Y:S02]  /*04b0*/  VIADD R6, R6, 0xffffffff ;  /* 0xffffffff06067836 */ /* 0x000fe40000000000 */
[----:B------:R-:W-:-:S06]  /*04c0*/  VIADD R2, R2, 0xffffffff ;  /* 0xffffffff02027836 */ /* 0x000fcc0000000000 */
[----:B------:R-:W-:Y:S05]  /*04d0*/  @!P0 BRA `(.L_x_342) ;  /* 0x00000000007c8947 */ /* 0x000fea0003800000 */
[----:B------:R-:W-:Y:S01]  /*04e0*/  ISETP.GE.U32.AND P2, PT, R2, 0x7, PT ;  /* 0x000000070200780c */ /* 0x000fe20003f46070 */
[----:B------:R-:W-:-:S12]  /*04f0*/  UISETP.NE.AND UP0, UPT, UR24, URZ, UPT ;  /* 0x000000ff1800728c */ /* 0x000fd8000bf05270 */
        /* <DEDUP_REMOVED lines=11> */
.L_x_343:
[----:B------:R-:W-:Y:S05]  /*05b0*/  BRA.U !UP0, `(.L_x_342) ;  /* 0x0000000108447547 */ /* 0x000fea000b800000 */
[----:B------:R-:W-:Y:S01]  /*05c0*/  ISETP.GE.U32.AND P2, PT, R6, 0x3, PT ;  /* 0x000000030600780c */ /* 0x000fe20003f46070 */
[----:B------:R-:W-:-:S12]  /*05d0*/  UISETP.NE.AND UP0, UPT, UR25, URZ, UPT ;  /* 0x000000ff1900728c */ /* 0x000fd8000bf05270 */
[C---:B0-----:R-:W-:Y:S02]  /*05e0*/  @P2 IMAD R5, R3.reuse, 0x400, R0 ;  /* 0x0000040003052824 */ /* 0x041fe400078e0200 */
[----:B------:R-:W-:-:S03]  /*05f0*/  @P2 VIADD R3, R3, 0x4 ;  /* 0x0000000403032836 */ /* 0x000fc60000000000 */
[----:B------:R1:W-:Y:S04]  /*0600*/  @P2 STS [R5], RZ ;  /* 0x000000ff05002388 */ /* 0x0003e80000000800 */
[----:B------:R1:W-:Y:S04]  /*0610*/  @P2 STS [R5+0x400], RZ ;  /* 0x000400ff05002388 */ /* 0x0003e80000000800 */
[----:B------:R1:W-:Y:S04]  /*0620*/  @P2 STS [R5+0x800], RZ ;  /* 0x000800ff05002388 */ /* 0x0003e80000000800 */
[----:B------:R1:W-:Y:S01]  /*0630*/  @P2 STS [R5+0xc00], RZ ;  /* 0x000c00ff05002388 */ /* 0x0003e20000000800 */
[----:B------:R-:W-:Y:S05]  /*0640*/  BRA.U !UP0, `(.L_x_342) ;  /* 0x0000000108207547 */ /* 0x000fea000b800000 */
[----:B------:R-:W-:Y:S01]  /*0650*/  IMAD R3, R3, 0x400, R0 ;  /* 0x0000040003037824 */ /* 0x000fe200078e0200 */
[----:B------:R-:W-:-:S04]  /*0660*/  UISETP.NE.AND UP0, UPT, UR25, 0x1, UPT ;  /* 0x000000011900788c */ /* 0x000fc8000bf05270 */
[----:B------:R2:W-:Y:S05]  /*0670*/  STS [R3], RZ ;  /* 0x000000ff03007388 */ /* 0x0005ea0000000800 */
[----:B------:R-:W-:Y:S05]  /*0680*/  BRA.U !UP0, `(.L_x_342) ;  /* 0x0000000108107547 */ /* 0x000fea000b800000 */
[----:B------:R-:W-:Y:S01]  /*0690*/  UISETP.NE.AND UP0, UPT, UR25, 0x2, UPT ;  /* 0x000000021900788c */ /* 0x000fe2000bf05270 */
[----:B------:R3:W-:Y:S05]  /*06a0*/  STS [R3+0x400], RZ ;  /* 0x000400ff03007388 */ /* 0x0007ea0000000800 */
[----:B------:R-:W-:-:S13]  /*06b0*/  PLOP3.LUT P2, PT, PT, PT, UP0, 0x80, 0x8 ;  /* 0x000000000008781c */ /* 0x000fda0003f4f008 */
[----:B------:R3:W-:Y:S02]  /*06c0*/  @P2 STS [R3+0x800], RZ ;  /* 0x000800ff03002388 */ /* 0x0007e40000000800 */
.L_x_342:
[----:B------:R-:W-:-:S13]  /*06d0*/  ISETP.GT.U32.AND P2, PT, R4, 0x7f, PT ;  /* 0x0000007f0400780c */ /* 0x000fda0003f44070 */
[----:B------:R-:W-:Y:S05]  /*06e0*/  @P2 BRA `(.L_x_339) ;  /* 0x0000000000e02947 */ /* 0x000fea0003800000 */
[----:B--23--:R-:W-:Y:S01]  /*06f0*/  HFMA2 R3, -RZ, RZ, 0, 0 ;  /* 0x00000000ff037431 */ /* 0x00cfe200000001ff */
[----:B------:R-:W-:Y:S06]  /*0700*/  @!P1 BRA `(.L_x_344) ;  /* 0x0000000000589947 */ /* 0x000fec0003800000 */
[----:B------:R-:W-:-:S07]  /*0710*/  IMAD.MOV.U32 R3, RZ, RZ, RZ ;  /* 0x000000ffff037224 */ /* 0x000fce00078e00ff */
.L_x_345:
[C---:B012---:R-:W-:Y:S02]  /*0720*/  IMAD R5, R3.reuse, 0x400, R0 ;  /* 0x0000040003057824 */ /* 0x047fe400078e0200 */
[----:B------:R-:W-:-:S03]  /*0730*/  VIADD R3, R3, 0x10 ;  /* 0x0000001003037836 */ /* 0x000fc60000000000 */
[----:B------:R2:W-:Y:S02]  /*0740*/  STS [R5+0x200], RZ ;  /* 0x000200ff05007388 */ /* 0x0005e40000000800 */
[----:B------:R-:W-:Y:S02]  /*0750*/  ISETP.NE.AND P1, PT, R3, UR26, PT ;  /* 0x0000001a03007c0c */ /* 0x000fe4000bf25270 */
        /* <DEDUP_REMOVED lines=16> */
[----:B------:R-:W-:-:S07]  /*0860*/  IMAD.U32 R3, RZ, RZ, UR26 ;  /* 0x0000001aff037e24 */ /* 0x000fce000f8e00ff */
.L_x_344:
[----:B------:R-:W-:Y:S05]  /*0870*/  @!P0 BRA `(.L_x_339) ;  /* 0x00000000007c8947 */ /* 0x000fea0003800000 */
[----:B------:R-:W-:Y:S01]  /*0880*/  ISETP.GE.U32.AND P0, PT, R2, 0x7, PT ;  /* 0x000000070200780c */ /* 0x000fe20003f06070 */
[----:B------:R-:W-:-:S12]  /*0890*/  UISETP.NE.AND UP0, UPT, UR24, URZ, UPT ;  /* 0x000000ff1800728c */ /* 0x000fd8000bf05270 */
        /* <DEDUP_REMOVED lines=11> */
.L_x_346:
[----:B------:R-:W-:Y:S05]  /*0950*/  BRA.U !UP0, `(.L_x_339) ;  /* 0x0000000108447547 */ /* 0x000fea000b800000 */
[----:B------:R-:W-:Y:S01]  /*0960*/  ISETP.GE.U32.AND P0, PT, R6, 0x3, PT ;  /* 0x000000030600780c */ /* 0x000fe20003f06070 */
[----:B------:R-:W-:-:S12]  /*0970*/  UISETP.NE.AND UP0, UPT, UR25, URZ, UPT ;  /* 0x000000ff1900728c */ /* 0x000fd8000bf05270 */
[C---:B---3--:R-:W-:Y:S01]  /*0980*/  @P0 IMAD R2, R3.reuse, 0x400, R0 ;  /* 0x0000040003020824 */ /* 0x048fe200078e0200 */
[----:B------:R-:W-:-:S04]  /*0990*/  @P0 IADD3 R3, PT, PT, R3, 0x4, RZ ;  /* 0x0000000403030810 */ /* 0x000fc80007ffe0ff */
[----:B------:R4:W-:Y:S04]  /*09a0*/  @P0 STS [R2+0x200], RZ ;  /* 0x000200ff02000388 */ /* 0x0009e80000000800 */
[----:B------:R4:W-:Y:S04]  /*09b0*/  @P0 STS [R2+0x600], RZ ;  /* 0x000600ff02000388 */ /* 0x0009e80000000800 */
[----:B------:R4:W-:Y:S04]  /*09c0*/  @P0 STS [R2+0xa00], RZ ;  /* 0x000a00ff02000388 */ /* 0x0009e80000000800 */
[----:B------:R4:W-:Y:S01]  /*09d0*/  @P0 STS [R2+0xe00], RZ ;  /* 0x000e00ff02000388 */ /* 0x0009e20000000800 */
[----:B------:R-:W-:Y:S05]  /*09e0*/  BRA.U !UP0, `(.L_x_339) ;  /* 0x0000000108207547 */ /* 0x000fea000b800000 */
[----:B------:R-:W-:Y:S01]  /*09f0*/  IMAD R3, R3, 0x400, R0 ;  /* 0x0000040003037824 */ /* 0x000fe200078e0200 */
[----:B------:R-:W-:-:S04]  /*0a00*/  UISETP.NE.AND UP0, UPT, UR25, 0x1, UPT ;  /* 0x000000011900788c */ /* 0x000fc8000bf05270 */
[----:B------:R3:W-:Y:S05]  /*0a10*/  STS [R3+0x200], RZ ;  /* 0x000200ff03007388 */ /* 0x0007ea0000000800 */
[----:B------:R-:W-:Y:S05]  /*0a20*/  BRA.U !UP0, `(.L_x_339) ;  /* 0x0000000108107547 */ /* 0x000fea000b800000 */
[----:B------:R-:W-:Y:S01]  /*0a30*/  UISETP.NE.AND UP0, UPT, UR25, 0x2, UPT ;  /* 0x000000021900788c */ /* 0x000fe2000bf05270 */
[----:B------:R0:W-:Y:S05]  /*0a40*/  STS [R3+0x600], RZ ;  /* 0x000600ff03007388 */ /* 0x0001ea0000000800 */
[----:B------:R-:W-:-:S13]  /*0a50*/  PLOP3.LUT P0, PT, PT, PT, UP0, 0x80, 0x8 ;  /* 0x000000000008781c */ /* 0x000fda0003f0f008 */
[----:B------:R0:W-:Y:S02]  /*0a60*/  @P0 STS [R3+0xa00], RZ ;  /* 0x000a00ff03000388 */ /* 0x0001e40000000800 */
.L_x_339:
[----:B------:R-:W-:Y:S05]  /*0a70*/  BSYNC.RECONVERGENT B0 ;  /* 0x0000000000007941 */ /* 0x000fea0003800200 */
.L_x_338:
        /* <DEDUP_REMOVED lines=16> */
.L_x_352:
        /* <DEDUP_REMOVED lines=14> */
[----:B------:R-:W4:Y:S01]  /*0c60*/  LDCU.64 UR18, c[0x0][0x388] ;  /* 0x00007100ff1277ac */ /* 0x000f220008000a00 */
[----:B0-23--:R-:W-:-:S05]  /*0c70*/  IADD3 R3, P0, PT, R4, UR15, RZ ;  /* 0x0000000f04037c10 */ /* 0x00dfca000ff1e0ff */
[----:B------:R-:W-:Y:S01]  /*0c80*/  IMAD.X R6, RZ, RZ, UR16, P0 ;  /* 0x00000010ff067e24 */ /* 0x000fe200080e06ff */
[----:B----4-:R-:W-:-:S04]  /*0c90*/  LEA R2, P0, R3, UR18, 0x2 ;  /* 0x0000001203027c11 */ /* 0x010fc8000f8010ff */
        /* <DEDUP_REMOVED lines=8> */
[----:B-1----:R0:W5:Y:S04]  /*0d20*/  LDG.E R5, desc[UR20][R2.64+0xe00] ;  /* 0x000e001402057981 */ /* 0x002168000c1e1900 */
        /* <DEDUP_REMOVED lines=9> */
.L_x_348:
[----:B------:R-:W4:Y:S01]  /*0dc0*/  LDCU.64 UR18, c[0x0][0x388] ;  /* 0x00007100ff1277ac */ /* 0x000f220008000a00 */
[C---:B012---:R-:W-:Y:S01]  /*0dd0*/  VIADD R5, R4.reuse, 0x100 ;  /* 0x0000010004057836 */ /* 0x047fe20000000000 */
[C---:B---3--:R-:W-:Y:S01]  /*0de0*/  IADD3 R3, P0, PT, R4.reuse, UR15, RZ ;  /* 0x0000000f04037c10 */ /* 0x048fe2000ff1e0ff */
[C---:B----4-:R-:W-:Y:S01]  /*0df0*/  VIADD R2, R4.reuse, 0x80 ;  /* 0x0000008004027836 */ /* 0x050fe20000000000 */
[C---:B------:R-:W-:Y:S01]  /*0e00*/  ISETP.GE.AND P1, PT, R4.reuse, UR17, PT ;  /* 0x0000001104007c0c */ /* 0x040fe2000bf26270 */
[----:B------:R-:W-:Y:S01]  /*0e10*/  VIADD R7, R4, 0x180 ;  /* 0x0000018004077836 */ /* 0x000fe20000000000 */
[----:B------:R-:W-:Y:S01]  /*0e20*/  ISETP.GE.AND P3, PT, R5, UR17, PT ;  /* 0x0000001105007c0c */ /* 0x000fe2000bf66270 */
[----:B------:R-:W-:Y:S01]  /*0e30*/  IMAD.X R6, RZ, RZ, UR16, P0 ;  /* 0x00000010ff067e24 */ /* 0x000fe200080e06ff */
[----:B------:R-:W-:Y:S01]  /*0e40*/  ISETP.GE.AND P2, PT, R2, UR17, PT ;  /* 0x0000001102007c0c */ /* 0x000fe2000bf46270 */
[----:B------:R-:W-:Y:S01]  /*0e50*/  VIADD R5, R4, 0x200 ;  /* 0x0000020004057836 */ /* 0x000fe20000000000 */
[----:B------:R-:W-:Y:S01]  /*0e60*/  ISETP.GE.AND P4, PT, R7, UR17, PT ;  /* 0x0000001107007c0c */ /* 0x000fe2000bf86270 */
[----:B------:R-:W-:-:S03]  /*0e70*/  IMAD.MOV.U32 R12, RZ, RZ, 0x7fffffff ;  /* 0x7fffffffff0c7424 */ /* 0x000fc600078e00ff */
[----:B------:R-:W-:Y:S01]  /*0e80*/  ISETP.GE.AND P5, PT, R5, UR17, PT ;  /* 0x0000001105007c0c */ /* 0x000fe2000bfa6270 */
[----:B------:R-:W-:Y:S01]  /*0e90*/  VIADD R5, R4, 0x300 ;  /* 0x0000030004057836 */ /* 0x000fe20000000000 */
[----:B------:R-:W-:-:S04]  /*0ea0*/  LEA R2, P0, R3, UR18, 0x2 ;  /* 0x0000001203027c11 */ /* 0x000fc8000f8010ff */
[----:B------:R-:W-:Y:S01]  /*0eb0*/  LEA.HI.X R3, R3, UR19, R6, 0x2, P0 ;  /* 0x0000001303037c11 */ /* 0x000fe200080f1406 */
[----:B------:R-:W-:Y:S01]  /*0ec0*/  IMAD.MOV.U32 R11, RZ, RZ, 0x7fffffff ;  /* 0x7fffffffff0b7424 */ /* 0x000fe200078e00ff */
[----:B------:R-:W-:-:S03]  /*0ed0*/  IADD3 R6, PT, PT, R4, 0x280, RZ ;  /* 0x0000028004067810 */ /* 0x000fc60007ffe0ff */
[----:B------:R1:W5:Y:S01]  /*0ee0*/  @!P1 LDG.E R12, desc[UR20][R2.64] ;  /* 0x00000014020c9981 */ /* 0x000362000c1e1900 */
[----:B------:R-:W-:Y:S01]  /*0ef0*/  ISETP.GE.AND P1, PT, R5, UR17, PT ;  /* 0x0000001105007c0c */ /* 0x000fe2000bf26270 */
[----:B------:R-:W-:Y:S01]  /*0f00*/  VIADD R5, R4, 0x380 ;  /* 0x0000038004057836 */ /* 0x000fe20000000000 */
[----:B------:R-:W-:Y:S01]  /*0f10*/  ISETP.GE.AND P0, PT, R6, UR17, PT ;  /* 0x0000001106007c0c */ /* 0x000fe2000bf06270 */
[----:B------:R-:W-:Y:S01]  /*0f20*/  IMAD.MOV.U32 R9, RZ, RZ, 0x7fffffff ;  /* 0x7fffffffff097424 */ /* 0x000fe200078e00ff */
[----:B------:R1:W5:Y:S02]  /*0f30*/  @!P2 LDG.E R11, desc[UR20][R2.64+0x200] ;  /* 0x00020014020ba981 */ /* 0x000364000c1e1900 */
[----:B------:R-:W-:Y:S01]  /*0f40*/  ISETP.GE.AND P2, PT, R5, UR17, PT ;  /* 0x0000001105007c0c */ /* 0x000fe2000bf46270 */
[----:B------:R-:W-:Y:S02]  /*0f50*/  VIADD R5, R4, 0x480 ;  /* 0x0000048004057836 */ /* 0x000fe40000000000 */
[----:B------:R-:W-:Y:S01]  /*0f60*/  IMAD.MOV.U32 R10, RZ, RZ, 0x7fffffff ;  /* 0x7fffffffff0a7424 */ /* 0x000fe200078e00ff */
[----:B------:R1:W5:Y:S01]  /*0f70*/  @!P4 LDG.E R9, desc[UR20][R2.64+0x600] ;  /* 0x000600140209c981 */ /* 0x000362000c1e1900 */
[----:B------:R-:W-:-:S02]  /*0f80*/  MOV R8, 0x7fffffff ;  /* 0x7fffffff00087802 */ /* 0x000fc40000000f00 */
[C---:B------:R-:W-:Y:S02]  /*0f90*/  LOP3.LUT R6, R4.reuse, 0x400, RZ, 0xfc, !PT ;  /* 0x0000040004067812 */ /* 0x040fe400078efcff */
[----:B------:R-:W-:Y:S01]  /*0fa0*/  ISETP.GE.AND P4, PT, R5, UR17, PT ;  /* 0x0000001105007c0c */ /* 0x000fe2000bf86270 */
[----:B------:R-:W-:Y:S01]  /*0fb0*/  VIADD R5, R4, 0x500 ;  /* 0x0000050004057836 */ /* 0x000fe20000000000 */
[----:B------:R1:W5:Y:S01]  /*0fc0*/  @!P3 LDG.E R10, desc[UR20][R2.64+0x400] ;  /* 0x00040014020ab981 */ /* 0x000362000c1e1900 */
[----:B------:R-:W-:Y:S01]  /*0fd0*/  ISETP.GE.AND P3, PT, R6, UR17, PT ;  /* 0x0000001106007c0c */ /* 0x000fe2000bf66270 */
[----:B------:R-:W-:Y:S02]  /*0fe0*/  IMAD.MOV.U32 R6, RZ, RZ, 0x7fffffff ;  /* 0x7fffffffff067424 */ /* 0x000fe400078e00ff */
[----:B------:R1:W5:Y:S01]  /*0ff0*/  @!P5 LDG.E R8, desc[UR20][R2.64+0x800] ;  /* 0x000800140208d981 */ /* 0x000362000c1e1900 */
[----:B------:R-:W-:Y:S01]  /*1000*/  ISETP.GE.AND P5, PT, R5, UR17, PT ;  /* 0x0000001105007c0c */ /* 0x000fe2000bfa6270 */
[----:B------:R-:W-:-:S02]  /*1010*/  VIADD R5, R4, 0x600 ;  /* 0x0000060004057836 */ /* 0x000fc40000000000 */
[----:B------:R-:W-:Y:S01]  /*1020*/  IMAD.MOV.U32 R7, RZ, RZ, 0x7fffffff ;  /* 0x7fffffffff077424 */ /* 0x000fe200078e00ff */
[----:B------:R1:W5:Y:S01]  /*1030*/  @!P1 LDG.E R6, desc[UR20][R2.64+0xc00] ;  /* 0x000c001402069981 */ /* 0x000362000c1e1900 */
[C---:B------:R-:W-:Y:S01]  /*1040*/  VIADD R13, R4.reuse, 0x580 ;  /* 0x00000580040d7836 */ /* 0x040fe20000000000 */
[----:B------:R-:W-:Y:S01]  /*1050*/  ISETP.GE.AND P1, PT, R5, UR17, PT ;  /* 0x0000001105007c0c */ /* 0x000fe2000bf26270 */
[----:B------:R-:W-:Y:S02]  /*1060*/  IMAD.MOV.U32 R5, RZ, RZ, 0x7fffffff ;  /* 0x7fffffffff057424 */ /* 0x000fe400078e00ff */
[----:B------:R-:W-:Y:S01]  /*1070*/  IMAD.MOV.U32 R19, RZ, RZ, 0x7fffffff ;  /* 0x7fffffffff137424 */ /* 0x000fe200078e00ff */
[----:B------:R1:W5:Y:S01]  /*1080*/  @!P0 LDG.E R7, desc[UR20][R2.64+0xa00] ;  /* 0x000a001402078981 */ /* 0x000362000c1e1900 */
[----:B------:R-:W-:Y:S01]  /*1090*/  IMAD.MOV.U32 R18, RZ, RZ, 0x7fffffff ;  /* 0x7fffffffff127424 */ /* 0x000fe200078e00ff */
[----:B------:R-:W-:Y:S01]  /*10a0*/  ISETP.GE.AND P0, PT, R13, UR17, PT ;  /* 0x000000110d007c0c */ /* 0x000fe2000bf06270 */
[C---:B------:R-:W-:Y:S01]  /*10b0*/  VIADD R14, R4.reuse, 0x700 ;  /* 0x00000700040e7836 */ /* 0x040fe20000000000 */
[----:B------:R-:W-:Y:S01]  /*10c0*/  IADD3 R13, PT, PT, R4, 0x680, RZ ;  /* 0x00000680040d7810 */ /* 0x000fe20007ffe0ff */
[----:B------:R1:W5:Y:S03]  /*10d0*/  @!P2 LDG.E R5, desc[UR20][R2.64+0xe00] ;  /* 0x000e00140205a981 */ /* 0x000366000c1e1900 */
[----:B------:R-:W-:Y:S01]  /*10e0*/  ISETP.GE.AND P2, PT, R13, UR17, PT ;  /* 0x000000110d007c0c */ /* 0x000fe2000bf46270 */
[----:B------:R1:W5:Y:S01]  /*10f0*/  @!P3 LDG.E R19, desc[UR20][R2.64+0x1000] ;  /* 0x001000140213b981 */ /* 0x000362000c1e1900 */
[----:B------:R-:W-:-:S03]  /*1100*/  ISETP.GE.AND P3, PT, R14, UR17, PT ;  /* 0x000000110e007c0c */ /* 0x000fc6000bf66270 */
[----:B------:R1:W5:Y:S01]  /*1110*/  @!P4 LDG.E R18, desc[UR20][R2.64+0x1200] ;  /* 0x001200140212c981 */ /* 0x000362000c1e1900 */
[----:B------:R-:W-:Y:S01]  /*1120*/  ISETP.GE.AND P4, PT, R21, UR17, PT ;  /* 0x0000001115007c0c */ /* 0x000fe2000bf86270 */
[----:B------:R-:W-:Y:S01]  /*1130*/  IMAD.MOV.U32 R17, RZ, RZ, 0x7fffffff ;  /* 0x7fffffffff117424 */ /* 0x000fe200078e00ff */
[----:B------:R-:W-:Y:S01]  /*1140*/  MOV R14, 0x7fffffff ;  /* 0x7fffffff000e7802 */ /* 0x000fe20000000f00 */
[----:B------:R-:W-:Y:S02]  /*1150*/  IMAD.MOV.U32 R16, RZ, RZ, 0x7fffffff ;  /* 0x7fffffffff107424 */ /* 0x000fe400078e00ff */
        /* <DEDUP_REMOVED lines=9> */
.L_x_349:
[----:B01----:R-:W0:Y:S02]  /*11f0*/  LDC.64 R2, c[0x0][0x398] ;  /* 0x0000e600ff027b82 */ /* 0x003e240000000a00 */
[----:B0-----:R-:W-:-:S13]  /*1200*/  ISETP.GT.AND P0, PT, R3, R2, PT ;  /* 0x000000020300720c */ /* 0x001fda0003f04270 */
[----:B------:R-:W-:Y:S05]  /*1210*/  @!P0 BRA `(.L_x_350) ;  /* 0x0000000400788947 */ /* 0x000fea0003800000 */
[----:B------:R-:W0:Y:S01]  /*1220*/  S2UR UR15, SR_CgaCtaId ;  /* 0x00000000000f79c3 */ /* 0x000e220000008800 */
[----:B-----5:R-:W-:Y:S01]  /*1230*/  LOP3.LUT R15, R15, 0x80000000, RZ, 0x3c, !PT ;  /* 0x800000000f0f7812 */ /* 0x020fe200078e3cff */
[----:B------:R-:W-:Y:S01]  /*1240*/  UMOV UR4, 0x400 ;  /* 0x0000040000047882 */ /* 0x000fe20000000000 */
[----:B------:R-:W-:Y:S01]  /*1250*/  LOP3.LUT R14, R14, 0x80000000, RZ, 0x3c, !PT ;  /* 0x800000000e0e7812 */ /* 0x000fe200078e3cff */
        /* <DEDUP_REMOVED lines=10> */
[----:B------:R-:W-:Y:S01]  /*1300*/  LOP3.LUT R8, R8, 0x80000000, RZ, 0x3c, !PT ;  /* 0x8000000008087812 */ /* 0x000fe200078e3cff */
[----:B0-----:R-:W-:Y:S01]  /*1310*/  ULEA UR15, UR15, UR4, 0x18 ;  /* 0x000000040f0f7291 */ /* 0x001fe2000f8ec0ff */
[----:B------:R-:W-:-:S02]  /*1320*/  LOP3.LUT R9, R9, 0x80000000, RZ, 0x3c, !PT ;  /* 0x8000000009097812 */ /* 0x000fc400078e3cff */
[----:B------:R-:W-:Y:S01]  /*1330*/  LOP3.LUT R10, R10, 0x80000000, RZ, 0x3c, !PT ;  /* 0x800000000a0a7812 */ /* 0x000fe200078e3cff */
[----:B------:R-:W-:Y:S01]  /*1340*/  UMOV UR4, URZ ;  /* 0x000000ff00047c82 */ /* 0x000fe20008000000 */
[----:B------:R-:W-:Y:S02]  /*1350*/  LOP3.LUT R11, R11, 0x80000000, RZ, 0x3c, !PT ;  /* 0x800000000b0b7812 */ /* 0x000fe400078e3cff */
[----:B-1----:R-:W-:-:S07]  /*1360*/  LOP3.LUT R12, R12, 0x80000000, RZ, 0x3c, !PT ;  /* 0x800000000c0c7812 */ /* 0x002fce00078e3cff */
.L_x_351:
[----:B------:R-:W-:Y:S01]  /*1370*/  IMAD R22, RZ, RZ, -UR16 ;  /* 0x80000010ff167e24 */ /* 0x000fe2000f8e02ff */
[----:B0-----:R-:W-:Y:S01]  /*1380*/  SHF.R.U32.HI R23, RZ, UR16, R12 ;  /* 0x00000010ff177c19 */ /* 0x001fe2000801160c */
[----:B------:R-:W-:Y:S01]  /*1390*/  IMAD.MOV.U32 R25, RZ, RZ, -0x1 ;  /* 0xffffffffff197424 */ /* 0x000fe200078e00ff */
[----:B------:R-:W-:Y:S01]  /*13a0*/  ULEA UR17, UR4, UR15, 0xa ;  /* 0x0000000f04117291 */ /* 0x000fe2000f8e50ff */
[----:B------:R-:W-:Y:S01]  /*13b0*/  SHF.R.U32.HI R27, RZ, UR16, R10 ;  /* 0x00000010ff1b7c19 */ /* 0x000fe2000801160a */
[----:B------:R-:W-:Y:S01]  /*13c0*/  UIADD3 UR4, UPT, UPT, UR4, 0x1, URZ ;  /* 0x0000000104047890 */ /* 0x000fe2000fffe0ff */
[----:B------:R-:W-:Y:S02]  /*13d0*/  VIADDMNMX R22, R22, R3, 0x8, PT ;  /* 0x0000000816167446 */ /* 0x000fe40003800103 */
[----:B------:R-:W-:Y:S02]  /*13e0*/  SHF.R.U32.HI R29, RZ, UR16, R9 ;  /* 0x00000010ff1d7c19 */ /* 0x000fe40008011609 */
[----:B------:R-:W-:-:S02]  /*13f0*/  SHF.L.U32 R22, R25, R22, RZ ;  /* 0x0000001619167219 */ /* 0x000fc400000006ff */
[----:B------:R-:W-:Y:S02]  /*1400*/  SHF.R.U32.HI R25, RZ, UR16, R11 ;  /* 0x00000010ff197c19 */ /* 0x000fe4000801160b */
[-C--:B------:R-:W-:Y:S02]  /*1410*/  LOP3.LUT R23, R23, R22.reuse, RZ, 0x30, !PT ;  /* 0x0000001617177212 */ /* 0x080fe400078e30ff */
[-C--:B------:R-:W-:Y:S02]  /*1420*/  LOP3.LUT R25, R25, R22.reuse, RZ, 0x30, !PT ;  /* 0x0000001619197212 */ /* 0x080fe400078e30ff */
[----:B------:R-:W-:Y:S02]  /*1430*/  LOP3.LUT R27, R27, R22, RZ, 0x30, !PT ;  /* 0x000000161b1b7212 */ /* 0x000fe400078e30ff */
[----:B------:R-:W-:Y:S02]  /*1440*/  LEA R23, R23, UR17, 0x2 ;  /* 0x0000001117177c11 */ /* 0x000fe4000f8e10ff */
[----:B------:R-:W-:-:S02]  /*1450*/  LEA R25, R25, UR17, 0x2 ;  /* 0x0000001119197c11 */ /* 0x000fc4000f8e10ff */
[----:B------:R-:W-:Y:S01]  /*1460*/  LEA R27, R27, UR17, 0x2 ;  /* 0x000000111b1b7c11 */ /* 0x000fe2000f8e10ff */
[----:B------:R0:W-:Y:S01]  /*1470*/  ATOMS.POPC.INC.32 RZ, [R23+URZ] ;  /* 0x0000000017ff7f8c */ /* 0x0001e2000d8000ff */
[----:B------:R-:W-:Y:S02]  /*1480*/  SHF.R.U32.HI R24, RZ, UR16, R8 ;  /* 0x00000010ff187c19 */ /* 0x000fe40008011608 */
[----:B------:R-:W-:Y:S01]  /*1490*/  SHF.R.U32.HI R26, RZ, UR16, R7 ;  /* 0x00000010ff1a7c19 */ /* 0x000fe20008011607 */
[----:B------:R1:W-:Y:S01]  /*14a0*/  ATOMS.POPC.INC.32 RZ, [R25+URZ] ;  /* 0x0000000019ff7f8c */ /* 0x0003e2000d8000ff */
[-C--:B------:R-:W-:Y:S02]  /*14b0*/  LOP3.LUT R29, R29, R22.reuse, RZ, 0x30, !PT ;  /* 0x000000161d1d7212 */ /* 0x080fe400078e30ff */
[----:B------:R-:W-:Y:S01]  /*14c0*/  LOP3.LUT R24, R24, R22, RZ, 0x30, !PT ;  /* 0x0000001618187212 */ /* 0x000fe200078e30ff */
[----:B------:R2:W-:Y:S01]  /*14d0*/  ATOMS.POPC.INC.32 RZ, [R27+URZ] ;  /* 0x000000001bff7f8c */ /* 0x0005e2000d8000ff */
[----:B0-----:R-:W-:-:S02]  /*14e0*/  SHF.R.U32.HI R23, RZ, UR16, R6 ;  /* 0x00000010ff177c19 */ /* 0x001fc40008011606 */
[-C--:B------:R-:W-:Y:S02]  /*14f0*/  LOP3.LUT R26, R26, R22.reuse, RZ, 0x30, !PT ;  /* 0x000000161a1a7212 */ /* 0x080fe400078e30ff */
[----:B-1----:R-:W-:Y:S02]  /*1500*/  SHF.R.U32.HI R25, RZ, UR16, R5 ;  /* 0x00000010ff197c19 */ /* 0x002fe40008011605 */
[-C--:B------:R-:W-:Y:S02]  /*1510*/  LOP3.LUT R23, R23, R22.reuse, RZ, 0x30, !PT ;  /* 0x0000001617177212 */ /* 0x080fe400078e30ff */
[----:B--2---:R-:W-:Y:S02]  /*1520*/  SHF.R.U32.HI R27, RZ, UR16, R19 ;  /* 0x00000010ff1b7c19 */ /* 0x004fe40008011613 */
[----:B------:R-:W-:Y:S02]  /*1530*/  LEA R29, R29, UR17, 0x2 ;  /* 0x000000111d1d7c11 */ /* 0x000fe4000f8e10ff */
[----:B------:R-:W-:-:S02]  /*1540*/  LOP3.LUT R25, R25, R22, RZ, 0x30, !PT ;  /* 0x0000001619197212 */ /* 0x000fc400078e30ff */
[----:B------:R-:W-:Y:S01]  /*1550*/  LEA R24, R24, UR17, 0x2 ;  /* 0x0000001118187c11 */ /* 0x000fe2000f8e10ff */
[----:B------:R0:W-:Y:S01]  /*1560*/  ATOMS.POPC.INC.32 RZ, [R29+URZ] ;  /* 0x000000001dff7f8c */ /* 0x0001e2000d8000ff */
[----:B------:R-:W-:Y:S02]  /*1570*/  LOP3.LUT R27, R27, R22, RZ, 0x30, !PT ;  /* 0x000000161b1b7212 */ /* 0x000fe400078e30ff */
[----:B------:R-:W-:Y:S01]  /*1580*/  LEA R26, R26, UR17, 0x2 ;  /* 0x000000111a1a7c11 */ /* 0x000fe2000f8e10ff */
[----:B------:R1:W-:Y:S01]  /*1590*/  ATOMS.POPC.INC.32 RZ, [R24+URZ] ;  /* 0x0000000018ff7f8c */ /* 0x0003e2000d8000ff */
[----:B------:R-:W-:Y:S02]  /*15a0*/  LEA R23, R23, UR17, 0x2 ;  /* 0x0000001117177c11 */ /* 0x000fe4000f8e10ff */
[----:B------:R-:W-:Y:S01]  /*15b0*/  LEA R25, R25, UR17, 0x2 ;  /* 0x0000001119197c11 */ /* 0x000fe2000f8e10ff */
[----:B------:R2:W-:Y:S01]  /*15c0*/  ATOMS.POPC.INC.32 RZ, [R26+URZ] ;  /* 0x000000001aff7f8c */ /* 0x0005e2000d8000ff */
[----:B------:R-:W-:-:S02]  /*15d0*/  LEA R27, R27, UR17, 0x2 ;  /* 0x000000111b1b7c11 */ /* 0x000fc4000f8e10ff */
[----:B0-----:R-:W-:Y:S01]  /*15e0*/  SHF.R.U32.HI R29, RZ, UR16, R18 ;  /* 0x00000010ff1d7c19 */ /* 0x001fe20008011612 */
[----:B------:R0:W-:Y:S01]  /*15f0*/  ATOMS.POPC.INC.32 RZ, [R23+URZ] ;  /* 0x0000000017ff7f8c */ /* 0x0001e2000d8000ff */
[----:B-1----:R-:W-:Y:S02]  /*1600*/  SHF.R.U32.HI R24, RZ, UR16, R17 ;  /* 0x00000010ff187c19 */ /* 0x002fe40008011611 */
[----:B------:R-:W-:Y:S01]  /*1610*/  SHF.R.U32.HI R28, RZ, UR16, R15 ;  /* 0x00000010ff1c7c19 */ /* 0x000fe2000801160f */
[----:B------:R1:W-:Y:S01]  /*1620*/  ATOMS.POPC.INC.32 RZ, [R25+URZ] ;  /* 0x0000000019ff7f8c */ /* 0x0003e2000d8000ff */
[----:B--2---:R-:W-:Y:S02]  /*1630*/  SHF.R.U32.HI R26, RZ, UR16, R16 ;  /* 0x00000010ff1a7c19 */ /* 0x004fe40008011610 */
[----:B------:R-:W-:Y:S01]  /*1640*/  LOP3.LUT R29, R29, R22, RZ, 0x30, !PT ;  /* 0x000000161d1d7212 */ /* 0x000fe200078e30ff */
[----:B------:R2:W-:Y:S01]  /*1650*/  ATOMS.POPC.INC.32 RZ, [R27+URZ] ;  /* 0x000000001bff7f8c */ /* 0x0005e2000d8000ff */
[----:B0-----:R-:W-:-:S02]  /*1660*/  SHF.R.U32.HI R23, RZ, UR16, R2 ;  /* 0x00000010ff177c19 */ /* 0x001fc40008011602 */
[-C--:B------:R-:W-:Y:S02]  /*1670*/  LOP3.LUT R24, R24, R22.reuse, RZ, 0x30, !PT ;  /* 0x0000001618187212 */ /* 0x080fe400078e30ff */
[----:B-1----:R-:W-:Y:S02]  /*1680*/  SHF.R.U32.HI R25, RZ, UR16, R13 ;  /* 0x00000010ff197c19 */ /* 0x002fe4000801160d */
[-C--:B------:R-:W-:Y:S02]  /*1690*/  LOP3.LUT R26, R26, R22.reuse, RZ, 0x30, !PT ;  /* 0x000000161a1a7212 */ /* 0x080fe400078e30ff */
[----:B--2---:R-:W-:Y:S01]  /*16a0*/  SHF.R.U32.HI R27, RZ, UR16, R14 ;  /* 0x00000010ff1b7c19 */ /* 0x004fe2000801160e */
[----:B------:R-:W-:Y:S01]  /*16b0*/  UIADD3 UR16, UPT, UPT, UR16, 0x8, URZ ;  /* 0x0000000810107890 */ /* 0x000fe2000fffe0ff */
[----:B------:R-:W-:Y:S02]  /*16c0*/  LOP3.LUT R23, R23, R22, RZ, 0x30, !PT ;  /* 0x0000001617177212 */ /* 0x000fe400078e30ff */
[----:B------:R-:W-:-:S02]  /*16d0*/  LEA R29, R29, UR17, 0x2 ;  /* 0x000000111d1d7c11 */ /* 0x000fc4000f8e10ff */
[-C--:B------:R-:W-:Y:S02]  /*16e0*/  LOP3.LUT R25, R25, R22.reuse, RZ, 0x30, !PT ;  /* 0x0000001619197212 */ /* 0x080fe400078e30ff */
[----:B------:R-:W-:Y:S01]  /*16f0*/  ISETP.LE.AND P0, PT, R3, UR16, PT ;  /* 0x0000001003007c0c */ /* 0x000fe2000bf03270 */
[----:B------:R0:W-:Y:S01]  /*1700*/  ATOMS.POPC.INC.32 RZ, [R29+URZ] ;  /* 0x000000001dff7f8c */ /* 0x0001e2000d8000ff */
[----:B------:R-:W-:Y:S02]  /*1710*/  LEA R24, R24, UR17, 0x2 ;  /* 0x0000001118187c11 */ /* 0x000fe4000f8e10ff */
[-C--:B------:R-:W-:Y:S02]  /*1720*/  LOP3.LUT R27, R27, R22.reuse, RZ, 0x30, !PT ;  /* 0x000000161b1b7212 */ /* 0x080fe400078e30ff */
[----:B------:R-:W-:Y:S01]  /*1730*/  LEA R26, R26, UR17, 0x2 ;  /* 0x000000111a1a7c11 */ /* 0x000fe2000f8e10ff */
[----:B------:R0:W-:Y:S01]  /*1740*/  ATOMS.POPC.INC.32 RZ, [R24+URZ] ;  /* 0x0000000018ff7f8c */ /* 0x0001e2000d8000ff */
[----:B------:R-:W-:-:S02]  /*1750*/  LOP3.LUT R28, R28, R22, RZ, 0x30, !PT ;  /* 0x000000161c1c7212 */ /* 0x000fc400078e30ff */
[----:B------:R-:W-:Y:S01]  /*1760*/  LEA R23, R23, UR17, 0x2 ;  /* 0x0000001117177c11 */ /* 0x000fe2000f8e10ff */
[----:B------:R0:W-:Y:S01]  /*1770*/  ATOMS.POPC.INC.32 RZ, [R26+URZ] ;  /* 0x000000001aff7f8c */ /* 0x0001e2000d8000ff */
[----:B------:R-:W-:Y:S02]  /*1780*/  LEA R25, R25, UR17, 0x2 ;  /* 0x0000001119197c11 */ /* 0x000fe4000f8e10ff */
[----:B------:R-:W-:Y:S01]  /*1790*/  LEA R27, R27, UR17, 0x2 ;  /* 0x000000111b1b7c11 */ /* 0x000fe2000f8e10ff */
[----:B------:R0:W-:Y:S01]  /*17a0*/  ATOMS.POPC.INC.32 RZ, [R23+URZ] ;  /* 0x0000000017ff7f8c */ /* 0x0001e2000d8000ff */
[----:B------:R-:W-:-:S03]  /*17b0*/  LEA R28, R28, UR17, 0x2 ;  /* 0x000000111c1c7c11 */ /* 0x000fc6000f8e10ff */
[----:B------:R0:W-:Y:S04]  /*17c0*/  ATOMS.POPC.INC.32 RZ, [R25+URZ] ;  /* 0x0000000019ff7f8c */ /* 0x0001e8000d8000ff */
[----:B------:R0:W-:Y:S04]  /*17d0*/  ATOMS.POPC.INC.32 RZ, [R27+URZ] ;  /* 0x000000001bff7f8c */ /* 0x0001e8000d8000ff */
[----:B------:R0:W-:Y:S01]  /*17e0*/  ATOMS.POPC.INC.32 RZ, [R28+URZ] ;  /* 0x000000001cff7f8c */ /* 0x0001e2000d8000ff */
[----:B------:R-:W-:Y:S05]  /*17f0*/  @!P0 BRA `(.L_x_351) ;  /* 0xfffffff800dc8947 */ /* 0x000fea000383ffff */
.L_x_350:
[----:B------:R-:W-:Y:S05]  /*1800*/  BRA.U !UP0, `(.L_x_352) ;  /* 0xfffffff108dc7547 */ /* 0x000fea000b83ffff */
.L_x_347:
[----:B------:R-:W-:Y:S01]  /*1810*/  BAR.SYNC.DEFER_BLOCKING 0x0 ;  /* 0x0000000000007b1d */ /* 0x000fe20000010000 */
[----:B------:R-:W-:-:S05]  /*1820*/  ISETP.NE.AND P0, PT, R20, RZ, PT ;  /* 0x000000ff1400720c */ /* 0x000fca0003f05270 */
[----:B------:R-:W-:Y:S08]  /*1830*/  BSSY.RECONVERGENT B0, `(.L_x_353) ;  /* 0x0000164000007945 */ /* 0x000ff00003800200 */
[----:B------:R-:W-:Y:S05]  /*1840*/  @P0 BRA `(.L_x_354) ;  /* 0x0000001400880947 */ /* 0x000fea0003800000 */
[----:B------:R-:W-:Y:S01]  /*1850*/  UISETP.GE.U32.AND UP0, UPT, UR22, 0x7, UPT ;  /* 0x000000071600788c */ /* 0x000fe2000bf06070 */
[----:B0-23--:R-:W-:-:S08]  /*1860*/  IMAD.MOV.U32 R3, RZ, RZ, RZ ;  /* 0x000000ffff037224 */ /* 0x00dfd000078e00ff */
[----:B------:R-:W-:Y:S05]  /*1870*/  BRA.U !UP0, `(.L_x_355) ;  /* 0x00000005085c7547 */ /* 0x000fea000b800000 */
[----:B----4-:R-:W0:Y:S01]  /*1880*/  LDC.64 R2, c[0x0][0x380] ;  /* 0x0000e000ff027b82 */ /* 0x010e220000000a00 */
[----:B-1---5:R-:W-:-:S07]  /*1890*/  IMAD.MOV.U32 R5, RZ, RZ, RZ ;  /* 0x000000ffff057224 */ /* 0x022fce00078e00ff */
.L_x_372:
[----:B----4-:R-:W-:Y:S01]  /*18a0*/  IMAD R7, R5, 0x400, R0 ;  /* 0x0000040005077824 */ /* 0x010fe200078e0200 */
[----:B------:R-:W-:Y:S04]  /*18b0*/  BSSY.RECONVERGENT B1, `(.L_x_356) ;  /* 0x000000f000017945 */ /* 0x000fe80003800200 */
[----:B01----:R-:W1:Y:S04]  /*18c0*/  LDS R18, [R7] ;  /* 0x0000000007127984 */ /* 0x003e680000000800 */
[----:B--23--:R2:W3:Y:S04]  /*18d0*/  LDS R9, [R7+0x400] ;  /* 0x0004000007097984 */ /* 0x00c4e80000000800 */
        /* <DEDUP_REMOVED lines=8> */
[----:B------:R-:W-:Y:S01]  /*1960*/  LEA R17, R5, R4, 0x8 ;  /* 0x0000000405117211 */ /* 0x000fe200078e40ff */
[----:B------:R-:W-:-:S04]  /*1970*/  IMAD.MOV.U32 R19, RZ, RZ, RZ ;  /* 0x000000ffff137224 */ /* 0x000fc800078e00ff */
[----:B0-----:R-:W-:-:S05]  /*1980*/  IMAD.WIDE.U32 R16, R17, 0x8, R2 ;  /* 0x0000000811107825 */ /* 0x001fca00078e0002 */
[----:B------:R1:W-:Y:S02]  /*1990*/  REDG.E.ADD.64.STRONG.GPU desc[UR20][R16.64], R18 ;  /* 0x000000121000798e */ /* 0x0003e4000c12e514 */
.L_x_357:
[----:B------:R-:W-:Y:S05]  /*19a0*/  BSYNC.RECONVERGENT B1 ;  /* 0x0000000000017941 */ /* 0x000fea0003800200 */
.L_x_356:
        /* <DEDUP_REMOVED lines=9> */
[----:B-1----:R-:W-:Y:S02]  /*1a40*/  IMAD R17, R5, 0x100, R4 ;  /* 0x0000010005117824 */ /* 0x002fe400078e0204 */
[----:B------:R-:W-:Y:S02]  /*1a50*/  IMAD.MOV.U32 R18, RZ, RZ, R9 ;  /* 0x000000ffff127224 */ /* 0x000fe400078e0009 */
[----:B------:R-:W-:Y:S02]  /*1a60*/  VIADD R17, R17, 0x100 ;  /* 0x0000010011117836 */ /* 0x000fe40000000000 */
[----:B------:R-:W-:Y:S02]  /*1a70*/  IMAD.MOV.U32 R19, RZ, RZ, RZ ;  /* 0x000000ffff137224 */ /* 0x000fe400078e00ff */
[----:B------:R-:W-:-:S05]  /*1a80*/  IMAD.WIDE.U32 R16, R17, 0x8, R2 ;  /* 0x0000000811107825 */ /* 0x000fca00078e0002 */
[----:B------:R0:W-:Y:S02]  /*1a90*/  REDG.E.ADD.64.STRONG.GPU desc[UR20][R16.64], R18 ;  /* 0x000000121000798e */ /* 0x0001e4000c12e514 */
.L_x_359:
[----:B------:R-:W-:Y:S05]  /*1aa0*/  BSYNC.RECONVERGENT B1 ;  /* 0x0000000000017941 */ /* 0x000fea0003800200 */
.L_x_358:
[----:B------:R-:W-:Y:S04]  /*1ab0*/  BSSY.RECONVERGENT B1, `(.L_x_360) ;  /* 0x0000007000017945 */ /* 0x000fe80003800200 */
[----:B------:R-:W-:Y:S05]  /*1ac0*/  @!P0 BRA `(.L_x_361) ;  /* 0x0000000000148947 */ /* 0x000fea0003800000 */
[----:B01----:R-:W-:Y:S02]  /*1ad0*/  IMAD R17, R5, 0x100, R4 ;  /* 0x0000010005117824 */ /* 0x003fe400078e0204 */
[----:B------:R-:W-:-:S03]  /*1ae0*/  IMAD.MOV.U32 R23, RZ, RZ, RZ ;  /* 0x000000ffff177224 */ /* 0x000fc600078e00ff */
[----:B------:R-:W-:-:S05]  /*1af0*/  IADD3 R17, PT, PT, R17, 0x200, RZ ;  /* 0x0000020011117810 */ /* 0x000fca0007ffe0ff */
[----:B------:R-:W-:-:S05]  /*1b00*/  IMAD.WIDE.U32 R16, R17, 0x8, R2 ;  /* 0x0000000811107825 */ /* 0x000fca00078e0002 */
[----:B------:R2:W-:Y:S02]  /*1b10*/  REDG.E.ADD.64.STRONG.GPU desc[UR20][R16.64], R22 ;  /* 0x000000161000798e */ /* 0x0005e4000c12e514 */
.L_x_361:
[----:B------:R-:W-:Y:S05]  /*1b20*/  BSYNC.RECONVERGENT B1 ;  /* 0x0000000000017941 */ /* 0x000fea0003800200 */
.L_x_360:
[----:B------:R-:W-:Y:S04]  /*1b30*/  BSSY.RECONVERGENT B1, `(.L_x_362) ;  /* 0x0000007000017945 */ /* 0x000fe80003800200 */
[----:B------:R-:W-:Y:S05]  /*1b40*/  @!P1 BRA `(.L_x_363) ;  /* 0x0000000000149947 */ /* 0x000fea0003800000 */
[----:B012---:R-:W-:Y:S02]  /*1b50*/  IMAD R17, R5, 0x100, R4 ;  /* 0x0000010005117824 */ /* 0x007fe400078e0204 */
[----:B------:R-:W-:Y:S02]  /*1b60*/  IMAD.MOV.U32 R15, RZ, RZ, RZ ;  /* 0x000000ffff0f7224 */ /* 0x000fe400078e00ff */
[----:B------:R-:W-:-:S04]  /*1b70*/  VIADD R17, R17, 0x300 ;  /* 0x0000030011117836 */ /* 0x000fc80000000000 */
[----:B------:R-:W-:-:S05]  /*1b80*/  IMAD.WIDE.U32 R16, R17, 0x8, R2 ;  /* 0x0000000811107825 */ /* 0x000fca00078e0002 */
[----:B------:R3:W-:Y:S02]  /*1b90*/  REDG.E.ADD.64.STRONG.GPU desc[UR20][R16.64], R14 ;  /* 0x0000000e1000798e */ /* 0x0007e4000c12e514 */
.L_x_363:
[----:B------:R-:W-:Y:S05]  /*1ba0*/  BSYNC.RECONVERGENT B1 ;  /* 0x0000000000017941 */ /* 0x000fea0003800200 */
.L_x_362:
[----:B------:R-:W-:Y:S04]  /*1bb0*/  BSSY.RECONVERGENT B1, `(.L_x_364) ;  /* 0x0000007000017945 */ /* 0x000fe80003800200 */
[----:B------:R-:W-:Y:S05]  /*1bc0*/  @!P2 BRA `(.L_x_365) ;  /* 0x000000000014a947 */ /* 0x000fea0003800000 */
[----:B---3--:R-:W-:Y:S02]  /*1bd0*/  IMAD R15, R5, 0x100, R4 ;  /* 0x00000100050f7824 */ /* 0x008fe400078e0204 */
[----:B------:R-:W-:Y:S02]  /*1be0*/  HFMA2 R13, -RZ, RZ, 0, 0 ;  /* 0x00000000ff0d7431 */ /* 0x000fe400000001ff */
[----:B------:R-:W-:-:S04]  /*1bf0*/  VIADD R15, R15, 0x400 ;  /* 0x000004000f0f7836 */ /* 0x000fc80000000000 */
[----:B------:R-:W-:-:S05]  /*1c00*/  IMAD.WIDE.U32 R14, R15, 0x8, R2 ;  /* 0x000000080f0e7825 */ /* 0x000fca00078e0002 */
[----:B------:R4:W-:Y:S02]  /*1c10*/  REDG.E.ADD.64.STRONG.GPU desc[UR20][R14.64], R12 ;  /* 0x0000000c0e00798e */ /* 0x0009e4000c12e514 */
.L_x_365:
[----:B------:R-:W-:Y:S05]  /*1c20*/  BSYNC.RECONVERGENT B1 ;  /* 0x0000000000017941 */ /* 0x000fea0003800200 */
.L_x_364:
[----:B------:R-:W-:Y:S04]  /*1c30*/  BSSY.RECONVERGENT B1, `(.L_x_366) ;  /* 0x0000007000017945 */ /* 0x000fe80003800200 */
[----:B------:R-:W-:Y:S05]  /*1c40*/  @!P3 BRA `(.L_x_367) ;  /* 0x000000000014b947 */ /* 0x000fea0003800000 */
[----:B----4-:R-:W-:Y:S02]  /*1c50*/  IMAD R13, R5, 0x100, R4 ;  /* 0x00000100050d7824 */ /* 0x010fe400078e0204 */
[----:B------:R-:W-:Y:S02]  /*1c60*/  IMAD.MOV.U32 R7, RZ, RZ, RZ ;  /* 0x000000ffff077224 */ /* 0x000fe400078e00ff */
[----:B------:R-:W-:-:S04]  /*1c70*/  VIADD R13, R13, 0x500 ;  /* 0x000005000d0d7836 */ /* 0x000fc80000000000 */
[----:B------:R-:W-:-:S05]  /*1c80*/  IMAD.WIDE.U32 R12, R13, 0x8, R2 ;  /* 0x000000080d0c7825 */ /* 0x000fca00078e0002 */
[----:B------:R4:W-:Y:S02]  /*1c90*/  REDG.E.ADD.64.STRONG.GPU desc[UR20][R12.64], R6 ;  /* 0x000000060c00798e */ /* 0x0009e4000c12e514 */
.L_x_367:
[----:B------:R-:W-:Y:S05]  /*1ca0*/  BSYNC.RECONVERGENT B1 ;  /* 0x0000000000017941 */ /* 0x000fea0003800200 */
.L_x_366:
[----:B------:R-:W-:Y:S04]  /*1cb0*/  BSSY.RECONVERGENT B1, `(.L_x_368) ;  /* 0x0000007000017945 */ /* 0x000fe80003800200 */
[----:B------:R-:W-:Y:S05]  /*1cc0*/  @!P4 BRA `(.L_x_369) ;  /* 0x000000000014c947 */ /* 0x000fea0003800000 */
[----:B----4-:R-:W-:Y:S02]  /*1cd0*/  IMAD R7, R5, 0x100, R4 ;  /* 0x0000010005077824 */ /* 0x010fe400078e0204 */
[----:B------:R-:W-:Y:S02]  /*1ce0*/  IMAD.MOV.U32 R9, RZ, RZ, RZ ;  /* 0x000000ffff097224 */ /* 0x000fe400078e00ff */
[----:B------:R-:W-:-:S04]  /*1cf0*/  VIADD R7, R7, 0x600 ;  /* 0x0000060007077836 */ /* 0x000fc80000000000 */
[----:B------:R-:W-:-:S05]  /*1d00*/  IMAD.WIDE.U32 R6, R7, 0x8, R2 ;  /* 0x0000000807067825 */ /* 0x000fca00078e0002 */
[----:B------:R4:W-:Y:S02]  /*1d10*/  REDG.E.ADD.64.STRONG.GPU desc[UR20][R6.64], R8 ;  /* 0x000000080600798e */ /* 0x0009e4000c12e514 */
.L_x_369:
[----:B------:R-:W-:Y:S05]  /*1d20*/  BSYNC.RECONVERGENT B1 ;  /* 0x0000000000017941 */ /* 0x000fea0003800200 */
.L_x_368:
[----:B------:R-:W-:Y:S04]  /*1d30*/  BSSY.RECONVERGENT B1, `(.L_x_370) ;  /* 0x0000007000017945 */ /* 0x000fe80003800200 */
[----:B------:R-:W-:Y:S05]  /*1d40*/  @!P5 BRA `(.L_x_371) ;  /* 0x000000000014d947 */ /* 0x000fea0003800000 */
[----:B----4-:R-:W-:Y:S01]  /*1d50*/  LEA R7, R5, R4, 0x8 ;  /* 0x0000000405077211 */ /* 0x010fe200078e40ff */
[----:B------:R-:W-:-:S04]  /*1d60*/  IMAD.MOV.U32 R11, RZ, RZ, RZ ;  /* 0x000000ffff0b7224 */ /* 0x000fc800078e00ff */
[----:B------:R-:W-:-:S04]  /*1d70*/  VIADD R7, R7, 0x700 ;  /* 0x0000070007077836 */ /* 0x000fc80000000000 */
[----:B------:R-:W-:-:S05]  /*1d80*/  IMAD.WIDE.U32 R6, R7, 0x8, R2 ;  /* 0x0000000807067825 */ /* 0x000fca00078e0002 */
[----:B------:R4:W-:Y:S02]  /*1d90*/  REDG.E.ADD.64.STRONG.GPU desc[UR20][R6.64], R10 ;  /* 0x0000000a0600798e */ /* 0x0009e4000c12e514 */
.L_x_371:
[----:B------:R-:W-:Y:S05]  /*1da0*/  BSYNC.RECONVERGENT B1 ;  /* 0x0000000000017941 */ /* 0x000fea0003800200 */
.L_x_370:
[----:B------:R-:W-:-:S05]  /*1db0*/  VIADD R5, R5, 0x8 ;  /* 0x0000000805057836 */ /* 0x000fca0000000000 */
[----:B------:R-:W-:-:S13]  /*1dc0*/  ISETP.NE.AND P0, PT, R5, UR27, PT ;  /* 0x0000001b05007c0c */ /* 0x000fda000bf05270 */
[----:B------:R-:W-:Y:S05]  /*1dd0*/  @P0 BRA `(.L_x_372) ;  /* 0xfffffff800b00947 */ /* 0x000fea000383ffff */
[----:B------:R-:W-:-:S07]  /*1de0*/  IMAD.U32 R3, RZ, RZ, UR27 ;  /* 0x0000001bff037e24 */ /* 0x000fce000f8e00ff */
.L_x_355:
[----:B------:R-:W-:Y:S02]  /*1df0*/  UISETP.NE.AND UP0, UPT, UR24, URZ, UPT ;  /* 0x000000ff1800728c */ /* 0x000fe4000bf05270 */
[----:B----45:R-:W-:Y:S02]  /*1e00*/  IMAD.U32 R8, RZ, RZ, UR24 ;  /* 0x00000018ff087e24 */ /* 0x030fe4000f8e00ff */
[----:B-1----:R-:W-:-:S03]  /*1e10*/  IMAD.U32 R5, RZ, RZ, UR25 ;  /* 0x00000019ff057e24 */ /* 0x002fc6000f8e00ff */
[----:B------:R-:W-:Y:S01]  /*1e20*/  IADD3 R8, PT, PT, R8, -0x1, RZ ;  /* 0xffffffff08087810 */ /* 0x000fe20007ffe0ff */
[----:B------:R-:W-:Y:S01]  /*1e30*/  VIADD R5, R5, 0xffffffff ;  /* 0xffffffff05057836 */ /* 0x000fe20000000000 */
[----:B------:R-:W-:Y:S06]  /*1e40*/  BRA.U !UP0, `(.L_x_373) ;  /* 0x0000000508707547 */ /* 0x000fec000b800000 */
[----:B------:R-:W-:-:S13]  /*1e50*/  ISETP.GE.U32.AND P0, PT, R8, 0x3, PT ;  /* 0x000000030800780c */ /* 0x000fda0003f06070 */
[----:B------:R-:W-:Y:S05]  /*1e60*/  @!P0 BRA `(.L_x_374) ;  /* 0x0000000000bc8947 */ /* 0x000fea0003800000 */
[----:B------:R-:W-:Y:S01]  /*1e70*/  IMAD R7, R3, 0x400, R0 ;  /* 0x0000040003077824 */ /* 0x000fe200078e0200 */
[----:B------:R-:W-:Y:S04]  /*1e80*/  BSSY.RECONVERGENT B1, `(.L_x_375) ;  /* 0x000000f000017945 */ /* 0x000fe80003800200 */
[----:B------:R-:W1:Y:S04]  /*1e90*/  LDS R12, [R7] ;  /* 0x00000000070c7984 */ /* 0x000e680000000800 */
[----:B------:R-:W4:Y:S04]  /*1ea0*/  LDS R9, [R7+0x400] ;  /* 0x0004000007097984 */ /* 0x000f280000000800 */
[----:B------:R-:W5:Y:S04]  /*1eb0*/  LDS R6, [R7+0x800] ;  /* 0x0008000007067984 */ /* 0x000f680000000800 */
[----:B------:R-:W0:Y:S01]  /*1ec0*/  LDS R2, [R7+0xc00] ;  /* 0x000c000007027984 */ /* 0x000e220000000800 */
[----:B-1----:R-:W-:-:S02]  /*1ed0*/  ISETP.NE.AND P0, PT, R12, RZ, PT ;  /* 0x000000ff0c00720c */ /* 0x002fc40003f05270 */
[----:B----4-:R-:W-:Y:S02]  /*1ee0*/  ISETP.NE.AND P1, PT, R9, RZ, PT ;  /* 0x000000ff0900720c */ /* 0x010fe40003f25270 */
[----:B-----5:R-:W-:Y:S02]  /*1ef0*/  ISETP.NE.AND P2, PT, R6, RZ, PT ;  /* 0x000000ff0600720c */ /* 0x020fe40003f45270 */
[----:B0-----:R-:W-:-:S07]  /*1f00*/  ISETP.NE.AND P3, PT, R2, RZ, PT ;  /* 0x000000ff0200720c */ /* 0x001fce0003f65270 */
[----:B------:R-:W-:Y:S06]  /*1f10*/  @!P0 BRA `(.L_x_376) ;  /* 0x0000000000148947 */ /* 0x000fec0003800000 */
[----:B------:R-:W0:Y:S01]  /*1f20*/  LDC.64 R10, c[0x0][0x380] ;  /* 0x0000e000ff0a7b82 */ /* 0x000e220000000a00 */
[----:B------:R-:W-:Y:S02]  /*1f30*/  IMAD R7, R3, 0x100, R4 ;  /* 0x0000010003077824 */ /* 0x000fe400078e0204 */
[----:B------:R-:W-:Y:S02]  /*1f40*/  IMAD.MOV.U32 R13, RZ, RZ, RZ ;  /* 0x000000ffff0d7224 */ /* 0x000fe400078e00ff */
[----:B0-----:R-:W-:-:S05]  /*1f50*/  IMAD.WIDE.U32 R10, R7, 0x8, R10 ;  /* 0x00000008070a7825 */ /* 0x001fca00078e000a */
[----:B------:R0:W-:Y:S02]  /*1f60*/  REDG.E.ADD.64.STRONG.GPU desc[UR20][R10.64], R12 ;  /* 0x0000000c0a00798e */ /* 0x0001e4000c12e514 */
.L_x_376:
[----:B------:R-:W-:Y:S05]  /*1f70*/  BSYNC.RECONVERGENT B1 ;  /* 0x0000000000017941 */ /* 0x000fea0003800200 */
.L_x_375:
[----:B------:R-:W-:Y:S04]  /*1f80*/  BSSY.RECONVERGENT B1, `(.L_x_377) ;  /* 0x0000009000017945 */ /* 0x000fe80003800200 */
[----:B------:R-:W-:Y:S05]  /*1f90*/  @!P1 BRA `(.L_x_378) ;  /* 0x00000000001c9947 */ /* 0x000fea0003800000 */
[----:B0-----:R-:W0:Y:S01]  /*1fa0*/  LDC.64 R10, c[0x0][0x380] ;  /* 0x0000e000ff0a7b82 */ /* 0x001e220000000a00 */
[----:B------:R-:W-:Y:S01]  /*1fb0*/  IMAD R7, R3, 0x100, R4 ;  /* 0x0000010003077824 */ /* 0x000fe200078e0204 */
[----:B------:R-:W-:Y:S01]  /*1fc0*/  MOV R12, R9 ;  /* 0x00000009000c7202 */ /* 0x000fe20000000f00 */
[----:B------:R-:W-:Y:S02]  /*1fd0*/  IMAD.MOV.U32 R13, RZ, RZ, RZ ;  /* 0x000000ffff0d7224 */ /* 0x000fe400078e00ff */
[----:B------:R-:W-:-:S04]  /*1fe0*/  VIADD R7, R7, 0x100 ;  /* 0x0000010007077836 */ /* 0x000fc80000000000 */
[----:B0-----:R-:W-:-:S05]  /*1ff0*/  IMAD.WIDE.U32 R10, R7, 0x8, R10 ;  /* 0x00000008070a7825 */ /* 0x001fca00078e000a */
[----:B------:R1:W-:Y:S02]  /*2000*/  REDG.E.ADD.64.STRONG.GPU desc[UR20][R10.64], R12 ;  /* 0x0000000c0a00798e */ /* 0x0003e4000c12e514 */
.L_x_378:
[----:B------:R-:W-:Y:S05]  /*2010*/  BSYNC.RECONVERGENT B1 ;  /* 0x0000000000017941 */ /* 0x000fea0003800200 */
.L_x_377:
[----:B------:R-:W-:Y:S04]  /*2020*/  BSSY.RECONVERGENT B1, `(.L_x_379) ;  /* 0x0000008000017945 */ /* 0x000fe80003800200 */
[----:B------:R-:W-:Y:S05]  /*2030*/  @!P2 BRA `(.L_x_380) ;  /* 0x000000000018a947 */ /* 0x000fea0003800000 */
[----:B01----:R-:W0:Y:S01]  /*2040*/  LDC.64 R10, c[0x0][0x380] ;  /* 0x0000e000ff0a7b82 */ /* 0x003e220000000a00 */
[----:B------:R-:W-:-:S04]  /*2050*/  IMAD R7, R3, 0x100, R4 ;  /* 0x0000010003077824 */ /* 0x000fc800078e0204 */
[----:B------:R-:W-:-:S04]  /*2060*/  VIADD R7, R7, 0x200 ;  /* 0x0000020007077836 */ /* 0x000fc80000000000 */
[----:B0-----:R-:W-:-:S04]  /*2070*/  IMAD.WIDE.U32 R10, R7, 0x8, R10 ;  /* 0x00000008070a7825 */ /* 0x001fc800078e000a */
[----:B------:R-:W-:-:S05]  /*2080*/  IMAD.MOV.U32 R7, RZ, RZ, RZ ;  /* 0x000000ffff077224 */ /* 0x000fca00078e00ff */
[----:B------:R4:W-:Y:S02]  /*2090*/  REDG.E.ADD.64.STRONG.GPU desc[UR20][R10.64], R6 ;  /* 0x000000060a00798e */ /* 0x0009e4000c12e514 */
.L_x_380:
[----:B------:R-:W-:Y:S05]  /*20a0*/  BSYNC.RECONVERGENT B1 ;  /* 0x0000000000017941 */ /* 0x000fea0003800200 */
.L_x_379:
[----:B------:R-:W-:Y:S04]  /*20b0*/  BSSY.RECONVERGENT B1, `(.L_x_381) ;  /* 0x0000009000017945 */ /* 0x000fe80003800200 */
[----:B------:R-:W-:Y:S05]  /*20c0*/  @!P3 BRA `(.L_x_382) ;  /* 0x00000000001cb947 */ /* 0x000fea0003800000 */
[----:B----4-:R-:W4:Y:S01]  /*20d0*/  LDC.64 R6, c[0x0][0x380] ;  /* 0x0000e000ff067b82 */ /* 0x010f220000000a00 */
[----:B------:R-:W-:Y:S01]  /*20e0*/  IMAD R9, R3, 0x100, R4 ;  /* 0x0000010003097824 */ /* 0x000fe200078e0204 */
[----:B01----:R-:W-:Y:S01]  /*20f0*/  MOV R10, R2 ;  /* 0x00000002000a7202 */ /* 0x003fe20000000f00 */
[----:B------:R-:W-:Y:S02]  /*2100*/  IMAD.MOV.U32 R11, RZ, RZ, RZ ;  /* 0x000000ffff0b7224 */ /* 0x000fe400078e00ff */
[----:B------:R-:W-:-:S04]  /*2110*/  VIADD R9, R9, 0x300 ;  /* 0x0000030009097836 */ /* 0x000fc80000000000 */
[----:B----4-:R-:W-:-:S05]  /*2120*/  IMAD.WIDE.U32 R6, R9, 0x8, R6 ;  /* 0x0000000809067825 */ /* 0x010fca00078e0006 */
[----:B------:R0:W-:Y:S02]  /*2130*/  REDG.E.ADD.64.STRONG.GPU desc[UR20][R6.64], R10 ;  /* 0x0000000a0600798e */ /* 0x0001e4000c12e514 */
.L_x_382:
[----:B------:R-:W-:Y:S05]  /*2140*/  BSYNC.RECONVERGENT B1 ;  /* 0x0000000000017941 */ /* 0x000fea0003800200 */
.L_x_381:
[----:B------:R-:W-:-:S07]  /*2150*/  VIADD R3, R3, 0x4 ;  /* 0x0000000403037836 */ /* 0x000fce0000000000 */
.L_x_374:
[----:B------:R-:W-:Y:S01]  /*2160*/  UISETP.NE.AND UP0, UPT, UR25, URZ, UPT ;  /* 0x000000ff1900728c */ /* 0x000fe2000bf05270 */
[----:B------:R-:W-:Y:S08]  /*2170*/  BSSY.RECONVERGENT B1, `(.L_x_373) ;  /* 0x0000029000017945 */ /* 0x000ff00003800200 */
[----:B------:R-:W-:Y:S05]  /*2180*/  BRA.U !UP0, `(.L_x_383) ;  /* 0x00000001089c7547 */ /* 0x000fea000b800000 */
[----:B------:R-:W-:-:S13]  /*2190*/  ISETP.NE.AND P0, PT, R5, RZ, PT ;  /* 0x000000ff0500720c */ /* 0x000fda0003f05270 */
[----:B------:R-:W-:Y:S05]  /*21a0*/  @!P0 BRA `(.L_x_384) ;  /* 0x0000000000648947 */ /* 0x000fea0003800000 */
[----:B0---4-:R-:W-:Y:S01]  /*21b0*/  IMAD R6, R3, 0x400, R0 ;  /* 0x0000040003067824 */ /* 0x011fe200078e0200 */
[----:B------:R-:W-:Y:S04]  /*21c0*/  BSSY.RECONVERGENT B2, `(.L_x_385) ;  /* 0x000000c000027945 */ /* 0x000fe80003800200 */
[----:B------:R-:W0:Y:S04]  /*21d0*/  LDS R2, [R6] ;  /* 0x0000000006027984 */ /* 0x000e280000000800 */
[----:B------:R-:W4:Y:S01]  /*21e0*/  LDS R9, [R6+0x400] ;  /* 0x0004000006097984 */ /* 0x000f220000000800 */
[----:B0-----:R-:W-:-:S02]  /*21f0*/  ISETP.NE.AND P0, PT, R2, RZ, PT ;  /* 0x000000ff0200720c */ /* 0x001fc40003f05270 */
[----:B----4-:R-:W-:-:S11]  /*2200*/  ISETP.NE.AND P1, PT, R9, RZ, PT ;  /* 0x000000ff0900720c */ /* 0x010fd60003f25270 */
[----:B------:R-:W-:Y:S05]  /*2210*/  @!P0 BRA `(.L_x_386) ;  /* 0x0000000000188947 */ /* 0x000fea0003800000 */
[----:B------:R-:W0:Y:S01]  /*2220*/  LDC.64 R6, c[0x0][0x380] ;  /* 0x0000e000ff067b82 */ /* 0x000e220000000a00 */
[----:B-1----:R-:W-:-:S04]  /*2230*/  IMAD R11, R3, 0x100, R4 ;  /* 0x00000100030b7824 */ /* 0x002fc800078e0204 */
[----:B0-----:R-:W-:-:S04]  /*2240*/  IMAD.WIDE.U32 R10, R11, 0x8, R6 ;  /* 0x000000080b0a7825 */ /* 0x001fc800078e0006 */
[----:B------:R-:W-:Y:S02]  /*2250*/  IMAD.MOV.U32 R6, RZ, RZ, R2 ;  /* 0x000000ffff067224 */ /* 0x000fe400078e0002 */
[----:B------:R-:W-:-:S05]  /*2260*/  IMAD.MOV.U32 R7, RZ, RZ, RZ ;  /* 0x000000ffff077224 */ /* 0x000fca00078e00ff */
[----:B------:R0:W-:Y:S02]  /*2270*/  REDG.E.ADD.64.STRONG.GPU desc[UR20][R10.64], R6 ;  /* 0x000000060a00798e */ /* 0x0001e4000c12e514 */
.L_x_386:
[----:B------:R-:W-:Y:S05]  /*2280*/  BSYNC.RECONVERGENT B2 ;  /* 0x0000000000027941 */ /* 0x000fea0003800200 */
.L_x_385:
[----:B------:R-:W-:Y:S04]  /*2290*/  BSSY.RECONVERGENT B2, `(.L_x_387) ;  /* 0x0000009000027945 */ /* 0x000fe80003800200 */
[----:B------:R-:W-:Y:S05]  /*22a0*/  @!P1 BRA `(.L_x_388) ;  /* 0x00000000001c9947 */ /* 0x000fea0003800000 */
[----:B0-----:R-:W0:Y:S01]  /*22b0*/  LDC.64 R6, c[0x0][0x380] ;  /* 0x0000e000ff067b82 */ /* 0x001e220000000a00 */
[----:B------:R-:W-:-:S05]  /*22c0*/  LEA R2, R3, R4, 0x8 ;  /* 0x0000000403027211 */ /* 0x000fca00078e40ff */
[----:B-1----:R-:W-:-:S04]  /*22d0*/  VIADD R11, R2, 0x100 ;  /* 0x00000100020b7836 */ /* 0x002fc80000000000 */
[----:B0-----:R-:W-:-:S04]  /*22e0*/  IMAD.WIDE.U32 R10, R11, 0x8, R6 ;  /* 0x000000080b0a7825 */ /* 0x001fc800078e0006 */
[----:B------:R-:W-:Y:S02]  /*22f0*/  IMAD.MOV.U32 R6, RZ, RZ, R9 ;  /* 0x000000ffff067224 */ /* 0x000fe400078e0009 */
[----:B------:R-:W-:-:S05]  /*2300*/  IMAD.MOV.U32 R7, RZ, RZ, RZ ;  /* 0x000000ffff077224 */ /* 0x000fca00078e00ff */
[----:B------:R4:W-:Y:S02]  /*2310*/  REDG.E.ADD.64.STRONG.GPU desc[UR20][R10.64], R6 ;  /* 0x000000060a00798e */ /* 0x0009e4000c12e514 */
.L_x_388:
[----:B------:R-:W-:Y:S05]  /*2320*/  BSYNC.RECONVERGENT B2 ;  /* 0x0000000000027941 */ /* 0x000fea0003800200 */
.L_x_387:
[----:B------:R-:W-:-:S07]  /*2330*/  VIADD R3, R3, 0x2 ;  /* 0x0000000203037836 */ /* 0x000fce0000000000 */
.L_x_384:
[----:B------:R-:W-:-:S09]  /*2340*/  UISETP.NE.AND UP0, UPT, UR9, URZ, UPT ;  /* 0x000000ff0900728c */ /* 0x000fd2000bf05270 */
[----:B------:R-:W-:Y:S05]  /*2350*/  BRA.U !UP0, `(.L_x_383) ;  /* 0x0000000108287547 */ /* 0x000fea000b800000 */
[----:B------:R-:W-:-:S05]  /*2360*/  IMAD R2, R3, 0x400, R0 ;  /* 0x0000040003027824 */ /* 0x000fca00078e0200 */
[----:B------:R-:W5:Y:S02]  /*2370*/  LDS R9, [R2] ;  /* 0x0000000002097984 */ /* 0x000f640000000800 */
[----:B-----5:R-:W-:-:S13]  /*2380*/  ISETP.NE.AND P0, PT, R9, RZ, PT ;  /* 0x000000ff0900720c */ /* 0x020fda0003f05270 */
[----:B------:R-:W-:Y:S05]  /*2390*/  @!P0 BRA `(.L_x_383) ;  /* 0x0000000000188947 */ /* 0x000fea0003800000 */
[----:B0---4-:R-:W0:Y:S01]  /*23a0*/  LDC.64 R6, c[0x0][0x380] ;  /* 0x0000e000ff067b82 */ /* 0x011e220000000a00 */
[----:B------:R-:W-:-:S04]  /*23b0*/  IMAD R3, R3, 0x100, R4 ;  /* 0x0000010003037824 */ /* 0x000fc800078e0204 */
[----:B0-----:R-:W-:Y:S01]  /*23c0*/  IMAD.WIDE.U32 R2, R3, 0x8, R6 ;  /* 0x0000000803027825 */ /* 0x001fe200078e0006 */
[----:B------:R-:W-:-:S03]  /*23d0*/  MOV R6, R9 ;  /* 0x0000000900067202 */ /* 0x000fc60000000f00 */
[----:B------:R-:W-:-:S05]  /*23e0*/  IMAD.MOV.U32 R7, RZ, RZ, RZ ;  /* 0x000000ffff077224 */ /* 0x000fca00078e00ff */
[----:B------:R0:W-:Y:S02]  /*23f0*/  REDG.E.ADD.64.STRONG.GPU desc[UR20][R2.64], R6 ;  /* 0x000000060200798e */ /* 0x0001e4000c12e514 */
.L_x_383:
[----:B------:R-:W-:Y:S05]  /*2400*/  BSYNC.RECONVERGENT B1 ;  /* 0x0000000000017941 */ /* 0x000fea0003800200 */
.L_x_373:
[----:B------:R-:W-:-:S13]  /*2410*/  ISETP.GT.U32.AND P0, PT, R4, 0x7f, PT ;  /* 0x0000007f0400780c */ /* 0x000fda0003f04070 */
[----:B------:R-:W-:Y:S05]  /*2420*/  @P0 BRA `(.L_x_354) ;  /* 0x0000000800900947 */ /* 0x000fea0003800000 */
[----:B------:R-:W-:Y:S01]  /*2430*/  UISETP.GE.U32.AND UP0, UPT, UR22, 0x7, UPT ;  /* 0x000000071600788c */ /* 0x000fe2000bf06070 */
[----:B0-----:R-:W-:-:S08]  /*2440*/  IMAD.MOV.U32 R3, RZ, RZ, RZ ;  /* 0x000000ffff037224 */ /* 0x001fd000078e00ff */
[----:B------:R-:W-:Y:S05]  /*2450*/  BRA.U !UP0, `(.L_x_389) ;  /* 0x0000000508147547 */ /* 0x000fea000b800000 */
[----:B------:R-:W0:Y:S01]  /*2460*/  LDC.64 R2, c[0x0][0x380] ;  /* 0x0000e000ff027b82 */ /* 0x000e220000000a00 */
[----:B------:R-:W-:-:S07]  /*2470*/  IMAD.MOV.U32 R9, RZ, RZ, RZ ;  /* 0x000000ffff097224 */ /* 0x000fce00078e00ff */
.L_x_406:
[C---:B01--4-:R-:W-:Y:S01]  /*2480*/  IMAD R11, R9.reuse, 0x400, R0 ;  /* 0x00000400090b7824 */ /* 0x053fe200078e0200 */
[----:B------:R-:W-:Y:S01]  /*2490*/  BSSY.RECONVERGENT B1, `(.L_x_390) ;  /* 0x0000011000017945 */ /* 0x000fe20003800200 */
[C---:B--23--:R-:W-:Y:S02]  /*24a0*/  IMAD R7, R9.reuse, 0x100, R4 ;  /* 0x0000010009077824 */ /* 0x04cfe400078e0204 */
[----:B------:R-:W-:Y:S01]  /*24b0*/  VIADD R9, R9, 0x8 ;  /* 0x0000000809097836 */ /* 0x000fe20000000000 */
[----:B---3--:R-:W1:Y:S01]  /*24c0*/  LDS R14, [R11+0x200] ;  /* 0x000200000b0e7984 */ /* 0x008e620000000800 */
[----:B0-----:R-:W-:-:S03]  /*24d0*/  IMAD.WIDE.U32 R6, R7, 0x8, R2 ;  /* 0x0000000807067825 */ /* 0x001fc600078e0002 */
[----:B------:R-:W0:Y:S04]  /*24e0*/  LDS R13, [R11+0x600] ;  /* 0x000600000b0d7984 */ /* 0x000e280000000800 */
[----:B--2---:R2:W3:Y:S04]  /*24f0*/  LDS R17, [R11+0xa00] ;  /* 0x000a00000b117984 */ /* 0x0044e80000000800 */
        /* <DEDUP_REMOVED lines=8> */
[----:B------:R-:W-:-:S05]  /*2580*/  HFMA2 R15, -RZ, RZ, 0, 0 ;  /* 0x00000000ff0f7431 */ /* 0x000fca00000001ff */
[----:B------:R0:W-:Y:S02]  /*2590*/  REDG.E.ADD.64.STRONG.GPU desc[UR20][R6.64+0x400], R14 ;  /* 0x0004000e0600798e */ /* 0x0001e4000c12e514 */
.L_x_391:
[----:B------:R-:W-:Y:S05]  /*25a0*/  BSYNC.RECONVERGENT B1 ;  /* 0x0000000000017941 */ /* 0x000fea0003800200 */
.L_x_390:
[----:B------:R-:W-:Y:S04]  /*25b0*/  BSSY.RECONVERGENT B1, `(.L_x_392) ;  /* 0x0000005000017945 */ /* 0x000fe80003800200 */
[----:B------:R-:W-:Y:S05]  /*25c0*/  @!P1 BRA `(.L_x_393) ;  /* 0x00000000000c9947 */ /* 0x000fea0003800000 */
[----:B0-----:R-:W-:Y:S02]  /*25d0*/  IMAD.MOV.U32 R14, RZ, RZ, R13 ;  /* 0x000000ffff0e7224 */ /* 0x001fe400078e000d */
[----:B------:R-:W-:-:S05]  /*25e0*/  IMAD.MOV.U32 R15, RZ, RZ, RZ ;  /* 0x000000ffff0f7224 */ /* 0x000fca00078e00ff */
[----:B------:R1:W-:Y:S02]  /*25f0*/  REDG.E.ADD.64.STRONG.GPU desc[UR20][R6.64+0xc00], R14 ;  /* 0x000c000e0600798e */ /* 0x0003e4000c12e514 */
.L_x_393:
[----:B------:R-:W-:Y:S05]  /*2600*/  BSYNC.RECONVERGENT B1 ;  /* 0x0000000000017941 */ /* 0x000fea0003800200 */
.L_x_392:
[----:B------:R-:W-:Y:S01]  /*2610*/  ISETP.NE.AND P6, PT, R17, RZ, PT ;  /* 0x000000ff1100720c */ /* 0x000fe20003fc5270 */
[----:B------:R-:W-:Y:S01]  /*2620*/  BSSY.RECONVERGENT B1, `(.L_x_394) ;  /* 0x000000b000017945 */ /* 0x000fe20003800200 */
[----:B------:R-:W-:Y:S02]  /*2630*/  ISETP.NE.AND P0, PT, R9, UR27, PT ;  /* 0x0000001b09007c0c */ /* 0x000fe4000bf05270 */
        /* <DEDUP_REMOVED lines=9> */
.L_x_395:
[----:B------:R-:W-:Y:S05]  /*26d0*/  BSYNC.RECONVERGENT B1 ;  /* 0x0000000000017941 */ /* 0x000fea0003800200 */
.L_x_394:
[----:B------:R-:W-:Y:S04]  /*26e0*/  BSSY.RECONVERGENT B1, `(.L_x_396) ;  /* 0x0000005000017945 */ /* 0x000fe80003800200 */
[----:B------:R-:W-:Y:S05]  /*26f0*/  @!P1 BRA `(.L_x_397) ;  /* 0x00000000000c9947 */ /* 0x000fea0003800000 */
[----:B012---:R-:W-:Y:S02]  /*2700*/  IMAD.MOV.U32 R14, RZ, RZ, R18 ;  /* 0x000000ffff0e7224 */ /* 0x007fe400078e0012 */
[----:B------:R-:W-:-:S05]  /*2710*/  IMAD.MOV.U32 R15, RZ, RZ, RZ ;  /* 0x000000ffff0f7224 */ /* 0x000fca00078e00ff */
[----:B------:R3:W-:Y:S02]  /*2720*/  REDG.E.ADD.64.STRONG.GPU desc[UR20][R6.64+0x1c00], R14 ;  /* 0x001c000e0600798e */ /* 0x0007e4000c12e514 */
.L_x_397:
[----:B------:R-:W-:Y:S05]  /*2730*/  BSYNC.RECONVERGENT B1 ;  /* 0x0000000000017941 */ /* 0x000fea0003800200 */
.L_x_396:
[----:B------:R-:W-:Y:S04]  /*2740*/  BSSY.RECONVERGENT B1, `(.L_x_398) ;  /* 0x0000005000017945 */ /* 0x000fe80003800200 */
[----:B------:R-:W-:Y:S05]  /*2750*/  @!P2 BRA `(.L_x_399) ;  /* 0x00000000000ca947 */ /* 0x000fea0003800000 */
[----:B0123--:R-:W-:Y:S01]  /*2760*/  MOV R14, R19 ;  /* 0x00000013000e7202 */ /* 0x00ffe20000000f00 */
[----:B------:R-:W-:-:S05]  /*2770*/  IMAD.MOV.U32 R15, RZ, RZ, RZ ;  /* 0x000000ffff0f7224 */ /* 0x000fca00078e00ff */
[----:B------:R4:W-:Y:S02]  /*2780*/  REDG.E.ADD.64.STRONG.GPU desc[UR20][R6.64+0x2400], R14 ;  /* 0x0024000e0600798e */ /* 0x0009e4000c12e514 */
.L_x_399:
[----:B------:R-:W-:Y:S05]  /*2790*/  BSYNC.RECONVERGENT B1 ;  /* 0x0000000000017941 */ /* 0x000fea0003800200 */
.L_x_398:
[----:B------:R-:W-:Y:S04]  /*27a0*/  BSSY.RECONVERGENT B1, `(.L_x_400) ;  /* 0x0000004000017945 */ /* 0x000fe80003800200 */
[----:B------:R-:W-:Y:S05]  /*27b0*/  @!P3 BRA `(.L_x_401) ;  /* 0x000000000008b947 */ /* 0x000fea0003800000 */
[----:B------:R-:W-:-:S05]  /*27c0*/  IMAD.MOV.U32 R17, RZ, RZ, RZ ;  /* 0x000000ffff117224 */ /* 0x000fca00078e00ff */
[----:B------:R0:W-:Y:S02]  /*27d0*/  REDG.E.ADD.64.STRONG.GPU desc[UR20][R6.64+0x2c00], R16 ;  /* 0x002c00100600798e */ /* 0x0001e4000c12e514 */
.L_x_401:
[----:B------:R-:W-:Y:S05]  /*27e0*/  BSYNC.RECONVERGENT B1 ;  /* 0x0000000000017941 */ /* 0x000fea0003800200 */
.L_x_400:
[----:B------:R-:W-:Y:S04]  /*27f0*/  BSSY.RECONVERGENT B1, `(.L_x_402) ;  /* 0x0000004000017945 */ /* 0x000fe80003800200 */
[----:B------:R-:W-:Y:S05]  /*2800*/  @!P4 BRA `(.L_x_403) ;  /* 0x000000000008c947 */ /* 0x000fea0003800000 */
[----:B------:R-:W-:-:S05]  /*2810*/  IMAD.MOV.U32 R13, RZ, RZ, RZ ;  /* 0x000000ffff0d7224 */ /* 0x000fca00078e00ff */
[----:B------:R0:W-:Y:S02]  /*2820*/  REDG.E.ADD.64.STRONG.GPU desc[UR20][R6.64+0x3400], R12 ;  /* 0x0034000c0600798e */ /* 0x0001e4000c12e514 */
.L_x_403:
[----:B------:R-:W-:Y:S05]  /*2830*/  BSYNC.RECONVERGENT B1 ;  /* 0x0000000000017941 */ /* 0x000fea0003800200 */
.L_x_402:
[----:B------:R-:W-:Y:S04]  /*2840*/  BSSY.RECONVERGENT B1, `(.L_x_404) ;  /* 0x0000004000017945 */ /* 0x000fe80003800200 */
[----:B------:R-:W-:Y:S05]  /*2850*/  @!P5 BRA `(.L_x_405) ;  /* 0x000000000008d947 */ /* 0x000fea0003800000 */
[----:B------:R-:W-:-:S05]  /*2860*/  IMAD.MOV.U32 R11, RZ, RZ, RZ ;  /* 0x000000ffff0b7224 */ /* 0x000fca00078e00ff */
[----:B------:R0:W-:Y:S02]  /*2870*/  REDG.E.ADD.64.STRONG.GPU desc[UR20][R6.64+0x3c00], R10 ;  /* 0x003c000a0600798e */ /* 0x0001e4000c12e514 */
.L_x_405:
[----:B------:R-:W-:Y:S05]  /*2880*/  BSYNC.RECONVERGENT B1 ;  /* 0x0000000000017941 */ /* 0x000fea0003800200 */
.L_x_404:
[----:B------:R-:W-:Y:S05]  /*2890*/  @P0 BRA `(.L_x_406) ;  /* 0xfffffff800f80947 */ /* 0x000fea000383ffff */
[----:B------:R-:W-:-:S07]  /*28a0*/  IMAD.U32 R3, RZ, RZ, UR27 ;  /* 0x0000001bff037e24 */ /* 0x000fce000f8e00ff */
.L_x_389:
[----:B------:R-:W-:-:S09]  /*28b0*/  UISETP.NE.AND UP0, UPT, UR24, URZ, UPT ;  /* 0x000000ff1800728c */ /* 0x000fd2000bf05270 */
[----:B------:R-:W-:Y:S05]  /*28c0*/  BRA.U !UP0, `(.L_x_354) ;  /* 0x0000000508687547 */ /* 0x000fea000b800000 */
[----:B------:R-:W-:-:S13]  /*28d0*/  ISETP.GE.U32.AND P0, PT, R8, 0x3, PT ;  /* 0x000000030800780c */ /* 0x000fda0003f06070 */
[----:B------:R-:W-:Y:S05]  /*28e0*/  @!P0 BRA `(.L_x_407) ;  /* 0x0000000000bc8947 */ /* 0x000fea0003800000 */
[----:B01234-:R-:W-:Y:S01]  /*28f0*/  IMAD R7, R3, 0x400, R0 ;  /* 0x0000040003077824 */ /* 0x01ffe200078e0200 */
[----:B------:R-:W-:Y:S04]  /*2900*/  BSSY.RECONVERGENT B1, `(.L_x_408) ;  /* 0x000000f000017945 */ /* 0x000fe80003800200 */
[----:B------:R-:W0:Y:S04]  /*2910*/  LDS R10, [R7+0x200] ;  /* 0x00020000070a7984 */ /* 0x000e280000000800 */
        /* <DEDUP_REMOVED lines=9> */
[----:B------:R-:W-:Y:S01]  /*29b0*/  LEA R7, R3, R4, 0x8 ;  /* 0x0000000403077211 */ /* 0x000fe200078e40ff */
[----:B------:R-:W-:-:S04]  /*29c0*/  IMAD.MOV.U32 R11, RZ, RZ, RZ ;  /* 0x000000ffff0b7224 */ /* 0x000fc800078e00ff */
[----:B0-----:R-:W-:-:S05]  /*29d0*/  IMAD.WIDE.U32 R8, R7, 0x8, R8 ;  /* 0x0000000807087825 */ /* 0x001fca00078e0008 */
[----:B------:R0:W-:Y:S02]  /*29e0*/  REDG.E.ADD.64.STRONG.GPU desc[UR20][R8.64+0x400], R10 ;  /* 0x0004000a0800798e */ /* 0x0001e4000c12e514 */
.L_x_409:
[----:B------:R-:W-:Y:S05]  /*29f0*/  BSYNC.RECONVERGENT B1 ;  /* 0x0000000000017941 */ /* 0x000fea0003800200 */
.L_x_408:
[----:B------:R-:W-:Y:S04]  /*2a00*/  BSSY.RECONVERGENT B1, `(.L_x_410) ;  /* 0x0000009000017945 */ /* 0x000fe80003800200 */
[----:B------:R-:W-:Y:S05]  /*2a10*/  @!P1 BRA `(.L_x_411) ;  /* 0x00000000001c9947 */ /* 0x000fea0003800000 */
[----:B0-----:R-:W0:Y:S01]  /*2a20*/  LDC.64 R8, c[0x0][0x380] ;  /* 0x0000e000ff087b82 */ /* 0x001e220000000a00 */
[----:B------:R-:W-:Y:S02]  /*2a30*/  IMAD R7, R3, 0x100, R4 ;  /* 0x0000010003077824 */ /* 0x000fe400078e0204 */
[----:B------:R-:W-:Y:S02]  /*2a40*/  IMAD.MOV.U32 R10, RZ, RZ, R12 ;  /* 0x000000ffff0a7224 */ /* 0x000fe400078e000c */
[----:B------:R-:W-:Y:S02]  /*2a50*/  VIADD R7, R7, 0x100 ;  /* 0x0000010007077836 */ /* 0x000fe40000000000 */
[----:B------:R-:W-:Y:S02]  /*2a60*/  IMAD.MOV.U32 R11, RZ, RZ, RZ ;  /* 0x000000ffff0b7224 */ /* 0x000fe400078e00ff */
[----:B0-----:R-:W-:-:S05]  /*2a70*/  IMAD.WIDE.U32 R8, R7, 0x8, R8 ;  /* 0x0000000807087825 */ /* 0x001fca00078e0008 */
[----:B------:R1:W-:Y:S02]  /*2a80*/  REDG.E.ADD.64.STRONG.GPU desc[UR20][R8.64+0x400], R10 ;  /* 0x0004000a0800798e */ /* 0x0003e4000c12e514 */
.L_x_411:
[----:B------:R-:W-:Y:S05]  /*2a90*/  BSYNC.RECONVERGENT B1 ;  /* 0x0000000000017941 */ /* 0x000fea0003800200 */
.L_x_410:
[----:B------:R-:W-:Y:S04]  /*2aa0*/  BSSY.RECONVERGENT B1, `(.L_x_412) ;  /* 0x0000008000017945 */ /* 0x000fe80003800200 */
[----:B------:R-:W-:Y:S05]  /*2ab0*/  @!P2 BRA `(.L_x_413) ;  /* 0x000000000018a947 */ /* 0x000fea0003800000 */
[----:B01----:R-:W0:Y:S01]  /*2ac0*/  LDC.64 R8, c[0x0][0x380] ;  /* 0x0000e000ff087b82 */ /* 0x003e220000000a00 */
[----:B------:R-:W-:-:S05]  /*2ad0*/  IMAD R7, R3, 0x100, R4 ;  /* 0x0000010003077824 */ /* 0x000fca00078e0204 */
[----:B------:R-:W-:-:S05]  /*2ae0*/  IADD3 R7, PT, PT, R7, 0x200, RZ ;  /* 0x0000020007077810 */ /* 0x000fca0007ffe0ff */
[----:B0-----:R-:W-:-:S04]  /*2af0*/  IMAD.WIDE.U32 R8, R7, 0x8, R8 ;  /* 0x0000000807087825 */ /* 0x001fc800078e0008 */
[----:B------:R-:W-:-:S05]  /*2b00*/  IMAD.MOV.U32 R7, RZ, RZ, RZ ;  /* 0x000000ffff077224 */ /* 0x000fca00078e00ff */
[----:B------:R2:W-:Y:S02]  /*2b10*/  REDG.E.ADD.64.STRONG.GPU desc[UR20][R8.64+0x400], R6 ;  /* 0x000400060800798e */ /* 0x0005e4000c12e514 */
.L_x_413:
[----:B------:R-:W-:Y:S05]  /*2b20*/  BSYNC.RECONVERGENT B1 ;  /* 0x0000000000017941 */ /* 0x000fea0003800200 */
.L_x_412:
[----:B------:R-:W-:Y:S04]  /*2b30*/  BSSY.RECONVERGENT B1, `(.L_x_414) ;  /* 0x0000009000017945 */ /* 0x000fe80003800200 */
[----:B------:R-:W-:Y:S05]  /*2b40*/  @!P3 BRA `(.L_x_415) ;  /* 0x00000000001cb947 */ /* 0x000fea0003800000 */
[----:B--2---:R-:W2:Y:S01]  /*2b50*/  LDC.64 R6, c[0x0][0x380] ;  /* 0x0000e000ff067b82 */ /* 0x004ea20000000a00 */
[----:B01----:R-:W-:Y:S02]  /*2b60*/  IMAD R9, R3, 0x100, R4 ;  /* 0x0000010003097824 */ /* 0x003fe400078e0204 */
[----:B------:R-:W-:Y:S02]  /*2b70*/  IMAD.MOV.U32 R8, RZ, RZ, R2 ;  /* 0x000000ffff087224 */ /* 0x000fe400078e0002 */
[----:B------:R-:W-:-:S04]  /*2b80*/  VIADD R9, R9, 0x300 ;  /* 0x0000030009097836 */ /* 0x000fc80000000000 */
[----:B--2---:R-:W-:-:S04]  /*2b90*/  IMAD.WIDE.U32 R6, R9, 0x8, R6 ;  /* 0x0000000809067825 */ /* 0x004fc800078e0006 */
[----:B------:R-:W-:-:S05]  /*2ba0*/  IMAD.MOV.U32 R9, RZ, RZ, RZ ;  /* 0x000000ffff097224 */ /* 0x000fca00078e00ff */
[----:B------:R3:W-:Y:S02]  /*2bb0*/  REDG.E.ADD.64.STRONG.GPU desc[UR20][R6.64+0x400], R8 ;  /* 0x000400080600798e */ /* 0x0007e4000c12e514 */
.L_x_415:
[----:B------:R-:W-:Y:S05]  /*2bc0*/  BSYNC.RECONVERGENT B1 ;  /* 0x0000000000017941 */ /* 0x000fea0003800200 */
.L_x_414:
[----:B------:R-:W-:-:S07]  /*2bd0*/  VIADD R3, R3, 0x4 ;  /* 0x0000000403037836 */ /* 0x000fce0000000000 */
.L_x_407:
[----:B------:R-:W-:-:S09]  /*2be0*/  UISETP.NE.AND UP0, UPT, UR25, URZ, UPT ;  /* 0x000000ff1900728c */ /* 0x000fd2000bf05270 */
[----:B------:R-:W-:Y:S05]  /*2bf0*/  BRA.U !UP0, `(.L_x_354) ;  /* 0x00000001089c7547 */ /* 0x000fea000b800000 */
[----:B------:R-:W-:-:S13]  /*2c00*/  ISETP.NE.AND P0, PT, R5, RZ, PT ;  /* 0x000000ff0500720c */ /* 0x000fda0003f05270 */
[----:B------:R-:W-:Y:S05]  /*2c10*/  @!P0 BRA `(.L_x_416) ;  /* 0x0000000000648947 */ /* 0x000fea0003800000 */
[----:B01234-:R-:W-:Y:S01]  /*2c20*/  LEA R6, R3, R0, 0xa ;  /* 0x0000000003067211 */ /* 0x01ffe200078e50ff */
[----:B------:R-:W-:Y:S04]  /*2c30*/  BSSY.RECONVERGENT B1, `(.L_x_417) ;  /* 0x000000c000017945 */ /* 0x000fe80003800200 */
[----:B------:R-:W0:Y:S04]  /*2c40*/  LDS R2, [R6+0x200] ;  /* 0x0002000006027984 */ /* 0x000e280000000800 */
        /* <DEDUP_REMOVED lines=10> */
.L_x_418:
[----:B------:R-:W-:Y:S05]  /*2cf0*/  BSYNC.RECONVERGENT B1 ;  /* 0x0000000000017941 */ /* 0x000fea0003800200 */
.L_x_417:
[----:B------:R-:W-:Y:S04]  /*2d00*/  BSSY.RECONVERGENT B1, `(.L_x_419) ;  /* 0x0000009000017945 */ /* 0x000fe80003800200 */
[----:B------:R-:W-:Y:S05]  /*2d10*/  @!P1 BRA `(.L_x_420) ;  /* 0x00000000001c9947 */ /* 0x000fea0003800000 */
[----:B0-----:R-:W0:Y:S01]  /*2d20*/  LDC.64 R6, c[0x0][0x380] ;  /* 0x0000e000ff067b82 */ /* 0x001e220000000a00 */
[----:B------:R-:W-:-:S04]  /*2d30*/  IMAD R2, R3, 0x100, R4 ;  /* 0x0000010003027824 */ /* 0x000fc800078e0204 */
[----:B------:R-:W-:-:S04]  /*2d40*/  VIADD R9, R2, 0x100 ;  /* 0x0000010002097836 */ /* 0x000fc80000000000 */
[----:B0-----:R-:W-:-:S04]  /*2d50*/  IMAD.WIDE.U32 R8, R9, 0x8, R6 ;  /* 0x0000000809087825 */ /* 0x001fc800078e0006 */
[----:B------:R-:W-:Y:S02]  /*2d60*/  HFMA2 R7, -RZ, RZ, 0, 0 ;  /* 0x00000000ff077431 */ /* 0x000fe400000001ff */
[----:B------:R-:W-:-:S05]  /*2d70*/  IMAD.MOV.U32 R6, RZ, RZ, R5 ;  /* 0x000000ffff067224 */ /* 0x000fca00078e0005 */
[----:B------:R1:W-:Y:S02]  /*2d80*/  REDG.E.ADD.64.STRONG.GPU desc[UR20][R8.64+0x400], R6 ;  /* 0x000400060800798e */ /* 0x0003e4000c12e514 */
.L_x_420:
[----:B------:R-:W-:Y:S05]  /*2d90*/  BSYNC.RECONVERGENT B1 ;  /* 0x0000000000017941 */ /* 0x000fea0003800200 */
.L_x_419:
[----:B------:R-:W-:-:S07]  /*2da0*/  VIADD R3, R3, 0x2 ;  /* 0x0000000203037836 */ /* 0x000fce0000000000 */
.L_x_416:
[----:B------:R-:W-:-:S09]  /*2db0*/  UISETP.NE.AND UP0, UPT, UR9, URZ, UPT ;  /* 0x000000ff0900728c */ /* 0x000fd2000bf05270 */
[----:B------:R-:W-:Y:S05]  /*2dc0*/  BRA.U !UP0, `(.L_x_354) ;  /* 0x0000000108287547 */ /* 0x000fea000b800000 */
[----:B------:R-:W-:-:S05]  /*2dd0*/  IMAD R2, R3, 0x400, R0 ;  /* 0x0000040003027824 */ /* 0x000fca00078e0200 */
[----:B------:R-:W5:Y:S02]  /*2de0*/  LDS R5, [R2+0x200] ;  /* 0x0002000002057984 */ /* 0x000f640000000800 */
[----:B-----5:R-:W-:-:S13]  /*2df0*/  ISETP.NE.AND P0, PT, R5, RZ, PT ;  /* 0x000000ff0500720c */ /* 0x020fda0003f05270 */
[----:B------:R-:W-:Y:S05]  /*2e00*/  @!P0 BRA `(.L_x_354) ;  /* 0x0000000000188947 */ /* 0x000fea0003800000 */
[----:B01234-:R-:W0:Y:S01]  /*2e10*/  LDC.64 R6, c[0x0][0x380] ;  /* 0x0000e000ff067b82 */ /* 0x01fe220000000a00 */
[----:B------:R-:W-:-:S04]  /*2e20*/  IMAD R3, R3, 0x100, R4 ;  /* 0x0000010003037824 */ /* 0x000fc800078e0204 */
[----:B0-----:R-:W-:-:S04]  /*2e30*/  IMAD.WIDE.U32 R2, R3, 0x8, R6 ;  /* 0x0000000803027825 */ /* 0x001fc800078e0006 */
[----:B------:R-:W-:Y:S02]  /*2e40*/  IMAD.MOV.U32 R6, RZ, RZ, R5 ;  /* 0x000000ffff067224 */ /* 0x000fe400078e0005 */
[----:B------:R-:W-:-:S05]  /*2e50*/  IMAD.MOV.U32 R7, RZ, RZ, RZ ;  /* 0x000000ffff077224 */ /* 0x000fca00078e00ff */
[----:B------:R0:W-:Y:S02]  /*2e60*/  REDG.E.ADD.64.STRONG.GPU desc[UR20][R2.64+0x400], R6 ;  /* 0x000400060200798e */ /* 0x0001e4000c12e514 */
.L_x_354:
[----:B------:R-:W-:Y:S05]  /*2e70*/  BSYNC.RECONVERGENT B0 ;  /* 0x0000000000007941 */ /* 0x000fea0003800200 */
.L_x_353:
[----:B------:R-:W-:Y:S01]  /*2e80*/  BAR.SYNC.DEFER_BLOCKING 0x0 ;  /* 0x0000000000007b1d */ /* 0x000fe20000010000 */
[----:B------:R-:W-:-:S04]  /*2e90*/  UIADD3 UR6, UP0, UPT, UR6, 0x1, URZ ;  /* 0x0000000106067890 */ /* 0x000fc8000ff1e0ff */
[----:B------:R-:W-:Y:S02]  /*2ea0*/  UIADD3.X UR7, UPT, UPT, URZ, UR7, URZ, UP0, !UPT ;  /* 0x00000007ff077290 */ /* 0x000fe400087fe4ff */
[----:B------:R-:W-:-:S04]  /*2eb0*/  UISETP.NE.U32.AND UP0, UPT, UR6, UR11, UPT ;  /* 0x0000000b0600728c */ /* 0x000fc8000bf05070 */
[----:B------:R-:W-:-:S09]  /*2ec0*/  UISETP.NE.AND.EX UP0, UPT, UR7, UR12, UPT, UP0 ;  /* 0x0000000c0700728c */ /* 0x000fd2000bf05300 */
[----:B------:R-:W-:Y:S05]  /*2ed0*/  BRA.U UP0, `(.L_x_421) ;  /* 0xffffffd100f07547 */ /* 0x000fea000b83ffff */
[----:B------:R-:W-:Y:S05]  /*2ee0*/  EXIT ;  /* 0x000000000000794d */ /* 0x000fea0003800000 */
.L_x_422:
        /* <DEDUP_REMOVED lines=9> */
.L_x_494:


//--------------------- .text._ZN3cub18CUB_300001_SM_10006detail10radix_sort31DeviceRadixSortSingleTileKernelINS1_5radix10policy_hubIiNS0_8NullTypeEyE10Policy1000ELNS0_9SortOrderE0EiS6_yNS1_21identity_decomposer_tEEEvPKT1_PSB_PKT2_PSF_T3_iiT4_ --------------------------
	.section	.text._ZN3cub18CUB_300001_SM_10006detail10radix_sort31DeviceRadixSortSingleTileKernelINS1_5radix10policy_hubIiNS0_8NullTypeEyE10Policy1000ELNS0_9SortOrderE0EiS6_yNS1_21identity_decomposer_tEEEvPKT1_PSB_PKT2_PSF_T3_iiT4_,"ax",@progbits
	.align	128
        .global         _ZN3cub18CUB_300001_SM_10006detail10radix_sort31DeviceRadixSortSingleTileKernelINS1_5radix10policy_hubIiNS0_8NullTypeEyE10Policy1000ELNS0_9SortOrderE0EiS6_yNS1_21identity_decomposer_tEEEvPKT1_PSB_PKT2_PSF_T3_iiT4_
        .type           _ZN3cub18CUB_300001_SM_10006detail10radix_sort31DeviceRadixSortSingleTileKernelINS1_5radix10policy_hubIiNS0_8NullTypeEyE10Policy1000ELNS0_9SortOrderE0EiS6_yNS1_21identity_decomposer_tEEEvPKT1_PSB_PKT2_PSF_T3_iiT4_,@function
        .size           _ZN3cub18CUB_300001_SM_10006detail10radix_sort31DeviceRadixSortSingleTileKernelINS1_5radix10policy_hubIiNS0_8NullTypeEyE10Policy1000ELNS0_9SortOrderE0EiS6_yNS1_21identity_decomposer_tEEEvPKT1_PSB_PKT2_PSF_T3_iiT4_,(.L_x_495 - _ZN3cub18CUB_300001_SM_10006detail10radix_sort31DeviceRadixSortSingleTileKernelINS1_5radix10policy_hubIiNS0_8NullTypeEyE10Policy1000ELNS0_9SortOrderE0EiS6_yNS1_21identity_decomposer_tEEEvPKT1_PSB_PKT2_PSF_T3_iiT4_)
        .other          _ZN3cub18CUB_300001_SM_10006detail10radix_sort31DeviceRadixSortSingleTileKernelINS1_5radix10policy_hubIiNS0_8NullTypeEyE10Policy1000ELNS0_9SortOrderE0EiS6_yNS1_21identity_decomposer_tEEEvPKT1_PSB_PKT2_PSF_T3_iiT4_,@"STO_CUDA_ENTRY STV_DEFAULT"
_ZN3cub18CUB_300001_SM_10006detail10radix_sort31DeviceRadixSortSingleTileKernelINS1_5radix10policy_hubIiNS0_8NullTypeEyE10Policy1000ELNS0_9SortOrderE0EiS6_yNS1_21identity_decomposer_tEEEvPKT1_PSB_PKT2_PSF_T3_iiT4_:
.text._ZN3cub18CUB_300001_SM_10006detail10radix_sort31DeviceRadixSortSingleTileKernelINS1_5radix10policy_hubIiNS0_8NullTypeEyE10Policy1000ELNS0_9SortOrderE0EiS6_yNS1_21identity_decomposer_tEEEvPKT1_PSB_PKT2_PSF_T3_iiT4_:
[----:B------:R-:W-:Y:S01]  /*0000*/  LDC R1, c[0x0][0x37c] ;  /* 0x0000df00ff017b82 */ /* 0x000fe20000000800 */
[----:B------:R-:W0:Y:S01]  /*0010*/  S2R R0, SR_TID.X ;  /* 0x0000000000007919 */ /* 0x000e220000002100 */
[----:B------:R-:W1:Y:S06]  /*0020*/  LDCU UR4, c[0x0][0x3a0] ;  /* 0x00007400ff0477ac */ /* 0x000e6c0008000800 */
[----:B------:R-:W2:Y:S01]  /*0030*/  LDC.64 R4, c[0x0][0x380] ;  /* 0x0000e000ff047b82 */ /* 0x000ea20000000a00 */
[----:B------:R-:W3:Y:S01]  /*0040*/  LDCU.64 UR8, c[0x0][0x358] ;  /* 0x00006b00ff0877ac */ /* 0x000ee20008000a00 */
[----:B------:R-:W-:-:S02]  /*0050*/  IMAD.MOV.U32 R13, RZ, RZ, -0x1 ;  /* 0xffffffffff0d7424 */ /* 0x000fc400078e00ff */
[----:B------:R-:W-:Y:S02]  /*0060*/  IMAD.MOV.U32 R14, RZ, RZ, -0x1 ;  /* 0xffffffffff0e7424 */ /* 0x000fe400078e00ff */
[----:B------:R-:W-:Y:S02]  /*0070*/  IMAD.MOV.U32 R20, RZ, RZ, -0x1 ;  /* 0xffffffffff147424 */ /* 0x000fe400078e00ff */
[----:B------:R-:W-:Y:S01]  /*0080*/  IMAD.MOV.U32 R21, RZ, RZ, -0x1 ;  /* 0xffffffffff157424 */ /* 0x000fe200078e00ff */
        /* <DEDUP_REMOVED lines=8> */
[----:B------:R-:W-:Y:S01]  /*0110*/  ISETP.GE.AND P2, PT, R2, UR4, PT ;  /* 0x0000000402007c0c */ /* 0x000fe2000bf46270 */
[C---:B------:R-:W-:Y:S02]  /*0120*/  VIADD R2, R7.reuse, 0x2 ;  /* 0x0000000207027836 */ /* 0x040fe40000000000 */
[----:B------:R-:W-:-:S03]  /*0130*/  VIADD R3, R7, 0x3 ;  /* 0x0000000307037836 */ /* 0x000fc60000000000 */
[----:B------:R-:W-:Y:S01]  /*0140*/  ISETP.GE.AND P3, PT, R2, UR4, PT ;  /* 0x0000000402007c0c */ /* 0x000fe2000bf66270 */
[----:B------:R-:W-:Y:S01]  /*0150*/  VIADD R2, R7, 0x4 ;  /* 0x0000000407027836 */ /* 0x000fe20000000000 */
[----:B------:R-:W-:Y:S01]  /*0160*/  ISETP.GE.AND P4, PT, R3, UR4, PT ;  /* 0x0000000403007c0c */ /* 0x000fe2000bf86270 */
[----:B---3--:R-:W2:Y:S03]  /*0170*/  @!P1 LDG.E R12, desc[UR8][R4.64] ;  /* 0x00000008040c9981 */ /* 0x008ea6000c1e1900 */
[----:B------:R-:W-:Y:S01]  /*0180*/  ISETP.GE.AND P5, PT, R2, UR4, PT ;  /* 0x0000000402007c0c */ /* 0x000fe2000bfa6270 */
[----:B------:R-:W3:Y:S06]  /*0190*/  @!P2 LDG.E R6, desc[UR8][R4.64+0x4] ;  /* 0x000004080406a981 */ /* 0x000eec000c1e1900 */
[----:B------:R-:W5:Y:S04]  /*01a0*/  @!P3 LDG.E R8, desc[UR8][R4.64+0x8] ;  /* 0x000008080408b981 */ /* 0x000f68000c1e1900 */
[----:B------:R-:W4:Y:S04]  /*01b0*/  @!P4 LDG.E R9, desc[UR8][R4.64+0xc] ;  /* 0x00000c080409c981 */ /* 0x000f28000c1e1900 */
[----:B------:R-:W4:Y:S01]  /*01c0*/  @!P5 LDG.E R10, desc[UR8][R4.64+0x10] ;  /* 0x00001008040ad981 */ /* 0x000f22000c1e1900 */
[----:B------:R-:W-:-:S02]  /*01d0*/  VIADD R2, R7, 0x5 ;  /* 0x0000000507027836 */ /* 0x000fc40000000000 */
[C---:B------:R-:W-:Y:S02]  /*01e0*/  VIADD R11, R7.reuse, 0x7 ;  /* 0x00000007070b7836 */ /* 0x040fe40000000000 */
[----:B------:R-:W-:Y:S01]  /*01f0*/  VIADD R3, R7, 0x6 ;  /* 0x0000000607037836 */ /* 0x000fe20000000000 */
[----:B------:R-:W-:Y:S01]  /*0200*/  ISETP.GE.AND P6, PT, R2, UR4, PT ;  /* 0x0000000402007c0c */ /* 0x000fe2000bfc6270 */
[----:B------:R-:W-:-:S03]  /*0210*/  IMAD.MOV.U32 R2, RZ, RZ, -0x1 ;  /* 0xffffffffff027424 */ /* 0x000fc600078e00ff */
[----:B------:R-:W-:Y:S01]  /*0220*/  ISETP.GE.AND P0, PT, R3, UR4, PT ;  /* 0x0000000403007c0c */ /* 0x000fe2000bf06270 */
[----:B------:R-:W-:Y:S02]  /*0230*/  IMAD.MOV.U32 R3, RZ, RZ, -0x1 ;  /* 0xffffffffff037424 */ /* 0x000fe400078e00ff */
[----:B------:R-:W-:-:S06]  /*0240*/  VIADD R15, R7, 0xb ;  /* 0x0000000b070f7836 */ /* 0x000fcc0000000000 */
[----:B------:R-:W4:Y:S01]  /*0250*/  @!P6 LDG.E R17, desc[UR8][R4.64+0x14] ;  /* 0x000014080411e981 */ /* 0x000f22000c1e1900 */
[----:B--2---:R-:W-:Y:S01]  /*0260*/  @!P1 LOP3.LUT R2, R12, 0x80000000, RZ, 0x3c, !PT ;  /* 0x800000000c029812 */ /* 0x004fe200078e3cff */
[----:B------:R-:W-:Y:S01]  /*0270*/  IMAD.MOV.U32 R12, RZ, RZ, -0x1 ;  /* 0xffffffffff0c7424 */ /* 0x000fe200078e00ff */
[----:B------:R-:W-:Y:S01]  /*0280*/  ISETP.GE.AND P1, PT, R11, UR4, PT ;  /* 0x000000040b007c0c */ /* 0x000fe2000bf26270 */
[C---:B------:R-:W-:Y:S01]  /*0290*/  VIADD R11, R7.reuse, 0x8 ;  /* 0x00000008070b7836 */ /* 0x040fe20000000000 */
[----:B---3--:R-:W-:Y:S01]  /*02a0*/  @!P2 LOP3.LUT R3, R6, 0x80000000, RZ, 0x3c, !PT ;  /* 0x800000000603a812 */ /* 0x008fe200078e3cff */
[----:B------:R-:W-:-:S03]  /*02b0*/  VIADD R6, R7, 0x9 ;  /* 0x0000000907067836 */ /* 0x000fc60000000000 */
[----:B------:R-:W-:Y:S01]  /*02c0*/  ISETP.GE.AND P2, PT, R11, UR4, PT ;  /* 0x000000040b007c0c */ /* 0x000fe2000bf46270 */
[----:B------:R-:W-:Y:S01]  /*02d0*/  VIADD R11, R7, 0xa ;  /* 0x0000000a070b7836 */ /* 0x000fe20000000000 */
[----:B-----5:R-:W-:Y:S02]  /*02e0*/  @!P3 LOP3.LUT R12, R8, 0x80000000, RZ, 0x3c, !PT ;  /* 0x80000000080cb812 */ /* 0x020fe400078e3cff */
[----:B------:R-:W-:Y:S02]  /*02f0*/  ISETP.GE.AND P3, PT, R6, UR4, PT ;  /* 0x0000000406007c0c */ /* 0x000fe4000bf66270 */
[----:B----4-:R-:W-:Y:S01]  /*0300*/  @!P4 LOP3.LUT R13, R9, 0x80000000, RZ, 0x3c, !PT ;  /* 0x80000000090dc812 */ /* 0x010fe200078e3cff */
[----:B------:R-:W2:Y:S01]  /*0310*/  @!P0 LDG.E R6, desc[UR8][R4.64+0x18] ;  /* 0x0000180804068981 */ /* 0x000ea2000c1e1900 */
[----:B------:R-:W-:Y:S02]  /*0320*/  ISETP.GE.AND P4, PT, R11, UR4, PT ;  /* 0x000000040b007c0c */ /* 0x000fe4000bf86270 */
[----:B------:R-:W-:Y:S01]  /*0330*/  @!P5 LOP3.LUT R14, R10, 0x80000000, RZ, 0x3c, !PT ;  /* 0x800000000a0ed812 */ /* 0x000fe200078e3cff */
[----:B------:R-:W3:Y:S01]  /*0340*/  @!P1 LDG.E R8, desc[UR8][R4.64+0x1c] ;  /* 0x00001c0804089981 */ /* 0x000ee2000c1e1900 */
[----:B------:R-:W-:-:S03]  /*0350*/  ISETP.GE.AND P5, PT, R15, UR4, PT ;  /* 0x000000040f007c0c */ /* 0x000fc6000bfa6270 */
[----:B------:R-:W4:Y:S04]  /*0360*/  @!P2 LDG.E R9, desc[UR8][R4.64+0x20] ;  /* 0x000020080409a981 */ /* 0x000f28000c1e1900 */
[----:B------:R-:W5:Y:S04]  /*0370*/  @!P3 LDG.E R10, desc[UR8][R4.64+0x24] ;  /* 0x00002408040ab981 */ /* 0x000f68000c1e1900 */
[----:B------:R-:W5:Y:S04]  /*0380*/  @!P4 LDG.E R11, desc[UR8][R4.64+0x28] ;  /* 0x00002808040bc981 */ /* 0x000f68000c1e1900 */
[----:B------:R-:W5:Y:S01]  /*0390*/  @!P5 LDG.E R22, desc[UR8][R4.64+0x2c] ;  /* 0x00002c080416d981 */ /* 0x000f62000c1e1900 */
[----:B------:R-:W-:-:S02]  /*03a0*/  VIADD R16, R7, 0xc ;  /* 0x0000000c07107836 */ /* 0x000fc40000000000 */
[----:B------:R-:W-:Y:S01]  /*03b0*/  IMAD.MOV.U32 R15, RZ, RZ, -0x1 ;  /* 0xffffffffff0f7424 */ /* 0x000fe200078e00ff */
[----:B------:R-:W-:Y:S01]  /*03c0*/  @!P6 LOP3.LUT R15, R17, 0x80000000, RZ, 0x3c, !PT ;  /* 0x80000000110fe812 */ /* 0x000fe200078e3cff */
[C---:B------:R-:W-:Y:S01]  /*03d0*/  VIADD R18, R7.reuse, 0xd ;  /* 0x0000000d07127836 */ /* 0x040fe20000000000 */
[----:B------:R-:W-:Y:S01]  /*03e0*/  ISETP.GE.AND P6, PT, R16, UR4, PT ;  /* 0x0000000410007c0c */ /* 0x000fe2000bfc6270 */
[----:B------:R-:W-:Y:S02]  /*03f0*/  IMAD.MOV.U32 R16, RZ, RZ, -0x1 ;  /* 0xffffffffff107424 */ /* 0x000fe400078e00ff */
[----:B------:R-:W-:Y:S02]  /*0400*/  IMAD.MOV.U32 R17, RZ, RZ, -0x1 ;  /* 0xffffffffff117424 */ /* 0x000fe400078e00ff */
[----:B------:R-:W-:-:S08]  /*0410*/  VIADD R19, R7, 0xe ;  /* 0x0000000e07137836 */ /* 0x000fd00000000000 */
[----:B------:R-:W5:Y:S01]  /*0420*/  @!P6 LDG.E R24, desc[UR8][R4.64+0x30] ;  /* 0x000030080418e981 */ /* 0x000f62000c1e1900 */
[----:B--2---:R-:W-:Y:S01]  /*0430*/  @!P0 LOP3.LUT R16, R6, 0x80000000, RZ, 0x3c, !PT ;  /* 0x8000000006108812 */ /* 0x004fe200078e3cff */
[C---:B------:R-:W-:Y:S01]  /*0440*/  VIADD R6, R7.reuse, 0xf ;  /* 0x0000000f07067836 */ /* 0x040fe20000000000 */
[----:B------:R-:W-:Y:S01]  /*0450*/  ISETP.GE.AND P0, PT, R18, UR4, PT ;  /* 0x0000000412007c0c */ /* 0x000fe2000bf06270 */
[----:B------:R-:W-:Y:S01]  /*0460*/  IMAD.MOV.U32 R18, RZ, RZ, -0x1 ;  /* 0xffffffffff127424 */ /* 0x000fe200078e00ff */
[----:B---3--:R-:W-:Y:S01]  /*0470*/  @!P1 LOP3.LUT R17, R8, 0x80000000, RZ, 0x3c, !PT ;  /* 0x8000000008119812 */ /* 0x008fe200078e3cff */
[----:B------:R-:W-:Y:S01]  /*0480*/  VIADD R8, R7, 0x10 ;  /* 0x0000001007087836 */ /* 0x000fe20000000000 */
[----:B----4-:R-:W-:Y:S02]  /*0490*/  @!P2 LOP3.LUT R18, R9, 0x80000000, RZ, 0x3c, !PT ;  /* 0x800000000912a812 */ /* 0x010fe400078e3cff */
[----:B------:R-:W-:Y:S01]  /*04a0*/  ISETP.GE.AND P2, PT, R6, UR4, PT ;  /* 0x0000000406007c0c */ /* 0x000fe2000bf46270 */
[----:B------:R-:W-:-:S02]  /*04b0*/  VIADD R6, R7, 0x11 ;  /* 0x0000001107067836 */ /* 0x000fc40000000000 */
[----:B------:R-:W-:Y:S01]  /*04c0*/  VIADD R7, R7, 0x12 ;  /* 0x0000001207077836 */ /* 0x000fe20000000000 */
[----:B------:R-:W-:Y:S01]  /*04d0*/  ISETP.GE.AND P1, PT, R19, UR4, PT ;  /* 0x0000000413007c0c */ /* 0x000fe2000bf26270 */
[----:B------:R-:W-:Y:S01]  /*04e0*/  IMAD.MOV.U32 R19, RZ, RZ, -0x1 ;  /* 0xffffffffff137424 */ /* 0x000fe200078e00ff */
[----:B-----5:R-:W-:Y:S02]  /*04f0*/  @!P3 LOP3.LUT R19, R10, 0x80000000, RZ, 0x3c, !PT ;  /* 0x800000000a13b812 */ /* 0x020fe400078e3cff */
[----:B------:R-:W-:Y:S02]  /*0500*/  @!P4 LOP3.LUT R20, R11, 0x80000000, RZ, 0x3c, !PT ;  /* 0x800000000b14c812 */ /* 0x000fe400078e3cff */
[----:B------:R-:W-:Y:S02]  /*0510*/  @!P5 LOP3.LUT R21, R22, 0x80000000, RZ, 0x3c, !PT ;  /* 0x800000001615d812 */ /* 0x000fe400078e3cff */
[----:B------:R-:W-:Y:S02]  /*0520*/  ISETP.GE.AND P3, PT, R8, UR4, PT ;  /* 0x0000000408007c0c */ /* 0x000fe4000bf66270 */
[----:B------:R-:W-:Y:S01]  /*0530*/  ISETP.GE.AND P4, PT, R6, UR4, PT ;  /* 0x0000000406007c0c */ /* 0x000fe2000bf86270 */
[----:B------:R-:W2:Y:S01]  /*0540*/  @!P2 LDG.E R8, desc[UR8][R4.64+0x3c] ;  /* 0x00003c080408a981 */ /* 0x000ea2000c1e1900 */
[----:B------:R-:W-:Y:S01]  /*0550*/  ISETP.GE.AND P5, PT, R7, UR4, PT ;  /* 0x0000000407007c0c */ /* 0x000fe2000bfa6270 */
[----:B------:R-:W0:Y:S02]  /*0560*/  LDCU.64 UR4, c[0x0][0x3a8] ;  /* 0x00007500ff0477ac */ /* 0x000e240008000a00 */
[----:B------:R-:W3:Y:S04]  /*0570*/  @!P0 LDG.E R6, desc[UR8][R4.64+0x34] ;  /* 0x0000340804068981 */ /* 0x000ee8000c1e1900 */
[----:B------:R-:W4:Y:S04]  /*0580*/  @!P1 LDG.E R7, desc[UR8][R4.64+0x38] ;  /* 0x0000380804079981 */ /* 0x000f28000c1e1900 */
[----:B------:R-:W5:Y:S04]  /*0590*/  @!P3 LDG.E R9, desc[UR8][R4.64+0x40] ;  /* 0x000040080409b981 */ /* 0x000f68000c1e1900 */
[----:B------:R-:W5:Y:S04]  /*05a0*/  @!P4 LDG.E R10, desc[UR8][R4.64+0x44] ;  /* 0x00004408040ac981 */ /* 0x000f68000c1e1900 */
[----:B------:R-:W5:Y:S01]  /*05b0*/  @!P5 LDG.E R11, desc[UR8][R4.64+0x48] ;  /* 0x00004808040bd981 */ /* 0x000f62000c1e1900 */
[----:B0-----:R-:W-:-:S02]  /*05c0*/  UIADD3 UR7, UPT, UPT, UR4, 0x6, URZ ;  /* 0x0000000604077890 */ /* 0x001fc4000fffe0ff */
[----:B------:R-:W-:-:S03]  /*05d0*/  UIADD3 UR5, UPT, UPT, -UR4, UR5, URZ ;  /* 0x0000000504057290 */ /* 0x000fc6000fffe1ff */
[----:B------:R-:W-:Y:S02]  /*05e0*/  UMOV UR4, 0x400 ;  /* 0x0000040000047882 */ /* 0x000fe40000000000 */
[----:B------:R-:W-:Y:S01]  /*05f0*/  ULEA UR4, UR6, UR4, 0x18 ;  /* 0x0000000406047291 */ /* 0x000fe2000f8ec0ff */
[----:B------:R-:W-:-:S05]  /*0600*/  SHF.R.U32.HI R105, RZ, 0x5, R0 ;  /* 0x00000005ff697819 */ /* 0x000fca0000011600 */
[----:B------:R-:W-:Y:S01]  /*0610*/  LEA R29, R0, UR4, 0x2 ;  /* 0x00000004001d7c11 */ /* 0x000fe2000f8e10ff */
[----:B------:R-:W-:Y:S01]  /*0620*/  IMAD.MOV.U32 R22, RZ, RZ, -0x1 ;  /* 0xffffffffff167424 */ /* 0x000fe200078e00ff */
[----:B------:R-:W-:-:S03]  /*0630*/  @!P6 LOP3.LUT R22, R24, 0x80000000, RZ, 0x3c, !PT ;  /* 0x800000001816e812 */ /* 0x000fc600078e3cff */
[----:B------:R-:W-:Y:S01]  /*0640*/  IMAD R31, R0, 0x80, R29 ;  /* 0x00000080001f7824 */ /* 0x000fe200078e021d */
[----:B------:R-:W-:Y:S01]  /*0650*/  LEA R32, R105, UR4, 0x2 ;  /* 0x0000000469207c11 */ /* 0x000fe2000f8e10ff */
[----:B------:R-:W-:Y:S02]  /*0660*/  IMAD.MOV.U32 R24, RZ, RZ, -0x1 ;  /* 0xffffffffff187424 */ /* 0x000fe400078e00ff */
[----:B------:R-:W-:Y:S02]  /*0670*/  IMAD.MOV.U32 R26, RZ, RZ, -0x1 ;  /* 0xffffffffff1a7424 */ /* 0x000fe400078e00ff */
[----:B------:R-:W-:Y:S02]  /*0680*/  IMAD.MOV.U32 R27, RZ, RZ, -0x1 ;  /* 0xffffffffff1b7424 */ /* 0x000fe400078e00ff */
[----:B------:R-:W-:Y:S02]  /*0690*/  IMAD.MOV.U32 R28, RZ, RZ, -0x1 ;  /* 0xffffffffff1c7424 */ /* 0x000fe400078e00ff */
[----:B------:R-:W-:-:S02]  /*06a0*/  IMAD.MOV.U32 R30, RZ, RZ, -0x1 ;  /* 0xffffffffff1e7424 */ /* 0x000fc400078e00ff */
[----:B------:R-:W-:Y:S01]  /*06b0*/  IMAD R33, R0, -0x38, R31 ;  /* 0xffffffc800217824 */ /* 0x000fe200078e021f */
[----:B------:R-:W-:Y:S01]  /*06c0*/  BAR.SYNC.DEFER_BLOCKING 0x0 ;  /* 0x0000000000007b1d */ /* 0x000fe20000010000 */
[----:B--2---:R-:W-:Y:S02]  /*06d0*/  @!P2 LOP3.LUT R26, R8, 0x80000000, RZ, 0x3c, !PT ;  /* 0x80000000081aa812 */ /* 0x004fe400078e3cff */
[----:B---3--:R-:W-:Y:S02]  /*06e0*/  @!P0 LOP3.LUT R24, R6, 0x80000000, RZ, 0x3c, !PT ;  /* 0x8000000006188812 */ /* 0x008fe400078e3cff */
[----:B----4-:R-:W-:Y:S02]  /*06f0*/  @!P1 LOP3.LUT R25, R7, 0x80000000, RZ, 0x3c, !PT ;  /* 0x8000000007199812 */ /* 0x010fe400078e3cff */
[----:B-----5:R-:W-:Y:S02]  /*0700*/  @!P3 LOP3.LUT R27, R9, 0x80000000, RZ, 0x3c, !PT ;  /* 0x80000000091bb812 */ /* 0x020fe400078e3cff */
[----:B------:R-:W-:-:S02]  /*0710*/  @!P4 LOP3.LUT R28, R10, 0x80000000, RZ, 0x3c, !PT ;  /* 0x800000000a1cc812 */ /* 0x000fc400078e3cff */
[----:B------:R-:W-:-:S07]  /*0720*/  @!P5 LOP3.LUT R30, R11, 0x80000000, RZ, 0x3c, !PT ;  /* 0x800000000b1ed812 */ /* 0x000fce00078e3cff */
.L_x_424:
[----:B------:R-:W-:Y:S01]  /*0730*/  UISETP.LT.AND UP0, UPT, UR5, 0x6, UPT ;  /* 0x000000060500788c */ /* 0x000fe2000bf01270 */
[----:B------:R-:W-:Y:S01]  /*0740*/  STS [R29], RZ ;  /* 0x000000ff1d007388 */ /* 0x000fe20000000800 */
[----:B------:R-:W-:Y:S01]  /*0750*/  UIADD3 UR6, UPT, UPT, UR7, -0x6, URZ ;  /* 0xfffffffa07067890 */ /* 0x000fe2000fffe0ff */
[----:B------:R-:W-:Y:S01]  /*0760*/  ISETP.NE.AND P1, PT, R23, 0x1f, PT ;  /* 0x0000001f1700780c */ /* 0x000fe20003f25270 */
[----:B------:R-:W-:Y:S01]  /*0770*/  USEL UR4, UR5, 0x6, UP0 ;  /* 0x0000000605047887 */ /* 0x000fe20008000000 */
[----:B------:R-:W-:Y:S01]  /*0780*/  STS [R29+0x400], RZ ;  /* 0x000400ff1d007388 */ /* 0x000fe20000000800 */
[C---:B------:R-:W-:Y:S01]  /*0790*/  ISETP.NE.AND P2, PT, R105.reuse, 0x6, PT ;  /* 0x000000066900780c */ /* 0x040fe20003f45270 */
[----:B------:R-:W-:Y:S01]  /*07a0*/  UISETP.GE.AND UP0, UPT, UR7, UR10, UPT ;  /* 0x0000000a0700728c */ /* 0x000fe2000bf06270 */
[----:B0-2---:R-:W-:Y:S01]  /*07b0*/  SHF.R.U32.HI R4, RZ, UR6, R2 ;  /* 0x00000006ff047c19 */ /* 0x005fe20008011602 */
[----:B------:R-:W-:Y:S01]  /*07c0*/  UBMSK UR4, URZ, UR4 ;  /* 0x00000004ff04729b */ /* 0x000fe20008000000 */
[----:B------:R-:W-:Y:S01]  /*07d0*/  STS [R29+0x800], RZ ;  /* 0x000800ff1d007388 */ /* 0x000fe20000000800 */
[----:B------:R-:W-:-:S03]  /*07e0*/  ISETP.NE.AND P3, PT, R105, 0x7, PT ;  /* 0x000000076900780c */ /* 0x000fc60003f65270 */
[----:B------:R-:W-:Y:S01]  /*07f0*/  STS [R29+0xc00], RZ ;  /* 0x000c00ff1d007388 */ /* 0x000fe20000000800 */
[----:B------:R-:W-:-:S03]  /*0800*/  LOP3.LUT R4, R4, UR4, RZ, 0xc0, !PT ;  /* 0x0000000404047c12 */ /* 0x000fc6000f8ec0ff */
[----:B------:R-:W-:Y:S02]  /*0810*/  STS [R29+0x1000], RZ ;  /* 0x001000ff1d007388 */ /* 0x000fe40000000800 */
[----:B------:R-:W-:Y:S01]  /*0820*/  IMAD.SHL.U32 R5, R4, 0x400, RZ ;  /* 0x0000040004057824 */ /* 0x000fe200078e00ff */
[----:B------:R-:W-:Y:S01]  /*0830*/  SHF.R.U32.HI R4, RZ, 0x4, R4 ;  /* 0x00000004ff047819 */ /* 0x000fe20000011604 */
[----:B------:R-:W-:Y:S03]  /*0840*/  STS [R29+0x1400], RZ ;  /* 0x001400ff1d007388 */ /* 0x000fe60000000800 */
[----:B------:R-:W-:Y:S01]  /*0850*/  LOP3.LUT R36, R5, 0x7c00, RZ, 0xc0, !PT ;  /* 0x00007c0005247812 */ /* 0x000fe200078ec0ff */
[----:B------:R-:W-:Y:S01]  /*0860*/  STS [R29+0x1800], RZ ;  /* 0x001800ff1d007388 */ /* 0x000fe20000000800 */
[----:B------:R-:W-:-:S03]  /*0870*/  LOP3.LUT R4, R4, 0xffffffe, RZ, 0xc0, !PT ;  /* 0x0ffffffe04047812 */ /* 0x000fc600078ec0ff */
[----:B------:R-:W-:Y:S01]  /*0880*/  STS [R29+0x1c00], RZ ;  /* 0x001c00ff1d007388 */ /* 0x000fe20000000800 */
[----:B------:R-:W-:Y:S02]  /*0890*/  IADD3 R36, PT, PT, R4, R29, R36 ;  /* 0x0000001d04247210 */ /* 0x000fe40007ffe024 */
[----:B------:R-:W-:Y:S01]  /*08a0*/  SHF.R.U32.HI R4, RZ, UR6, R3 ;  /* 0x00000006ff047c19 */ /* 0x000fe20008011603 */
[----:B------:R-:W-:Y:S03]  /*08b0*/  STS [R29+0x2000], RZ ;  /* 0x002000ff1d007388 */ /* 0x000fe60000000800 */
[----:B------:R-:W-:Y:S01]  /*08c0*/  LOP3.LUT R4, R4, UR4, RZ, 0xc0, !PT ;  /* 0x0000000404047c12 */ /* 0x000fe2000f8ec0ff */
[----:B------:R-:W-:Y:S03]  /*08d0*/  STS [R29+0x2400], RZ ;  /* 0x002400ff1d007388 */ /* 0x000fe60000000800 */
[----:B------:R-:W-:Y:S01]  /*08e0*/  SHF.R.U32.HI R6, RZ, 0x4, R4 ;  /* 0x00000004ff067819 */ /* 0x000fe20000011604 */
[----:B------:R-:W-:Y:S01]  /*08f0*/  STS [R29+0x2800], RZ ;  /* 0x002800ff1d007388 */ /* 0x000fe20000000800 */
[----:B------:R-:W-:-:S02]  /*0900*/  IMAD.SHL.U32 R5, R4, 0x400, RZ ;  /* 0x0000040004057824 */ /* 0x000fc400078e00ff */
[----:B------:R-:W-:Y:S01]  /*0910*/  LOP3.LUT R6, R6, 0xffffffe, RZ, 0xc0, !PT ;  /* 0x0ffffffe06067812 */ /* 0x000fe200078ec0ff */
[----:B------:R-:W-:Y:S02]  /*0920*/  STS [R29+0x2c00], RZ ;  /* 0x002c00ff1d007388 */ /* 0x000fe40000000800 */
[----:B------:R-:W-:Y:S02]  /*0930*/  LOP3.LUT R4, R5, 0x7c00, RZ, 0xc0, !PT ;  /* 0x00007c0005047812 */ /* 0x000fe400078ec0ff */
[----:B------:R-:W-:Y:S02]  /*0940*/  STS [R29+0x3000], RZ ;  /* 0x003000ff1d007388 */ /* 0x000fe40000000800 */
[----:B------:R-:W-:Y:S02]  /*0950*/  IADD3 R37, PT, PT, R6, R29, R4 ;  /* 0x0000001d06257210 */ /* 0x000fe40007ffe004 */
[----:B------:R-:W-:Y:S01]  /*0960*/  STS [R29+0x3400], RZ ;  /* 0x003400ff1d007388 */ /* 0x000fe20000000800 */
[----:B------:R-:W-:-:S03]  /*0970*/  SHF.R.U32.HI R4, RZ, UR6, R12 ;  /* 0x00000006ff047c19 */ /* 0x000fc6000801160c */
        /* <DEDUP_REMOVED lines=10> */
[----:B------:R-:W-:-:S03]  /*0a20*/  IADD3 R39, PT, PT, R39, R29, R6 ;  /* 0x0000001d27277210 */ /* 0x000fc60007ffe006 */
        /* <DEDUP_REMOVED lines=14> */
[----:B------:R-:W0:Y:S02]  /*0b10*/  LDS.U16 R34, [R36] ;  /* 0x0000000024227984 */ /* 0x000e240000000400 */
[----:B0-----:R-:W-:-:S05]  /*0b20*/  VIADD R5, R34, 0x1 ;  /* 0x0000000122057836 */ /* 0x001fca0000000000 */
[----:B------:R0:W-:Y:S04]  /*0b30*/  STS.U16 [R36], R5 ;  /* 0x0000000524007388 */ /* 0x0001e80000000400 */
[----:B------:R-:W1:Y:S01]  /*0b40*/  LDS.U16 R38, [R37] ;  /* 0x0000000025267984 */ /* 0x000e620000000400 */
[----:B0-----:R-:W-:-:S04]  /*0b50*/  SHF.R.U32.HI R5, RZ, UR6, R13 ;  /* 0x00000006ff057c19 */ /* 0x001fc8000801160d */
[----:B------:R-:W-:-:S05]  /*0b60*/  LOP3.LUT R5, R5, UR4, RZ, 0xc0, !PT ;  /* 0x0000000405057c12 */ /* 0x000fca000f8ec0ff */
[----:B------:R-:W-:Y:S01]  /*0b70*/  IMAD.SHL.U32 R6, R5, 0x400, RZ ;  /* 0x0000040005067824 */ /* 0x000fe200078e00ff */
[----:B------:R-:W-:-:S04]  /*0b80*/  SHF.R.U32.HI R5, RZ, 0x4, R5 ;  /* 0x00000004ff057819 */ /* 0x000fc80000011605 */
[----:B------:R-:W-:Y:S02]  /*0b90*/  LOP3.LUT R8, R6, 0x7c00, RZ, 0xc0, !PT ;  /* 0x00007c0006087812 */ /* 0x000fe400078ec0ff */
[----:B------:R-:W-:-:S04]  /*0ba0*/  LOP3.LUT R5, R5, 0xffffffe, RZ, 0xc0, !PT ;  /* 0x0ffffffe05057812 */ /* 0x000fc800078ec0ff */
[----:B------:R-:W-:Y:S01]  /*0bb0*/  IADD3 R41, PT, PT, R5, R29, R8 ;  /* 0x0000001d05297210 */ /* 0x000fe20007ffe008 */
[----:B-1----:R-:W-:-:S05]  /*0bc0*/  VIADD R4, R38, 0x1 ;  /* 0x0000000126047836 */ /* 0x002fca0000000000 */
[----:B------:R0:W-:Y:S04]  /*0bd0*/  STS.U16 [R37], R4 ;  /* 0x0000000425007388 */ /* 0x0001e80000000400 */
[----:B------:R-:W1:Y:S01]  /*0be0*/  LDS.U16 R40, [R39] ;  /* 0x0000000027287984 */ /* 0x000e620000000400 */
[----:B0-----:R-:W-:-:S04]  /*0bf0*/  SHF.R.U32.HI R4, RZ, UR6, R14 ;  /* 0x00000006ff047c19 */ /* 0x001fc8000801160e */
[----:B------:R-:W-:-:S05]  /*0c00*/  LOP3.LUT R4, R4, UR4, RZ, 0xc0, !PT ;  /* 0x0000000404047c12 */ /* 0x000fca000f8ec0ff */
[----:B------:R-:W-:Y:S01]  /*0c10*/  IMAD.SHL.U32 R5, R4, 0x400, RZ ;  /* 0x0000040004057824 */ /* 0x000fe200078e00ff */
[----:B------:R-:W-:-:S04]  /*0c20*/  SHF.R.U32.HI R4, RZ, 0x4, R4 ;  /* 0x00000004ff047819 */ /* 0x000fc80000011604 */
[----:B------:R-:W-:Y:S02]  /*0c30*/  LOP3.LUT R8, R5, 0x7c00, RZ, 0xc0, !PT ;  /* 0x00007c0005087812 */ /* 0x000fe400078ec0ff */
[----:B------:R-:W-:Y:S02]  /*0c40*/  LOP3.LUT R43, R4, 0xffffffe, RZ, 0xc0, !PT ;  /* 0x0ffffffe042b7812 */ /* 0x000fe400078ec0ff */
[----:B------:R-:W-:Y:S02]  /*0c50*/  SHF.R.U32.HI R5, RZ, UR6, R15 ;  /* 0x00000006ff057c19 */ /* 0x000fe4000801160f */
[----:B------:R-:W-:Y:S02]  /*0c60*/  IADD3 R43, PT, PT, R43, R29, R8 ;  /* 0x0000001d2b2b7210 */ /* 0x000fe40007ffe008 */
[----:B------:R-:W-:Y:S01]  /*0c70*/  LOP3.LUT R5, R5, UR4, RZ, 0xc0, !PT ;  /* 0x0000000405057c12 */ /* 0x000fe2000f8ec0ff */
[----:B-1----:R-:W-:-:S05]  /*0c80*/  VIADD R6, R40, 0x1 ;  /* 0x0000000128067836 */ /* 0x002fca0000000000 */
[----:B------:R0:W-:Y:S04]  /*0c90*/  STS.U16 [R39], R6 ;  /* 0x0000000627007388 */ /* 0x0001e80000000400 */
[----:B------:R-:W1:Y:S01]  /*0ca0*/  LDS.U16 R42, [R41] ;  /* 0x00000000292a7984 */ /* 0x000e620000000400 */
[----:B0-----:R-:W-:Y:S01]  /*0cb0*/  IMAD.SHL.U32 R6, R5, 0x400, RZ ;  /* 0x0000040005067824 */ /* 0x001fe200078e00ff */
        /* <DEDUP_REMOVED lines=127> */
[----:B0-----:R-:W-:Y:S01]  /*14b0*/  SHF.R.U32.HI R4, RZ, UR6, R30 ;  /* 0x00000006ff047c19 */ /* 0x001fe2000801161e */
[----:B------:R-:W0:Y:S03]  /*14c0*/  S2UR UR6, SR_CgaCtaId ;  /* 0x00000000000679c3 */ /* 0x000e260000008800 */
[----:B------:R-:W-:Y:S01]  /*14d0*/  LOP3.LUT R4, R4, UR4, RZ, 0xc0, !PT ;  /* 0x0000000404047c12 */ /* 0x000fe2000f8ec0ff */
[----:B------:R-:W-:-:S04]  /*14e0*/  UMOV UR4, 0x400 ;  /* 0x0000040000047882 */ /* 0x000fc80000000000 */
[----:B------:R-:W-:Y:S01]  /*14f0*/  IMAD.SHL.U32 R5, R4, 0x400, RZ ;  /* 0x0000040004057824 */ /* 0x000fe200078e00ff */
[----:B------:R-:W-:-:S04]  /*1500*/  SHF.R.U32.HI R4, RZ, 0x4, R4 ;  /* 0x00000004ff047819 */ /* 0x000fc80000011604 */
[----:B------:R-:W-:Y:S02]  /*1510*/  LOP3.LUT R8, R5, 0x7c00, RZ, 0xc0, !PT ;  /* 0x00007c0005087812 */ /* 0x000fe400078ec0ff */
[----:B------:R-:W-:-:S04]  /*1520*/  LOP3.LUT R71, R4, 0xffffffe, RZ, 0xc0, !PT ;  /* 0x0ffffffe04477812 */ /* 0x000fc800078ec0ff */
[----:B------:R-:W-:Y:S01]  /*1530*/  IADD3 R71, PT, PT, R71, R29, R8 ;  /* 0x0000001d47477210 */ /* 0x000fe20007ffe008 */
[----:B0-----:R-:W-:Y:S01]  /*1540*/  ULEA UR4, UR6, UR4, 0x18 ;  /* 0x0000000406047291 */ /* 0x001fe2000f8ec0ff */
        /* <DEDUP_REMOVED lines=32> */
[----:B------:R-:W5:Y:S01]  /*1750*/  LDS R90, [R31+0x44] ;  /* 0x000044001f5a7984 */ /* 0x000f620000000800 */
[----:B------:R-:W-:-:S03]  /*1760*/  IMAD.IADD R80, R80, 0x1, R79 ;  /* 0x0000000150507824 */ /* 0x000fc600078e024f */
        /* <DEDUP_REMOVED lines=29> */
[----:B------:R-:W-:-:S04]  /*1940*/  IMAD.IADD R95, R95, 0x1, R94 ;  /* 0x000000015f5f7824 */ /* 0x000fc800078e025e */
[----:B0-----:R-:W-:-:S04]  /*1950*/  IMAD.IADD R96, R96, 0x1, R95 ;  /* 0x0000000160607824 */ /* 0x001fc800078e025f */
[----:B-1----:R-:W-:-:S04]  /*1960*/  IMAD.IADD R97, R97, 0x1, R96 ;  /* 0x0000000161617824 */ /* 0x002fc800078e0260 */
[----:B--2---:R-:W-:-:S04]  /*1970*/  IMAD.IADD R98, R98, 0x1, R97 ;  /* 0x0000000162627824 */ /* 0x004fc800078e0261 */
[----:B---3--:R-:W-:-:S04]  /*1980*/  IMAD.IADD R99, R99, 0x1, R98 ;  /* 0x0000000163637824 */ /* 0x008fc800078e0262 */
[----:B----4-:R-:W-:-:S04]  /*1990*/  IMAD.IADD R100, R100, 0x1, R99 ;  /* 0x0000000164647824 */ /* 0x010fc800078e0263 */
[----:B-----5:R-:W-:-:S04]  /*19a0*/  IMAD.IADD R101, R101, 0x1, R100 ;  /* 0x0000000165657824 */ /* 0x020fc800078e0264 */
[----:B------:R-:W-:-:S04]  /*19b0*/  IMAD.IADD R102, R102, 0x1, R101 ;  /* 0x0000000166667824 */ /* 0x000fc800078e0265 */
[----:B------:R-:W-:-:S04]  /*19c0*/  IMAD.IADD R103, R103, 0x1, R102 ;  /* 0x0000000167677824 */ /* 0x000fc800078e0266 */
[----:B------:R-:W-:-:S04]  /*19d0*/  IMAD.IADD R104, R104, 0x1, R103 ;  /* 0x0000000168687824 */ /* 0x000fc800078e0267 */
[----:B------:R-:W-:-:S05]  /*19e0*/  IMAD.IADD R106, R5, 0x1, R104 ;  /* 0x00000001056a7824 */ /* 0x000fca00078e0268 */
        /* <DEDUP_REMOVED lines=9> */
[----:B0-----:R-:W-:Y:S01]  /*1a80*/  @P0 IMAD.IADD R107, R108, 0x1, R107 ;  /* 0x000000016c6b0824 */ /* 0x001fe200078e026b */
[----:B------:R-:W-:-:S03]  /*1a90*/  ISETP.NE.AND P0, PT, R105, 0x1, PT ;  /* 0x000000016900780c */ /* 0x000fc60003f05270 */
[----:B------:R-:W-:Y:S01]  /*1aa0*/  IMAD.IADD R106, R107, 0x1, -R106 ;  /* 0x000000016b6a7824 */ /* 0x000fe200078e0a6a */
[----:B------:R-:W-:Y:S01]  /*1ab0*/  @!P1 STS [R32+0x8400], R107 ;  /* 0x0084006b20009388 */ /* 0x000fe20000000800 */
[----:B------:R-:W-:Y:S01]  /*1ac0*/  BAR.SYNC.DEFER_BLOCKING 0x0 ;  /* 0x0000000000007b1d */ /* 0x000fe20000010000 */
[----:B------:R-:W-:-:S05]  /*1ad0*/  ISETP.NE.AND P1, PT, R105, 0x4, PT ;  /* 0x000000046900780c */ /* 0x000fca0003f25270 */
        /* <DEDUP_REMOVED lines=25> */
[----:B------:R-:W-:-:S05]  /*1c70*/  @!P2 IMAD.U32 R106, R11, 0x10000, RZ ;  /* 0x000100000b6aa824 */ /* 0x000fca00078e00ff */
[----:B------:R-:W-:Y:S01]  /*1c80*/  @!P2 STS [UR4+0x8428], R106 ;  /* 0x0084286aff00a988 */ /* 0x000fe20008000804 */
[----:B------:R-:W-:Y:S06]  /*1c90*/  BAR.SYNC.DEFER_BLOCKING 0x0 ;  /* 0x0000000000007b1d */ /* 0x000fec0000010000 */
[----:B------:R-:W0:Y:S02]  /*1ca0*/  LDS R4, [UR4+0x8428] ;  /* 0x00842804ff047984 */ /* 0x000e240008000800 */
[----:B0-----:R-:W-:-:S05]  /*1cb0*/  SEL R5, R4, RZ, P0 ;  /* 0x000000ff04057207 */ /* 0x001fca0000000000 */
[----:B------:R-:W-:-:S04]  /*1cc0*/  IMAD.IADD R4, R5, 0x1, R106 ;  /* 0x0000000105047824 */ /* 0x000fc800078e026a */
[--C-:B------:R-:W-:Y:S01]  /*1cd0*/  IMAD.IADD R6, R73, 0x1, R4.reuse ;  /* 0x0000000149067824 */ /* 0x100fe200078e0204 */
[----:B------:R-:W-:Y:S01]  /*1ce0*/  STS [R31], R4 ;  /* 0x000000041f007388 */ /* 0x000fe20000000800 */
        /* <DEDUP_REMOVED lines=72> */
[----:B------:R-:W5:Y:S04]  /*2170*/  LDS.U16 R51, [R51] ;  /* 0x0000000033337984 */ /* 0x000f680000000400 */
[----:B------:R-:W5:Y:S04]  /*2180*/  LDS.U16 R53, [R53] ;  /* 0x0000000035357984 */ /* 0x000f680000000400 */
[----:B------:R-:W5:Y:S01]  /*2190*/  LDS.U16 R55, [R55] ;  /* 0x0000000037377984 */ /* 0x000f620000000400 */
[----:B0-----:R-:W-:-:S03]  /*21a0*/  IMAD.IADD R5, R34, 0x1, R5 ;  /* 0x0000000122057824 */ /* 0x001fc600078e0205 */
[----:B------:R-:W0:Y:S01]  /*21b0*/  LDS.U16 R57, [R57] ;  /* 0x0000000039397984 */ /* 0x000e220000000400 */
[----:B-1----:R-:W-:-:S03]  /*21c0*/  IMAD.IADD R37, R38, 0x1, R37 ;  /* 0x0000000126257824 */ /* 0x002fc600078e0225 */
[----:B------:R-:W1:Y:S01]  /*21d0*/  LDS.U16 R59, [R59] ;  /* 0x000000003b3b7984 */ /* 0x000e620000000400 */
[----:B--2---:R-:W-:-:S03]  /*21e0*/  IMAD.IADD R39, R40, 0x1, R39 ;  /* 0x0000000128277824 */ /* 0x004fc600078e0227 */
[----:B------:R-:W2:Y:S01]  /*21f0*/  LDS.U16 R61, [R61] ;  /* 0x000000003d3d7984 */ /* 0x000ea20000000400 */
[----:B---3--:R-:W-:-:S03]  /*2200*/  IMAD.IADD R41, R42, 0x1, R41 ;  /* 0x000000012a297824 */ /* 0x008fc600078e0229 */
[----:B------:R-:W3:Y:S01]  /*2210*/  LDS.U16 R63, [R63] ;  /* 0x000000003f3f7984 */ /* 0x000ee20000000400 */
[----:B----4-:R-:W-:-:S03]  /*2220*/  IMAD.IADD R43, R44, 0x1, R43 ;  /* 0x000000012c2b7824 */ /* 0x010fc600078e022b */
[----:B------:R-:W4:Y:S01]  /*2230*/  LDS.U16 R65, [R65] ;  /* 0x0000000041417984 */ /* 0x000f220000000400 */
[----:B-----5:R-:W-:-:S03]  /*2240*/  IMAD.IADD R45, R46, 0x1, R45 ;  /* 0x000000012e2d7824 */ /* 0x020fc600078e022d */
[----:B------:R-:W5:Y:S01]  /*2250*/  LDS.U16 R67, [R67] ;  /* 0x0000000043437984 */ /* 0x000f620000000400 */
[----:B------:R-:W-:-:S03]  /*2260*/  IMAD.IADD R47, R48, 0x1, R47 ;  /* 0x00000001302f7824 */ /* 0x000fc600078e022f */
[----:B------:R-:W5:Y:S01]  /*2270*/  LDS.U16 R69, [R69] ;  /* 0x0000000045457984 */ /* 0x000f620000000400 */
[----:B------:R-:W-:-:S03]  /*2280*/  IMAD.IADD R49, R50, 0x1, R49 ;  /* 0x0000000132317824 */ /* 0x000fc600078e0231 */
[----:B------:R-:W5:Y:S01]  /*2290*/  LDS.U16 R71, [R71] ;  /* 0x0000000047477984 */ /* 0x000f620000000400 */
[----:B------:R-:W-:Y:S02]  /*22a0*/  IMAD.IADD R51, R52, 0x1, R51 ;  /* 0x0000000134337824 */ /* 0x000fe400078e0233 */
[----:B------:R-:W-:Y:S02]  /*22b0*/  IMAD.IADD R53, R54, 0x1, R53 ;  /* 0x0000000136357824 */ /* 0x000fe400078e0235 */
[----:B------:R-:W-:Y:S02]  /*22c0*/  IMAD.IADD R55, R56, 0x1, R55 ;  /* 0x0000000138377824 */ /* 0x000fe400078e0237 */
[----:B0-----:R-:W-:Y:S02]  /*22d0*/  IMAD.IADD R57, R58, 0x1, R57 ;  /* 0x000000013a397824 */ /* 0x001fe400078e0239 */
[----:B-1----:R-:W-:Y:S02]  /*22e0*/  IMAD.IADD R59, R60, 0x1, R59 ;  /* 0x000000013c3b7824 */ /* 0x002fe400078e023b */
[----:B--2---:R-:W-:-:S02]  /*22f0*/  IMAD.IADD R61, R62, 0x1, R61 ;  /* 0x000000013e3d7824 */ /* 0x004fc400078e023d */
[----:B---3--:R-:W-:Y:S02]  /*2300*/  IMAD.IADD R63, R64, 0x1, R63 ;  /* 0x00000001403f7824 */ /* 0x008fe400078e023f */
[----:B----4-:R-:W-:Y:S02]  /*2310*/  IMAD.IADD R65, R66, 0x1, R65 ;  /* 0x0000000142417824 */ /* 0x010fe400078e0241 */
[----:B-----5:R-:W-:Y:S02]  /*2320*/  IMAD.IADD R67, R68, 0x1, R67 ;  /* 0x0000000144437824 */ /* 0x020fe400078e0243 */
[----:B------:R-:W-:Y:S02]  /*2330*/  IMAD.IADD R69, R70, 0x1, R69 ;  /* 0x0000000146457824 */ /* 0x000fe400078e0245 */
        /* <DEDUP_REMOVED lines=8> */
[----:B------:R0:W-:Y:S01]  /*23c0*/  STS [R5], R2 ;  /* 0x0000000205007388 */ /* 0x0001e20000000800 */
[----:B------:R-:W-:Y:S02]  /*23d0*/  LEA R6, R41, UR4, 0x2 ;  /* 0x0000000429067c11 */ /* 0x000fe4000f8e10ff */
[----:B------:R-:W-:Y:S01]  /*23e0*/  LEA R9, R43, UR4, 0x2 ;  /* 0x000000042b097c11 */ /* 0x000fe2000f8e10ff */
[----:B------:R1:W-:Y:S01]  /*23f0*/  STS [R4], R3 ;  /* 0x0000000304007388 */ /* 0x0003e20000000800 */
[----:B------:R-:W-:-:S02]  /*2400*/  LEA R8, R45, UR4, 0x2 ;  /* 0x000000042d087c11 */ /* 0x000fc4000f8e10ff */
[----:B------:R-:W-:Y:S01]  /*2410*/  LEA R11, R47, UR4, 0x2 ;  /* 0x000000042f0b7c11 */ /* 0x000fe2000f8e10ff */
[----:B------:R2:W-:Y:S01]  /*2420*/  STS [R7], R12 ;  /* 0x0000000c07007388 */ /* 0x0005e20000000800 */
[----:B------:R-:W-:Y:S02]  /*2430*/  LEA R10, R49, UR4, 0x2 ;  /* 0x00000004310a7c11 */ /* 0x000fe4000f8e10ff */
[----:B0-----:R-:W-:Y:S01]  /*2440*/  LEA R5, R51, UR4, 0x2 ;  /* 0x0000000433057c11 */ /* 0x001fe2000f8e10ff */
[----:B------:R0:W-:Y:S01]  /*2450*/  STS [R6], R13 ;  /* 0x0000000d06007388 */ /* 0x0001e20000000800 */
[----:B------:R-:W-:Y:S02]  /*2460*/  LEA R2, R53, UR4, 0x2 ;  /* 0x0000000435027c11 */ /* 0x000fe4000f8e10ff */
[----:B-1----:R-:W-:Y:S01]  /*2470*/  LEA R3, R55, UR4, 0x2 ;  /* 0x0000000437037c11 */ /* 0x002fe2000f8e10ff */
[----:B------:R1:W-:Y:S01]  /*2480*/  STS [R9], R14 ;  /* 0x0000000e09007388 */ /* 0x0003e20000000800 */
[----:B------:R-:W-:-:S02]  /*2490*/  LEA R4, R57, UR4, 0x2 ;  /* 0x0000000439047c11 */ /* 0x000fc4000f8e10ff */
[----:B--2---:R-:W-:Y:S01]  /*24a0*/  LEA R7, R59, UR4, 0x2 ;  /* 0x000000043b077c11 */ /* 0x004fe2000f8e10ff */
[----:B------:R2:W-:Y:S01]  /*24b0*/  STS [R8], R15 ;  /* 0x0000000f08007388 */ /* 0x0005e20000000800 */
[----:B0-----:R-:W-:-:S03]  /*24c0*/  LEA R6, R63, UR4, 0x2 ;  /* 0x000000043f067c11 */ /* 0x001fc6000f8e10ff */
[----:B------:R0:W-:Y:S01]  /*24d0*/  STS [R11], R16 ;  /* 0x000000100b007388 */ /* 0x0001e20000000800 */
[----:B-1----:R-:W-:-:S03]  /*24e0*/  LEA R9, R61, UR4, 0x2 ;  /* 0x000000043d097c11 */ /* 0x002fc6000f8e10ff */
[----:B------:R-:W-:Y:S01]  /*24f0*/  STS [R10], R17 ;  /* 0x000000110a007388 */ /* 0x000fe20000000800 */
[----:B--2---:R-:W-:-:S03]  /*2500*/  LEA R8, R67, UR4, 0x2 ;  /* 0x0000000443087c11 */ /* 0x004fc6000f8e10ff */
[----:B------:R1:W-:Y:S01]  /*2510*/  STS [R5], R18 ;  /* 0x0000001205007388 */ /* 0x0003e20000000800 */
[----:B0-----:R-:W-:-:S03]  /*2520*/  LEA R11, R65, UR4, 0x2 ;  /* 0x00000004410b7c11 */ /* 0x001fc6000f8e10ff */
[----:B------:R0:W-:Y:S04]  /*2530*/  STS [R2], R19 ;  /* 0x0000001302007388 */ /* 0x0001e80000000800 */
[----:B------:R2:W-:Y:S01]  /*2540*/  STS [R3], R20 ;  /* 0x0000001403007388 */ /* 0x0005e20000000800 */
[----:B-1----:R-:W-:-:S03]  /*2550*/  LEA R5, R69, UR4, 0x2 ;  /* 0x0000000445057c11 */ /* 0x002fc6000f8e10ff */
[----:B------:R2:W-:Y:S01]  /*2560*/  STS [R4], R21 ;  /* 0x0000001504007388 */ /* 0x0005e20000000800 */
[----:B0-----:R-:W-:-:S03]  /*2570*/  LEA R19, R71, UR4, 0x2 ;  /* 0x0000000447137c11 */ /* 0x001fc6000f8e10ff */
[----:B------:R2:W-:Y:S04]  /*2580*/  STS [R7], R22 ;  /* 0x0000001607007388 */ /* 0x0005e80000000800 */
[----:B------:R2:W-:Y:S04]  /*2590*/  STS [R9], R24 ;  /* 0x0000001809007388 */ /* 0x0005e80000000800 */
[----:B------:R2:W-:Y:S04]  /*25a0*/  STS [R6], R25 ;  /* 0x0000001906007388 */ /* 0x0005e80000000800 */
[----:B------:R2:W-:Y:S04]  /*25b0*/  STS [R11], R26 ;  /* 0x0000001a0b007388 */ /* 0x0005e80000000800 */
[----:B------:R2:W-:Y:S04]  /*25c0*/  STS [R8], R27 ;  /* 0x0000001b08007388 */ /* 0x0005e80000000800 */
[----:B------:R2:W-:Y:S04]  /*25d0*/  STS [R5], R28 ;  /* 0x0000001c05007388 */ /* 0x0005e80000000800 */
[----:B------:R2:W-:Y:S01]  /*25e0*/  STS [R19], R30 ;  /* 0x0000001e13007388 */ /* 0x0005e20000000800 */
[----:B------:R-:W-:Y:S06]  /*25f0*/  BAR.SYNC.DEFER_BLOCKING 0x0 ;  /* 0x0000000000007b1d */ /* 0x000fec0000010000 */
[----:B------:R2:W0:Y:S04]  /*2600*/  LDS R2, [R33] ;  /* 0x0000000021027984 */ /* 0x0004280000000800 */
[----:B------:R2:W1:Y:S04]  /*2610*/  LDS R3, [R33+0x4] ;  /* 0x0000040021037984 */ /* 0x0004680000000800 */
[----:B------:R2:W3:Y:S04]  /*2620*/  LDS R12, [R33+0x8] ;  /* 0x00000800210c7984 */ /* 0x0004e80000000800 */
[----:B------:R2:W4:Y:S04]  /*2630*/  LDS R13, [R33+0xc] ;  /* 0x00000c00210d7984 */ /* 0x0005280000000800 */
[----:B------:R2:W0:Y:S04]  /*2640*/  LDS R14, [R33+0x10] ;  /* 0x00001000210e7984 */ /* 0x0004280000000800 */
        /* <DEDUP_REMOVED lines=13> */
[----:B------:R2:W0:Y:S01]  /*2720*/  LDS R30, [R33+0x48] ;  /* 0x00004800211e7984 */ /* 0x0004220000000800 */
[----:B------:R-:W-:Y:S06]  /*2730*/  BAR.SYNC.DEFER_BLOCKING 0x0 ;  /* 0x0000000000007b1d */ /* 0x000fec0000010000 */
[----:B-1-34-:R-:W-:Y:S05]  /*2740*/  BRA `(.L_x_424) ;  /* 0xffffffdc00f87947 */ /* 0x01afea000383ffff */
.L_x_423:
[----:B------:R-:W-:Y:S01]  /*2750*/  LEA R5, R5, UR4, 0x2 ;  /* 0x0000000405057c11 */ /* 0x000fe2000f8e10ff */
[C---:B------:R-:W-:Y:S01]  /*2760*/  IMAD R33, R0.reuse, -0x48, R33 ;  /* 0xffffffb800217824 */ /* 0x040fe200078e0221 */
[----:B------:R-:W-:Y:S01]  /*2770*/  LEA R4, R37, UR4, 0x2 ;  /* 0x0000000425047c11 */ /* 0x000fe2000f8e10ff */
[C---:B------:R-:W-:Y:S01]  /*2780*/  VIADD R7, R0.reuse, 0x100 ;  /* 0x0000010000077836 */ /* 0x040fe20000000000 */
[----:B------:R-:W-:Y:S01]  /*2790*/  LEA R39, R39, UR4, 0x2 ;  /* 0x0000000427277c11 */ /* 0x000fe2000f8e10ff */
[----:B------:R0:W-:Y:S01]  /*27a0*/  STS [R5], R2 ;  /* 0x0000000205007388 */ /* 0x0001e20000000800 */
[----:B------:R-:W-:Y:S01]  /*27b0*/  LEA R6, R41, UR4, 0x2 ;  /* 0x0000000429067c11 */ /* 0x000fe2000f8e10ff */
[----:B------:R-:W-:Y:S01]  /*27c0*/  VIADD R9, R0, 0x200 ;  /* 0x0000020000097836 */ /* 0x000fe20000000000 */
[----:B------:R-:W-:Y:S01]  /*27d0*/  LEA R43, R43, UR4, 0x2 ;  /* 0x000000042b2b7c11 */ /* 0x000fe2000f8e10ff */
[----:B------:R1:W-:Y:S01]  /*27e0*/  STS [R4], R3 ;  /* 0x0000000304007388 */ /* 0x0003e20000000800 */
[----:B------:R-:W-:-:S02]  /*27f0*/  LEA R8, R45, UR4, 0x2 ;  /* 0x000000042d087c11 */ /* 0x000fc4000f8e10ff */
[----:B------:R-:W-:Y:S01]  /*2800*/  LEA R47, R47, UR4, 0x2 ;  /* 0x000000042f2f7c11 */ /* 0x000fe2000f8e10ff */
[----:B------:R-:W-:Y:S01]  /*2810*/  STS [R39], R12 ;  /* 0x0000000c27007388 */ /* 0x000fe20000000800 */
[----:B------:R-:W-:Y:S02]  /*2820*/  LEA R10, R49, UR4, 0x2 ;  /* 0x00000004310a7c11 */ /* 0x000fe4000f8e10ff */
[----:B------:R-:W-:Y:S01]  /*2830*/  LEA R51, R51, UR4, 0x2 ;  /* 0x0000000433337c11 */ /* 0x000fe2000f8e10ff */
[----:B------:R2:W-:Y:S01]  /*2840*/  STS [R6], R13 ;  /* 0x0000000d06007388 */ /* 0x0005e20000000800 */
[----:B0-----:R-:W-:Y:S02]  /*2850*/  LEA R2, R53, UR4, 0x2 ;  /* 0x0000000435027c11 */ /* 0x001fe4000f8e10ff */
[----:B------:R-:W-:Y:S01]  /*2860*/  LEA R55, R55, UR4, 0x2 ;  /* 0x0000000437377c11 */ /* 0x000fe2000f8e10ff */
[----:B------:R0:W-:Y:S01]  /*2870*/  STS [R43], R14 ;  /* 0x0000000e2b007388 */ /* 0x0001e20000000800 */
[----:B-1----:R-:W-:-:S02]  /*2880*/  LEA R4, R57, UR4, 0x2 ;  /* 0x0000000439047c11 */ /* 0x002fc4000f8e10ff */
[----:B------:R-:W-:Y:S01]  /*2890*/  LEA R59, R59, UR4, 0x2 ;  /* 0x000000043b3b7c11 */ /* 0x000fe2000f8e10ff */
[----:B------:R1:W-:Y:S01]  /*28a0*/  STS [R8], R15 ;  /* 0x0000000f08007388 */ /* 0x0003e20000000800 */
[----:B------:R-:W-:Y:S01]  /*28b0*/  LEA R61, R61, UR4, 0x2 ;  /* 0x000000043d3d7c11 */ /* 0x000fe2000f8e10ff */
[C---:B--2---:R-:W-:Y:S01]  /*28c0*/  VIADD R13, R0.reuse, 0x500 ;  /* 0x00000500000d7836 */ /* 0x044fe20000000000 */
[----:B------:R-:W-:Y:S01]  /*28d0*/  LEA R6, R63, UR4, 0x2 ;  /* 0x000000043f067c11 */ /* 0x000fe2000f8e10ff */
[----:B------:R2:W-:Y:S01]  /*28e0*/  STS [R47], R16 ;  /* 0x000000102f007388 */ /* 0x0005e20000000800 */
[----:B------:R-:W-:Y:S01]  /*28f0*/  LEA R65, R65, UR4, 0x2 ;  /* 0x0000000441417c11 */ /* 0x000fe2000f8e10ff */
[C---:B0-----:R-:W-:Y:S01]  /*2900*/  VIADD R14, R0.reuse, 0x600 ;  /* 0x00000600000e7836 */ /* 0x041fe20000000000 */
[----:B------:R-:W-:Y:S01]  /*2910*/  LEA R69, R69, UR4, 0x2 ;  /* 0x0000000445457c11 */ /* 0x000fe2000f8e10ff */
[----:B------:R0:W-:Y:S01]  /*2920*/  STS [R10], R17 ;  /* 0x000000110a007388 */ /* 0x0001e20000000800 */
[----:B------:R-:W-:Y:S01]  /*2930*/  LEA R71, R71, UR4, 0x2 ;  /* 0x0000000447477c11 */ /* 0x000fe2000f8e10ff */
[C---:B-1----:R-:W-:Y:S01]  /*2940*/  VIADD R15, R0.reuse, 0x700 ;  /* 0x00000700000f7836 */ /* 0x042fe20000000000 */
[----:B------:R-:W-:Y:S01]  /*2950*/  LEA R8, R67, UR4, 0x2 ;  /* 0x0000000443087c11 */ /* 0x000fe2000f8e10ff */
[----:B------:R-:W-:Y:S01]  /*2960*/  STS [R51], R18 ;  /* 0x0000001233007388 */ /* 0x000fe20000000800 */
[----:B------:R-:W1:Y:S01]  /*2970*/  LDCU.64 UR4, c[0x0][0x3a0] ;  /* 0x00007400ff0477ac */ /* 0x000e620008000a00 */
[C---:B------:R-:W-:Y:S01]  /*2980*/  LOP3.LUT R12, R0.reuse, 0x400, RZ, 0xfc, !PT ;  /* 0x00000400000c7812 */ /* 0x040fe200078efcff */
[C---:B--2---:R-:W-:Y:S01]  /*2990*/  VIADD R16, R0.reuse, 0xd00 ;  /* 0x00000d0000107836 */ /* 0x044fe20000000000 */
[----:B------:R2:W-:Y:S01]  /*29a0*/  STS [R2], R19 ;  /* 0x0000001302007388 */ /* 0x0005e20000000800 */
[----:B0-----:R-:W-:-:S03]  /*29b0*/  VIADD R10, R0, 0x300 ;  /* 0x00000300000a7836 */ /* 0x001fc60000000000 */
[----:B------:R-:W-:Y:S04]  /*29c0*/  STS [R55], R20 ;  /* 0x0000001437007388 */ /* 0x000fe80000000800 */
[----:B------:R-:W-:Y:S01]  /*29d0*/  STS [R4], R21 ;  /* 0x0000001504007388 */ /* 0x000fe20000000800 */
[----:B--2---:R-:W0:Y:S03]  /*29e0*/  LDC.64 R2, c[0x0][0x388] ;  /* 0x0000e200ff027b82 */ /* 0x004e260000000a00 */
[----:B------:R-:W-:Y:S01]  /*29f0*/  STS [R59], R22 ;  /* 0x000000163b007388 */ /* 0x000fe20000000800 */
[----:B-1----:R-:W-:-:S03]  /*2a00*/  ISETP.GE.U32.AND P2, PT, R7, UR4, PT ;  /* 0x0000000407007c0c */ /* 0x002fc6000bf46070 */
[----:B------:R-:W-:Y:S01]  /*2a10*/  STS [R61], R24 ;  /* 0x000000183d007388 */ /* 0x000fe20000000800 */
[----:B------:R-:W-:Y:S02]  /*2a20*/  ISETP.GE.U32.AND P3, PT, R9, UR4, PT ;  /* 0x0000000409007c0c */ /* 0x000fe4000bf66070 */
[----:B------:R-:W-:Y:S01]  /*2a30*/  ISETP.GE.U32.AND P6, PT, R10, UR4, PT ;  /* 0x000000040a007c0c */ /* 0x000fe2000bfc6070 */
[----:B------:R-:W-:Y:S01]  /*2a40*/  STS [R6], R25 ;  /* 0x0000001906007388 */ /* 0x000fe20000000800 */
[----:B------:R-:W-:Y:S02]  /*2a50*/  ISETP.GE.U32.AND.EX P3, PT, RZ, UR5, PT, P3 ;  /* 0x00000005ff007c0c */ /* 0x000fe4000bf66130 */
[----:B------:R-:W-:Y:S01]  /*2a60*/  ISETP.GE.U32.AND.EX P2, PT, RZ, UR5, PT, P2 ;  /* 0x00000005ff007c0c */ /* 0x000fe2000bf46120 */
[----:B------:R-:W-:Y:S01]  /*2a70*/  STS [R65], R26 ;  /* 0x0000001a41007388 */ /* 0x000fe20000000800 */
[----:B------:R-:W-:Y:S02]  /*2a80*/  ISETP.GE.U32.AND P1, PT, R13, UR4, PT ;  /* 0x000000040d007c0c */ /* 0x000fe4000bf26070 */
[----:B------:R-:W-:Y:S01]  /*2a90*/  ISETP.GE.U32.AND.EX P6, PT, RZ, UR5, PT, P6 ;  /* 0x00000005ff007c0c */ /* 0x000fe2000bfc6160 */
[----:B------:R-:W-:Y:S01]  /*2aa0*/  STS [R8], R27 ;  /* 0x0000001b08007388 */ /* 0x000fe20000000800 */
[----:B------:R-:W-:-:S02]  /*2ab0*/  ISETP.GE.U32.AND.EX P1, PT, RZ, UR5, PT, P1 ;  /* 0x00000005ff007c0c */ /* 0x000fc4000bf26110 */
[----:B------:R-:W-:Y:S01]  /*2ac0*/  ISETP.GE.U32.AND P5, PT, R12, UR4, PT ;  /* 0x000000040c007c0c */ /* 0x000fe2000bfa6070 */
[----:B------:R-:W-:Y:S01]  /*2ad0*/  STS [R69], R28 ;  /* 0x0000001c45007388 */ /* 0x000fe20000000800 */
[----:B------:R-:W-:Y:S01]  /*2ae0*/  ISETP.GE.U32.AND P4, PT, R15, UR4, PT ;  /* 0x000000040f007c0c */ /* 0x000fe2000bf86070 */
[----:B0-----:R-:W-:Y:S01]  /*2af0*/  IMAD.WIDE.U32 R2, R0, 0x4, R2 ;  /* 0x0000000400027825 */ /* 0x001fe200078e0002 */
[----:B------:R-:W-:Y:S01]  /*2b00*/  ISETP.GE.U32.AND.EX P5, PT, RZ, UR5, PT, P5 ;  /* 0x00000005ff007c0c */ /* 0x000fe2000bfa6150 */
[----:B------:R-:W-:Y:S01]  /*2b10*/  STS [R71], R30 ;  /* 0x0000001e47007388 */ /* 0x000fe20000000800 */
[----:B------:R-:W-:Y:S01]  /*2b20*/  BAR.SYNC.DEFER_BLOCKING 0x0 ;  /* 0x0000000000007b1d */ /* 0x000fe20000010000 */
[----:B------:R-:W-:Y:S01]  /*2b30*/  ISETP.GE.U32.AND P0, PT, R14, UR4, PT ;  /* 0x000000040e007c0c */ /* 0x000fe2000bf06070 */
[C---:B------:R-:W-:Y:S01]  /*2b40*/  VIADD R14, R0.reuse, 0x900 ;  /* 0x00000900000e7836 */ /* 0x040fe20000000000 */
[----:B------:R-:W-:Y:S02]  /*2b50*/  LOP3.LUT R12, R0, 0x800, RZ, 0xfc, !PT ;  /* 0x00000800000c7812 */ /* 0x000fe400078efcff */
[----:B------:R-:W-:-:S02]  /*2b60*/  ISETP.GE.U32.AND.EX P0, PT, RZ, UR5, PT, P0 ;  /* 0x00000005ff007c0c */ /* 0x000fc4000bf06100 */
[----:B------:R-:W-:Y:S01]  /*2b70*/  ISETP.GE.U32.AND.EX P4, PT, RZ, UR5, PT, P4 ;  /* 0x00000005ff007c0c */ /* 0x000fe2000bf86140 */
[----:B------:R-:W0:Y:S04]  /*2b80*/  LDS R5, [R33+0x800] ;  /* 0x0008000021057984 */ /* 0x000e280000000800 */
[----:B------:R-:W1:Y:S04]  /*2b90*/  LDS R4, [R33+0x400] ;  /* 0x0004000021047984 */ /* 0x000e680000000800 */
[----:B------:R-:W2:Y:S04]  /*2ba0*/  LDS R6, [R33+0xc00] ;  /* 0x000c000021067984 */ /* 0x000ea80000000800 */
[----:B------:R-:W3:Y:S04]  /*2bb0*/  LDS R8, [R33+0x1400] ;  /* 0x0014000021087984 */ /* 0x000ee80000000800 */
[----:B------:R-:W4:Y:S04]  /*2bc0*/  LDS R7, [R33+0x1000] ;  /* 0x0010000021077984 */ /* 0x000f280000000800 */
[----:B------:R-:W5:Y:S04]  /*2bd0*/  LDS R9, [R33+0x1800] ;  /* 0x0018000021097984 */ /* 0x000f680000000800 */
[----:B------:R-:W5:Y:S01]  /*2be0*/  LDS R10, [R33+0x1c00] ;  /* 0x001c0000210a7984 */ /* 0x000f620000000800 */
[----:B0-----:R-:W-:-:S03]  /*2bf0*/  @!P3 LOP3.LUT R13, R5, 0x80000000, RZ, 0x3c, !PT ;  /* 0x80000000050db812 */ /* 0x001fc600078e3cff */
[----:B------:R-:W-:Y:S01]  /*2c00*/  LDS R5, [R33+0x2400] ;  /* 0x0024000021057984 */ /* 0x000fe20000000800 */
[----:B-1----:R-:W-:-:S03]  /*2c10*/  @!P2 LOP3.LUT R11, R4, 0x80000000, RZ, 0x3c, !PT ;  /* 0x80000000040ba812 */ /* 0x002fc600078e3cff */
[----:B------:R-:W0:Y:S01]  /*2c20*/  LDS R4, [R33+0x2000] ;  /* 0x0020000021047984 */ /* 0x000e220000000800 */
[----:B--2---:R-:W-:-:S03]  /*2c30*/  @!P6 LOP3.LUT R15, R6, 0x80000000, RZ, 0x3c, !PT ;  /* 0x80000000060fe812 */ /* 0x004fc600078e3cff */
[----:B------:R-:W-:Y:S01]  /*2c40*/  @!P2 STG.E desc[UR8][R2.64+0x400], R11 ;  /* 0x0004000b0200a986 */ /* 0x000fe2000c101908 */
[----:B------:R-:W-:Y:S01]  /*2c50*/  ISETP.GE.U32.AND P2, PT, R12, UR4, PT ;  /* 0x000000040c007c0c */ /* 0x000fe2000bf46070 */
[----:B------:R-:W-:Y:S01]  /*2c60*/  VIADD R12, R0, 0xa00 ;  /* 0x00000a00000c7836 */ /* 0x000fe20000000000 */
[----:B---3--:R-:W-:Y:S01]  /*2c70*/  @!P1 LOP3.LUT R19, R8, 0x80000000, RZ, 0x3c, !PT ;  /* 0x8000000008139812 */ /* 0x008fe200078e3cff */
[----:B------:R-:W-:Y:S01]  /*2c80*/  LDS R11, [R33+0x2800] ;  /* 0x00280000210b7984 */ /* 0x000fe20000000800 */
[----:B------:R-:W-:Y:S02]  /*2c90*/  ISETP.GE.U32.AND.EX P2, PT, RZ, UR5, PT, P2 ;  /* 0x00000005ff007c0c */ /* 0x000fe4000bf46120 */
[----:B----4-:R-:W-:Y:S01]  /*2ca0*/  @!P5 LOP3.LUT R17, R7, 0x80000000, RZ, 0x3c, !PT ;  /* 0x800000000711d812 */ /* 0x010fe200078e3cff */
[----:B------:R-:W-:Y:S01]  /*2cb0*/  LDS R6, [R33+0x2c00] ;  /* 0x002c000021067984 */ /* 0x000fe20000000800 */
[----:B-----5:R-:W-:-:S03]  /*2cc0*/  @!P0 LOP3.LUT R21, R9, 0x80000000, RZ, 0x3c, !PT ;  /* 0x8000000009158812 */ /* 0x020fc600078e3cff */
[----:B------:R-:W-:Y:S01]  /*2cd0*/  @!P1 STG.E desc[UR8][R2.64+0x1400], R19 ;  /* 0x0014001302009986 */ /* 0x000fe2000c101908 */
[----:B------:R-:W-:-:S03]  /*2ce0*/  ISETP.GE.U32.AND P1, PT, R0, UR4, PT ;  /* 0x0000000400007c0c */ /* 0x000fc6000bf26070 */
[----:B------:R-:W1:Y:S01]  /*2cf0*/  LDS R7, [R33+0x3000] ;  /* 0x0030000021077984 */ /* 0x000e620000000800 */
[----:B------:R-:W-:-:S03]  /*2d00*/  ISETP.GE.U32.AND.EX P1, PT, RZ, UR5, PT, P1 ;  /* 0x00000005ff007c0c */ /* 0x000fc6000bf26110 */
[----:B------:R-:W-:Y:S01]  /*2d10*/  @!P3 STG.E desc[UR8][R2.64+0x800], R13 ;  /* 0x0008000d0200b986 */ /* 0x000fe2000c101908 */
[----:B------:R-:W-:Y:S01]  /*2d20*/  ISETP.GE.U32.AND P3, PT, R14, UR4, PT ;  /* 0x000000040e007c0c */ /* 0x000fe2000bf66070 */
[----:B------:R-:W-:Y:S02]  /*2d30*/  VIADD R14, R0, 0xb00 ;  /* 0x00000b00000e7836 */ /* 0x000fe40000000000 */
[----:B------:R2:W-:Y:S01]  /*2d40*/  @!P6 STG.E desc[UR8][R2.64+0xc00], R15 ;  /* 0x000c000f0200e986 */ /* 0x0005e2000c101908 */
[----:B------:R-:W-:Y:S02]  /*2d50*/  ISETP.GE.U32.AND P6, PT, R12, UR4, PT ;  /* 0x000000040c007c0c */ /* 0x000fe4000bfc6070 */
[----:B------:R-:W-:Y:S01]  /*2d60*/  LOP3.LUT R12, R0, 0xc00, RZ, 0xfc, !PT ;  /* 0x00000c00000c7812 */ /* 0x000fe200078efcff */
[----:B------:R0:W-:Y:S01]  /*2d70*/  @!P5 STG.E desc[UR8][R2.64+0x1000], R17 ;  /* 0x001000110200d986 */ /* 0x0001e2000c101908 */
[----:B------:R-:W-:Y:S02]  /*2d80*/  ISETP.GE.U32.AND.EX P3, PT, RZ, UR5, PT, P3 ;  /* 0x00000005ff007c0c */ /* 0x000fe4000bf66130 */
[----:B------:R-:W-:Y:S01]  /*2d90*/  ISETP.GE.U32.AND P5, PT, R14, UR4, PT ;  /* 0x000000040e007c0c */ /* 0x000fe2000bfa6070 */
[----:B------:R-:W-:Y:S01]  /*2da0*/  @!P0 STG.E desc[UR8][R2.64+0x1800], R21 ;  /* 0x0018001502008986 */ /* 0x000fe2000c101908 */
[----:B------:R-:W-:-:S02]  /*2db0*/  ISETP.GE.U32.AND P0, PT, R12, UR4, PT ;  /* 0x000000040c007c0c */ /* 0x000fc4000bf06070 */
[----:B--2---:R-:W-:Y:S01]  /*2dc0*/  @!P4 LOP3.LUT R15, R10, 0x80000000, RZ, 0x3c, !PT ;  /* 0x800000000a0fc812 */ /* 0x004fe200078e3cff */
[----:B------:R-:W2:Y:S01]  /*2dd0*/  LDS R8, [R33+0x3400] ;  /* 0x0034000021087984 */ /* 0x000ea20000000800 */
[----:B------:R-:W-:Y:S02]  /*2de0*/  ISETP.GE.U32.AND.EX P0, PT, RZ, UR5, PT, P0 ;  /* 0x00000005ff007c0c */ /* 0x000fe4000bf06100 */
[----:B0-----:R-:W-:Y:S01]  /*2df0*/  @!P2 LOP3.LUT R17, R4, 0x80000000, RZ, 0x3c, !PT ;  /* 0x800000000411a812 */ /* 0x001fe200078e3cff */
[----:B------:R-:W0:Y:S02]  /*2e00*/  LDS R9, [R33+0x3800] ;  /* 0x0038000021097984 */ /* 0x000e240000000800 */
[----:B------:R-:W-:Y:S01]  /*2e10*/  @!P3 LOP3.LUT R5, R5, 0x80000000, RZ, 0x3c, !PT ;  /* 0x800000000505b812 */ /* 0x000fe200078e3cff */
[----:B------:R-:W-:Y:S01]  /*2e20*/  VIADD R4, R0, 0xe00 ;  /* 0x00000e0000047836 */ /* 0x000fe20000000000 */
[----:B------:R-:W3:Y:S04]  /*2e30*/  LDS R10, [R33+0x3c00] ;  /* 0x003c0000210a7984 */ /* 0x000ee80000000800 */
[----:B------:R-:W4:Y:S04]  /*2e40*/  LDS R12, [R33+0x4000] ;  /* 0x00400000210c7984 */ /* 0x000f280000000800 */
[----:B------:R-:W5:Y:S01]  /*2e50*/  LDS R13, [R33+0x4400] ;  /* 0x00440000210d7984 */ /* 0x000f620000000800 */
[----:B-1----:R-:W-:-:S03]  /*2e60*/  @!P0 LOP3.LUT R7, R7, 0x80000000, RZ, 0x3c, !PT ;  /* 0x8000000007078812 */ /* 0x002fc600078e3cff */
[----:B------:R-:W1:Y:S04]  /*2e70*/  @!P1 LDS R14, [R33] ;  /* 0x00000000210e9984 */ /* 0x000e680000000800 */
[----:B------:R2:W-:Y:S01]  /*2e80*/  @!P4 STG.E desc[UR8][R2.64+0x1c00], R15 ;  /* 0x001c000f0200c986 */ /* 0x0005e2000c101908 */
[----:B------:R-:W-:Y:S02]  /*2e90*/  ISETP.GE.U32.AND.EX P4, PT, RZ, UR5, PT, P6 ;  /* 0x00000005ff007c0c */ /* 0x000fe4000bf86160 */
[----:B------:R-:W-:Y:S01]  /*2ea0*/  ISETP.GE.U32.AND.EX P6, PT, RZ, UR5, PT, P5 ;  /* 0x00000005ff007c0c */ /* 0x000fe2000bfc6150 */
[----:B------:R-:W-:Y:S01]  /*2eb0*/  @!P3 STG.E desc[UR8][R2.64+0x2400], R5 ;  /* 0x002400050200b986 */ /* 0x000fe2000c101908 */
[----:B------:R-:W-:-:S03]  /*2ec0*/  ISETP.GE.U32.AND P5, PT, R16, UR4, PT ;  /* 0x0000000410007c0c */ /* 0x000fc6000bfa6070 */
[----:B------:R0:W-:Y:S01]  /*2ed0*/  @!P2 STG.E desc[UR8][R2.64+0x2000], R17 ;  /* 0x002000110200a986 */ /* 0x0001e2000c101908 */
[----:B------:R-:W-:Y:S02]  /*2ee0*/  ISETP.GE.U32.AND P2, PT, R4, UR4, PT ;  /* 0x0000000404007c0c */ /* 0x000fe4000bf46070 */
[C---:B------:R-:W-:Y:S01]  /*2ef0*/  LOP3.LUT R4, R0.reuse, 0x1000, RZ, 0xfc, !PT ;  /* 0x0000100000047812 */ /* 0x040fe200078efcff */
[----:B--2---:R-:W-:Y:S01]  /*2f00*/  VIADD R15, R0, 0xf00 ;  /* 0x00000f00000f7836 */ /* 0x004fe20000000000 */
[----:B------:R-:W-:Y:S01]  /*2f10*/  ISETP.GE.U32.AND.EX P5, PT, RZ, UR5, PT, P5 ;  /* 0x00000005ff007c0c */ /* 0x000fe2000bfa6150 */
[----:B------:R-:W-:Y:S01]  /*2f20*/  @!P0 STG.E desc[UR8][R2.64+0x3000], R7 ;  /* 0x0030000702008986 */ /* 0x000fe2000c101908 */
[----:B------:R-:W-:Y:S02]  /*2f30*/  @!P4 LOP3.LUT R11, R11, 0x80000000, RZ, 0x3c, !PT ;  /* 0x800000000b0bc812 */ /* 0x000fe400078e3cff */
[----:B------:R-:W-:Y:S02]  /*2f40*/  ISETP.GE.U32.AND P3, PT, R15, UR4, PT ;  /* 0x000000040f007c0c */ /* 0x000fe4000bf66070 */
[----:B------:R-:W-:Y:S01]  /*2f50*/  @!P6 LOP3.LUT R15, R6, 0x80000000, RZ, 0x3c, !PT ;  /* 0x80000000060fe812 */ /* 0x000fe200078e3cff */
[----:B------:R-:W-:Y:S01]  /*2f60*/  VIADD R6, R0, 0x1100 ;  /* 0x0000110000067836 */ /* 0x000fe20000000000 */
[----:B------:R3:W-:Y:S01]  /*2f70*/  @!P4 STG.E desc[UR8][R2.64+0x2800], R11 ;  /* 0x0028000b0200c986 */ /* 0x0007e2000c101908 */
[----:B------:R-:W-:Y:S01]  /*2f80*/  ISETP.GE.U32.AND P4, PT, R4, UR4, PT ;  /* 0x0000000404007c0c */ /* 0x000fe2000bf86070 */
[----:B------:R-:W-:Y:S01]  /*2f90*/  VIADD R0, R0, 0x1200 ;  /* 0x0000120000007836 */ /* 0x000fe20000000000 */
[----:B------:R-:W-:Y:S01]  /*2fa0*/  ISETP.GE.U32.AND.EX P2, PT, RZ, UR5, PT, P2 ;  /* 0x00000005ff007c0c */ /* 0x000fe2000bf46120 */
[----:B------:R4:W-:Y:S01]  /*2fb0*/  @!P6 STG.E desc[UR8][R2.64+0x2c00], R15 ;  /* 0x002c000f0200e986 */ /* 0x0009e2000c101908 */
[----:B------:R-:W-:-:S02]  /*2fc0*/  ISETP.GE.U32.AND P6, PT, R6, UR4, PT ;  /* 0x0000000406007c0c */ /* 0x000fc4000bfc6070 */
[----:B------:R-:W-:Y:S02]  /*2fd0*/  ISETP.GE.U32.AND.EX P3, PT, RZ, UR5, PT, P3 ;  /* 0x00000005ff007c0c */ /* 0x000fe4000bf66130 */
[----:B------:R-:W-:Y:S02]  /*2fe0*/  ISETP.GE.U32.AND.EX P4, PT, RZ, UR5, PT, P4 ;  /* 0x00000005ff007c0c */ /* 0x000fe4000bf86140 */
[----:B------:R-:W-:Y:S02]  /*2ff0*/  ISETP.GE.U32.AND.EX P6, PT, RZ, UR5, PT, P6 ;  /* 0x00000005ff007c0c */ /* 0x000fe4000bfc6160 */
[----:B------:R-:W-:Y:S02]  /*3000*/  ISETP.GE.U32.AND P0, PT, R0, UR4, PT ;  /* 0x0000000400007c0c */ /* 0x000fe4000bf06070 */
[----:B0-----:R-:W-:Y:S02]  /*3010*/  @!P5 LOP3.LUT R17, R8, 0x80000000, RZ, 0x3c, !PT ;  /* 0x800000000811d812 */ /* 0x001fe400078e3cff */
[----:B------:R-:W-:-:S02]  /*3020*/  ISETP.GE.U32.AND.EX P0, PT, RZ, UR5, PT, P0 ;  /* 0x00000005ff007c0c */ /* 0x000fc4000bf06100 */
[----:B------:R-:W-:Y:S01]  /*3030*/  @!P2 LOP3.LUT R9, R9, 0x80000000, RZ, 0x3c, !PT ;  /* 0x800000000909a812 */ /* 0x000fe200078e3cff */
[----:B------:R0:W-:Y:S01]  /*3040*/  @!P5 STG.E desc[UR8][R2.64+0x3400], R17 ;  /* 0x003400110200d986 */ /* 0x0001e2000c101908 */
[----:B---3--:R-:W-:Y:S02]  /*3050*/  @!P3 LOP3.LUT R11, R10, 0x80000000, RZ, 0x3c, !PT ;  /* 0x800000000a0bb812 */ /* 0x008fe400078e3cff */
[----:B----4-:R-:W-:Y:S01]  /*3060*/  @!P4 LOP3.LUT R15, R12, 0x80000000, RZ, 0x3c, !PT ;  /* 0x800000000c0fc812 */ /* 0x010fe200078e3cff */
[----:B------:R0:W-:Y:S01]  /*3070*/  @!P2 STG.E desc[UR8][R2.64+0x3800], R9 ;  /* 0x003800090200a986 */ /* 0x0001e2000c101908 */
[----:B-----5:R-:W-:Y:S02]  /*3080*/  @!P6 LOP3.LUT R13, R13, 0x80000000, RZ, 0x3c, !PT ;  /* 0x800000000d0de812 */ /* 0x020fe400078e3cff */
[----:B-1----:R-:W-:Y:S01]  /*3090*/  @!P1 LOP3.LUT R5, R14, 0x80000000, RZ, 0x3c, !PT ;  /* 0x800000000e059812 */ /* 0x002fe200078e3cff */
[----:B------:R0:W-:Y:S04]  /*30a0*/  @!P3 STG.E desc[UR8][R2.64+0x3c00], R11 ;  /* 0x003c000b0200b986 */ /* 0x0001e8000c101908 */
[----:B------:R0:W-:Y:S04]  /*30b0*/  @!P4 STG.E desc[UR8][R2.64+0x4000], R15 ;  /* 0x0040000f0200c986 */ /* 0x0001e8000c101908 */
[----:B------:R0:W-:Y:S04]  /*30c0*/  @!P6 STG.E desc[UR8][R2.64+0x4400], R13 ;  /* 0x0044000d0200e986 */ /* 0x0001e8000c101908 */
[----:B------:R0:W-:Y:S01]  /*30d0*/  @!P1 STG.E desc[UR8][R2.64], R5 ;  /* 0x0000000502009986 */ /* 0x0001e2000c101908 */
[----:B------:R-:W-:Y:S05]  /*30e0*/  @P0 EXIT ;  /* 0x000000000000094d */ /* 0x000fea0003800000 */
[----:B------:R-:W0:Y:S02]  /*30f0*/  LDS R33, [R33+0x4800] ;  /* 0x0048000021217984 */ /* 0x000e240000000800 */
[----:B0-----:R-:W-:-:S05]  /*3100*/  LOP3.LUT R5, R33, 0x80000000, RZ, 0x3c, !PT ;  /* 0x8000000021057812 */ /* 0x001fca00078e3cff */
[----:B------:R-:W-:Y:S01]  /*3110*/  STG.E desc[UR8][R2.64+0x4800], R5 ;  /* 0x0048000502007986 */ /* 0x000fe2000c101908 */
[----:B------:R-:W-:Y:S05]  /*3120*/  EXIT ;  /* 0x000000000000794d */ /* 0x000fea0003800000 */
.L_x_425:
        /* <DEDUP_REMOVED lines=13> */
.L_x_495:


//--------------------- .text._ZN3cub18CUB_300001_SM_10006detail11EmptyKernelIvEEvv --------------------------
	.section	.text._ZN3cub18CUB_300001_SM_10006detail11EmptyKernelIvEEvv,"ax",@progbits
	.align	128
        .global         _ZN3cub18CUB_300001_SM_10006detail11EmptyKernelIvEEvv
        .type           _ZN3cub18CUB_300001_SM_10006detail11EmptyKernelIvEEvv,@function
        .size           _ZN3cub18CUB_300001_SM_10006detail11EmptyKernelIvEEvv,(.L_x_496 - _ZN3cub18CUB_300001_SM_10006detail11EmptyKernelIvEEvv)
        .other          _ZN3cub18CUB_300001_SM_10006detail11EmptyKernelIvEEvv,@"STO_CUDA_ENTRY STV_DEFAULT"
_ZN3cub18CUB_300001_SM_10006detail11EmptyKernelIvEEvv:
.text._ZN3cub18CUB_300001_SM_10006detail11EmptyKernelIvEEvv:
[----:B------:R-:W-:Y:S01]  /*0000*/  LDC R1, c[0x0][0x37c] ;  /* 0x0000df00ff017b82 */ /* 0x000fe20000000800 */
[----:B------:R-:W-:Y:S05]  /*0010*/  EXIT ;  /* 0x000000000000794d */ /* 0x000fea0003800000 */
.L_x_426:
        /* <DEDUP_REMOVED lines=14> */
.L_x_496:


//--------------------- .text._Z23flip_sign_bit_kernel_64Pyi --------------------------
	.section	.text._Z23flip_sign_bit_kernel_64Pyi,"ax",@progbits
	.align	128
        .global         _Z23flip_sign_bit_kernel_64Pyi
        .type           _Z23flip_sign_bit_kernel_64Pyi,@function
        .size           _Z23flip_sign_bit_kernel_64Pyi,(.L_x_497 - _Z23flip_sign_bit_kernel_64Pyi)
        .other          _Z23flip_sign_bit_kernel_64Pyi,@"STO_CUDA_ENTRY STV_DEFAULT"
_Z23flip_sign_bit_kernel_64Pyi:
.text._Z23flip_sign_bit_kernel_64Pyi:
[----:B------:R-:W-:Y:S01]  /*0000*/  LDC R1, c[0x0][0x37c] ;  /* 0x0000df00ff017b82 */ /* 0x000fe20000000800 */
[----:B------:R-:W0:Y:S07]  /*0010*/  S2R R0, SR_TID.X ;  /* 0x0000000000007919 */ /* 0x000e2e0000002100 */
[----:B------:R-:W0:Y:S01]  /*0020*/  S2UR UR4, SR_CTAID.X ;  /* 0x00000000000479c3 */ /* 0x000e220000002500 */
[----:B------:R-:W1:Y:S07]  /*0030*/  LDCU UR5, c[0x0][0x388] ;  /* 0x00007100ff0577ac */ /* 0x000e6e0008000800 */
[----:B------:R-:W0:Y:S02]  /*0040*/  LDC R5, c[0x0][0x360] ;  /* 0x0000d800ff057b82 */ /* 0x000e240000000800 */
[----:B0-----:R-:W-:-:S05]  /*0050*/  IMAD R5, R5, UR4, R0 ;  /* 0x0000000405057c24 */ /* 0x001fca000f8e0200 */
[----:B-1----:R-:W-:-:S13]  /*0060*/  ISETP.GE.AND P0, PT, R5, UR5, PT ;  /* 0x0000000505007c0c */ /* 0x002fda000bf06270 */
[----:B------:R-:W-:Y:S05]  /*0070*/  @P0 EXIT ;  /* 0x000000000000094d */ /* 0x000fea0003800000 */
[----:B------:R-:W0:Y:S01]  /*0080*/  LDC.64 R2, c[0x0][0x380] ;  /* 0x0000e000ff027b82 */ /* 0x000e220000000a00 */
[----:B------:R-:W1:Y:S01]  /*0090*/  LDCU.64 UR4, c[0x0][0x358] ;  /* 0x00006b00ff0477ac */ /* 0x000e620008000a00 */
[----:B0-----:R-:W-:-:S05]  /*00a0*/  IMAD.WIDE R2, R5, 0x8, R2 ;  /* 0x0000000805027825 */ /* 0x001fca00078e0202 */
[----:B-1----:R-:W2:Y:S02]  /*00b0*/  LDG.E.64 R4, desc[UR4][R2.64] ;  /* 0x0000000402047981 */ /* 0x002ea4000c1e1b00 */
[----:B--2---:R-:W-:-:S05]  /*00c0*/  LOP3.LUT R5, R5, 0x80000000, RZ, 0x3c, !PT ;  /* 0x8000000005057812 */ /* 0x004fca00078e3cff */
[----:B------:R-:W-:Y:S01]  /*00d0*/  STG.E.64 desc[UR4][R2.64], R4 ;  /* 0x0000000402007986 */ /* 0x000fe2000c101b04 */
[----:B------:R-:W-:Y:S05]  /*00e0*/  EXIT ;  /* 0x000000000000794d */ /* 0x000fea0003800000 */
.L_x_427:
        /* <DEDUP_REMOVED lines=9> */
.L_x_497:


//--------------------- .text._Z20flip_sign_bit_kernelPji --------------------------
	.section	.text._Z20flip_sign_bit_kernelPji,"ax",@progbits
	.align	128
        .global         _Z20flip_sign_bit_kernelPji
        .type           _Z20flip_sign_bit_kernelPji,@function
        .size           _Z20flip_sign_bit_kernelPji,(.L_x_498 - _Z20flip_sign_bit_kernelPji)
        .other          _Z20flip_sign_bit_kernelPji,@"STO_CUDA_ENTRY STV_DEFAULT"
_Z20flip_sign_bit_kernelPji:
.text._Z20flip_sign_bit_kernelPji:
        /* <DEDUP_REMOVED lines=11> */
[----:B-1----:R-:W2:Y:S02]  /*00b0*/  LDG.E R0, desc[UR4][R2.64] ;  /* 0x0000000402007981 */ /* 0x002ea4000c1e1900 */
[----:B--2---:R-:W-:-:S05]  /*00c0*/  LOP3.LUT R5, R0, 0x80000000, RZ, 0x3c, !PT ;  /* 0x8000000000057812 */ /* 0x004fca00078e3cff */
[----:B------:R-:W-:Y:S01]  /*00d0*/  STG.E desc[UR4][R2.64], R5 ;  /* 0x0000000502007986 */ /* 0x000fe2000c101904 */
[----:B------:R-:W-:Y:S05]  /*00e0*/  EXIT ;  /* 0x000000000000794d */ /* 0x000fea0003800000 */
.L_x_428:
        /* <DEDUP_REMOVED lines=9> */
.L_x_498:


//--------------------- .text._Z17scatter_kernel_64PKyPyPKjiii --------------------------
	.section	.text._Z17scatter_kernel_64PKyPyPKjiii,"ax",@progbits
	.align	128
        .global         _Z17scatter_kernel_64PKyPyPKjiii
        .type           _Z17scatter_kernel_64PKyPyPKjiii,@function
        .size           _Z17scatter_kernel_64PKyPyPKjiii,(.L_x_499 - _Z17scatter_kernel_64PKyPyPKjiii)
        .other          _Z17scatter_kernel_64PKyPyPKjiii,@"STO_CUDA_ENTRY STV_DEFAULT"
_Z17scatter_kernel_64PKyPyPKjiii:
.text._Z17scatter_kernel_64PKyPyPKjiii:
[----:B------:R-:W-:Y:S01]  /*0000*/  LDC R1, c[0x0][0x37c] ;  /* 0x0000df00ff017b82 */ /* 0x000fe20000000800 */
[----:B------:R-:W0:Y:S01]  /*0010*/  S2R R0, SR_TID.X ;  /* 0x0000000000007919 */ /* 0x000e220000002100 */
[----:B------:R-:W0:Y:S01]  /*0020*/  LDCU UR4, c[0x0][0x360] ;  /* 0x00006c00ff0477ac */ /* 0x000e220008000800 */
[----:B------:R-:W0:Y:S01]  /*0030*/  S2R R11, SR_CTAID.X ;  /* 0x00000000000b7919 */ /* 0x000e220000002500 */
[----:B------:R-:W1:Y:S01]  /*0040*/  LDCU UR5, c[0x0][0x398] ;  /* 0x00007300ff0577ac */ /* 0x000e620008000800 */
[----:B------:R-:W2:Y:S01]  /*0050*/  LDCU.64 UR8, c[0x0][0x358] ;  /* 0x00006b00ff0877ac */ /* 0x000ea20008000a00 */
[----:B0-----:R-:W-:-:S05]  /*0060*/  IMAD R5, R11, UR4, R0 ;  /* 0x000000040b057c24 */ /* 0x001fca000f8e0200 */
[----:B-1----:R-:W-:-:S13]  /*0070*/  ISETP.GE.AND P1, PT, R5, UR5, PT ;  /* 0x0000000505007c0c */ /* 0x002fda000bf26270 */
[----:B------:R-:W0:Y:S08]  /*0080*/  @!P1 LDC.64 R2, c[0x0][0x380] ;  /* 0x0000e000ff029b82 */ /* 0x000e300000000a00 */
[----:B------:R-:W1:Y:S08]  /*0090*/  S2UR UR6, SR_CgaCtaId ;  /* 0x00000000000679c3 */ /* 0x000e700000008800 */
[----:B------:R-:W3:Y:S01]  /*00a0*/  @!P1 LDC R7, c[0x0][0x39c] ;  /* 0x0000e700ff079b82 */ /* 0x000ee20000000800 */
[----:B0-----:R-:W-:-:S06]  /*00b0*/  @!P1 IMAD.WIDE R2, R5, 0x8, R2 ;  /* 0x0000000805029825 */ /* 0x001fcc00078e0202 */
[----:B--2---:R-:W3:Y:S01]  /*00c0*/  @!P1 LDG.E.64 R2, desc[UR8][R2.64] ;  /* 0x0000000802029981 */ /* 0x004ee2000c1e1b00 */
[----:B------:R-:W-:Y:S01]  /*00d0*/  UMOV UR4, 0x400 ;  /* 0x0000040000047882 */ /* 0x000fe20000000000 */
[C---:B------:R-:W-:Y:S01]  /*00e0*/  LOP3.LUT P0, R5, R0.reuse, 0x1f, RZ, 0xc0, !PT ;  /* 0x0000001f00057812 */ /* 0x040fe2000780c0ff */
[----:B------:R-:W-:Y:S01]  /*00f0*/  UIADD3 UR5, UPT, UPT, UR4, 0x800, URZ ;  /* 0x0000080004057890 */ /* 0x000fe2000fffe0ff */
[----:B------:R-:W-:Y:S01]  /*0100*/  SHF.R.U32.HI R4, RZ, 0x5, R0 ;  /* 0x00000005ff047819 */ /* 0x000fe20000011600 */
[----:B-1----:R-:W-:Y:S01]  /*0110*/  ULEA UR7, UR6, UR4, 0x18 ;  /* 0x0000000406077291 */ /* 0x002fe2000f8ec0ff */
[----:B------:R-:W-:Y:S01]  /*0120*/  BSSY.RECONVERGENT B0, `(.L_x_429) ;  /* 0x0000017000007945 */ /* 0x000fe20003800200 */
[----:B------:R-:W-:Y:S02]  /*0130*/  ULEA UR5, UR6, UR5, 0x18 ;  /* 0x0000000506057291 */ /* 0x000fe4000f8ec0ff */
[----:B------:R-:W-:Y:S02]  /*0140*/  UIADD3 UR4, UPT, UPT, UR4, 0xc00, URZ ;  /* 0x00000c0004047890 */ /* 0x000fe4000fffe0ff */
[----:B------:R-:W-:-:S02]  /*0150*/  LEA R9, R0, UR7, 0x3 ;  /* 0x0000000700097c11 */ /* 0x000fc4000f8e18ff */
[----:B------:R-:W-:Y:S01]  /*0160*/  LEA R12, R0, UR5, 0x2 ;  /* 0x00000005000c7c11 */ /* 0x000fe2000f8e10ff */
[----:B------:R-:W-:-:S06]  /*0170*/  ULEA UR4, UR6, UR4, 0x18 ;  /* 0x0000000406047291 */ /* 0x000fcc000f8ec0ff */
[----:B------:R-:W-:Y:S02]  /*0180*/  LEA R6, R4, UR4, 0x6 ;  /* 0x0000000404067c11 */ /* 0x000fe4000f8e30ff */
[----:B---3--:R-:W-:Y:S01]  /*0190*/  @!P1 SHF.R.U64 R7, R2, R7, R3 ;  /* 0x0000000702079219 */ /* 0x008fe20000001203 */
[----:B------:R0:W-:Y:S03]  /*01a0*/  @!P1 STS.64 [R9], R2 ;  /* 0x0000000209009388 */ /* 0x0001e60000000a00 */
[----:B------:R-:W-:-:S05]  /*01b0*/  @!P1 LOP3.LUT R7, R7, 0xf, RZ, 0xc0, !PT ;  /* 0x0000000f07079812 */ /* 0x000fca00078ec0ff */
[----:B------:R0:W-:Y:S04]  /*01c0*/  @!P1 STS [R12], R7 ;  /* 0x000000070c009388 */ /* 0x0001e80000000800 */
[----:B------:R0:W-:Y:S04]  /*01d0*/  @P1 STS.64 [R9], RZ ;  /* 0x000000ff09001388 */ /* 0x0001e80000000a00 */
[----:B------:R0:W-:Y:S01]  /*01e0*/  @P1 STS [R12], RZ ;  /* 0x000000ff0c001388 */ /* 0x0001e20000000800 */
[----:B------:R-:W-:Y:S06]  /*01f0*/  BAR.SYNC.DEFER_BLOCKING 0x0 ;  /* 0x0000000000007b1d */ /* 0x000fec0000010000 */
[----:B------:R0:W-:Y:S04]  /*0200*/  @!P0 STS.128 [R6], RZ ;  /* 0x000000ff06008388 */ /* 0x0001e80000000c00 */
[----:B------:R0:W-:Y:S04]  /*0210*/  @!P0 STS.128 [R6+0x10], RZ ;  /* 0x000010ff06008388 */ /* 0x0001e80000000c00 */
[----:B------:R0:W-:Y:S04]  /*0220*/  @!P0 STS.128 [R6+0x20], RZ ;  /* 0x000020ff06008388 */ /* 0x0001e80000000c00 */
[----:B------:R0:W-:Y:S01]  /*0230*/  @!P0 STS.128 [R6+0x30], RZ ;  /* 0x000030ff06008388 */ /* 0x0001e20000000c00 */
[----:B------:R-:W-:Y:S06]  /*0240*/  BAR.SYNC.DEFER_BLOCKING 0x0 ;  /* 0x0000000000007b1d */ /* 0x000fec0000010000 */
[----:B------:R-:W-:Y:S05]  /*0250*/  @P1 BRA `(.L_x_430) ;  /* 0x00000000000c1947 */ /* 0x000fea0003800000 */
[----:B0-----:R-:W0:Y:S02]  /*0260*/  LDS R3, [R12] ;  /* 0x000000000c037984 */ /* 0x001e240000000800 */
[----:B0-----:R-:W-:-:S05]  /*0270*/  IMAD R3, R3, 0x4, R6 ;  /* 0x0000000403037824 */ /* 0x001fca00078e0206 */
[----:B------:R1:W-:Y:S02]  /*0280*/  ATOMS.POPC.INC.32 RZ, [R3+URZ] ;  /* 0x0000000003ff7f8c */ /* 0x0003e4000d8000ff */
.L_x_430:
[----:B------:R-:W-:Y:S05]  /*0290*/  BSYNC.RECONVERGENT B0 ;  /* 0x0000000000007941 */ /* 0x000fea0003800200 */
.L_x_429:
[----:B------:R-:W-:Y:S06]  /*02a0*/  BAR.SYNC.DEFER_BLOCKING 0x0 ;  /* 0x0000000000007b1d */ /* 0x000fec0000010000 */
[----:B------:R-:W-:Y:S05]  /*02b0*/  @P1 EXIT ;  /* 0x000000000000194d */ /* 0x000fea0003800000 */
[----:B0-----:R-:W1:Y:S01]  /*02c0*/  LDS R12, [R12] ;  /* 0x000000000c0c7984 */ /* 0x001e620000000800 */
[----:B------:R-:W0:Y:S01]  /*02d0*/  LDC.64 R6, c[0x0][0x390] ;  /* 0x0000e400ff067b82 */ /* 0x000e220000000a00 */
[----:B-1----:R-:W-:-:S04]  /*02e0*/  IMAD R3, R11, 0x10, R12 ;  /* 0x000000100b037824 */ /* 0x002fc800078e020c */
[----:B0-----:R-:W-:Y:S02]  /*02f0*/  IMAD.WIDE.U32 R6, R3, 0x4, R6 ;  /* 0x0000000403067825 */ /* 0x001fe400078e0006 */
[----:B------:R0:W1:Y:S04]  /*0300*/  LDS.64 R2, [R9] ;  /* 0x0000000009027984 */ /* 0x0000680000000a00 */
[----:B------:R0:W5:Y:S01]  /*0310*/  LDG.E R13, desc[UR8][R6.64] ;  /* 0x00000008060d7981 */ /* 0x000162000c1e1900 */
[----:B------:R-:W-:Y:S01]  /*0320*/  ISETP.GE.U32.AND P0, PT, R0, 0x20, PT ;  /* 0x000000200000780c */ /* 0x000fe20003f06070 */
[----:B------:R-:W-:Y:S01]  /*0330*/  BSSY.RECONVERGENT B0, `(.L_x_431) ;  /* 0x000005a000007945 */ /* 0x000fe20003800200 */
[----:B------:R-:W-:-:S11]  /*0340*/  IMAD.MOV.U32 R14, RZ, RZ, RZ ;  /* 0x000000ffff0e7224 */ /* 0x000fd600078e00ff */
[----:B0-----:R-:W-:Y:S05]  /*0350*/  @!P0 BRA `(.L_x_432) ;  /* 0x00000004005c8947 */ /* 0x001fea0003800000 */
[C---:B------:R-:W-:Y:S01]  /*0360*/  VIADD R6, R4.reuse, 0xffffffff ;  /* 0xffffffff04067836 */ /* 0x040fe20000000000 */
[----:B------:R-:W-:Y:S01]  /*0370*/  LOP3.LUT R25, R4, 0xf, RZ, 0xc0, !PT ;  /* 0x0000000f04197812 */ /* 0x000fe200078ec0ff */
[----:B------:R-:W-:Y:S01]  /*0380*/  BSSY.RECONVERGENT B1, `(.L_x_433) ;  /* 0x0000027000017945 */ /* 0x000fe20003800200 */
[----:B------:R-:W-:Y:S02]  /*0390*/  IMAD.MOV.U32 R14, RZ, RZ, RZ ;  /* 0x000000ffff0e7224 */ /* 0x000fe400078e00ff */
[----:B------:R-:W-:Y:S01]  /*03a0*/  ISETP.GE.U32.AND P0, PT, R6, 0xf, PT ;  /* 0x0000000f0600780c */ /* 0x000fe20003f06070 */
[----:B------:R-:W-:Y:S01]  /*03b0*/  IMAD.MOV.U32 R6, RZ, RZ, RZ ;  /* 0x000000ffff067224 */ /* 0x000fe200078e00ff */
[----:B------:R-:W-:-:S11]  /*03c0*/  ISETP.NE.AND P1, PT, R25, RZ, PT ;  /* 0x000000ff1900720c */ /* 0x000fd60003f25270 */
[----:B------:R-:W-:Y:S05]  /*03d0*/  @!P0 BRA `(.L_x_434) ;  /* 0x0000000000848947 */ /* 0x000fea0003800000 */
[----:B------:R-:W-:Y:S01]  /*03e0*/  LEA R8, R12, UR4, 0x2 ;  /* 0x000000040c087c11 */ /* 0x000fe2000f8e10ff */
[----:B------:R-:W-:Y:S01]  /*03f0*/  IMAD.MOV.U32 R14, RZ, RZ, RZ ;  /* 0x000000ffff0e7224 */ /* 0x000fe200078e00ff */
[----:B------:R-:W-:-:S03]  /*0400*/  LOP3.LUT R6, R4, 0x10, RZ, 0xc0, !PT ;  /* 0x0000001004067812 */ /* 0x000fc600078ec0ff */
[----:B------:R-:W-:Y:S02]  /*0410*/  VIADD R8, R8, 0x200 ;  /* 0x0000020008087836 */ /* 0x000fe40000000000 */
[----:B------:R-:W-:-:S07]  /*0420*/  IMAD.MOV R7, RZ, RZ, -R6 ;  /* 0x000000ffff077224 */ /* 0x000fce00078e0a06 */
.L_x_435:
[----:B------:R-:W-:Y:S01]  /*0430*/  LDS R19, [R8+-0x200] ;  /* 0xfffe000008137984 */ /* 0x000fe20000000800 */
[----:B------:R-:W-:-:S03]  /*0440*/  VIADD R7, R7, 0x10 ;  /* 0x0000001007077836 */ /* 0x000fc60000000000 */
[----:B------:R-:W0:Y:S02]  /*0450*/  LDS R21, [R8+-0x1c0] ;  /* 0xfffe400008157984 */ /* 0x000e240000000800 */
[----:B------:R-:W-:Y:S02]  /*0460*/  ISETP.NE.AND P0, PT, R7, RZ, PT ;  /* 0x000000ff0700720c */ /* 0x000fe40003f05270 */
[----:B------:R-:W-:Y:S04]  /*0470*/  LDS R24, [R8+-0x180] ;  /* 0xfffe800008187984 */ /* 0x000fe80000000800 */
[----:B------:R-:W2:Y:S04]  /*0480*/  LDS R26, [R8+-0x140] ;  /* 0xfffec000081a7984 */ /* 0x000ea80000000800 */
[----:B------:R-:W-:Y:S04]  /*0490*/  LDS R20, [R8+-0x100] ;  /* 0xffff000008147984 */ /* 0x000fe80000000800 */
[----:B------:R-:W3:Y:S04]  /*04a0*/  LDS R17, [R8+-0xc0] ;  /* 0xffff400008117984 */ /* 0x000ee80000000800 */
[----:B------:R-:W-:Y:S04]  /*04b0*/  LDS R18, [R8+-0x80] ;  /* 0xffff800008127984 */ /* 0x000fe80000000800 */
[----:B------:R-:W4:Y:S04]  /*04c0*/  LDS R15, [R8+-0x40] ;  /* 0xffffc000080f7984 */ /* 0x000f280000000800 */
[----:B------:R-:W-:Y:S04]  /*04d0*/  LDS R16, [R8] ;  /* 0x0000000008107984 */ /* 0x000fe80000000800 */
[----:B------:R-:W1:Y:S04]  /*04e0*/  LDS R11, [R8+0x40] ;  /* 0x00004000080b7984 */ /* 0x000e680000000800 */
[----:B------:R-:W-:Y:S04]  /*04f0*/  LDS R10, [R8+0x80] ;  /* 0x00008000080a7984 */ /* 0x000fe80000000800 */
[----:B------:R-:W1:Y:S01]  /*0500*/  LDS R9, [R8+0xc0] ;  /* 0x0000c00008097984 */ /* 0x000e620000000800 */
[----:B0-----:R-:W-:-:S03]  /*0510*/  IADD3 R23, PT, PT, R21, R19, R14 ;  /* 0x0000001315177210 */ /* 0x001fc60007ffe00e */
[----:B------:R-:W-:Y:S04]  /*0520*/  LDS R22, [R8+0x100] ;  /* 0x0001000008167984 */ /* 0x000fe80000000800 */
[----:B------:R-:W0:Y:S01]  /*0530*/  LDS R21, [R8+0x140] ;  /* 0x0001400008157984 */ /* 0x000e220000000800 */
[----:B--2---:R-:W-:-:S03]  /*0540*/  IADD3 R23, PT, PT, R26, R24, R23 ;  /* 0x000000181a177210 */ /* 0x004fc60007ffe017 */
[----:B------:R-:W-:Y:S04]  /*0550*/  LDS R19, [R8+0x180] ;  /* 0x0001800008137984 */ /* 0x000fe80000000800 */
[----:B------:R2:W0:Y:S01]  /*0560*/  LDS R14, [R8+0x1c0] ;  /* 0x0001c000080e7984 */ /* 0x0004220000000800 */
[----:B---3--:R-:W-:-:S04]  /*0570*/  IADD3 R17, PT, PT, R17, R20, R23 ;  /* 0x0000001411117210 */ /* 0x008fc80007ffe017 */
[----:B----4-:R-:W-:Y:S01]  /*0580*/  IADD3 R15, PT, PT, R15, R18, R17 ;  /* 0x000000120f0f7210 */ /* 0x010fe20007ffe011 */
[----:B--2---:R-:W-:-:S03]  /*0590*/  VIADD R8, R8, 0x400 ;  /* 0x0000040008087836 */ /* 0x004fc60000000000 */
[----:B-1----:R-:W-:-:S04]  /*05a0*/  IADD3 R11, PT, PT, R11, R16, R15 ;  /* 0x000000100b0b7210 */ /* 0x002fc80007ffe00f */
[----:B------:R-:W-:-:S04]  /*05b0*/  IADD3 R9, PT, PT, R9, R10, R11 ;  /* 0x0000000a09097210 */ /* 0x000fc80007ffe00b */
[----:B0-----:R-:W-:-:S04]  /*05c0*/  IADD3 R9, PT, PT, R21, R22, R9 ;  /* 0x0000001615097210 */ /* 0x001fc80007ffe009 */
[----:B------:R-:W-:Y:S01]  /*05d0*/  IADD3 R14, PT, PT, R14, R19, R9 ;  /* 0x000000130e0e7210 */ /* 0x000fe20007ffe009 */
[----:B------:R-:W-:Y:S06]  /*05e0*/  @P0 BRA `(.L_x_435) ;  /* 0xfffffffc00900947 */ /* 0x000fec000383ffff */
.L_x_434:
[----:B------:R-:W-:Y:S05]  /*05f0*/  BSYNC.RECONVERGENT B1 ;  /* 0x0000000000017941 */ /* 0x000fea0003800200 */
.L_x_433:
[----:B------:R-:W-:Y:S05]  /*0600*/  @!P1 BRA `(.L_x_432) ;  /* 0x0000000000b09947 */ /* 0x000fea0003800000 */
[----:B------:R-:W-:Y:S01]  /*0610*/  ISETP.GE.U32.AND P0, PT, R25, 0x8, PT ;  /* 0x000000081900780c */ /* 0x000fe20003f06070 */
[----:B------:R-:W-:Y:S01]  /*0620*/  IMAD.SHL.U32 R7, R12, 0x4, RZ ;  /* 0x000000040c077824 */ /* 0x000fe200078e00ff */
[----:B------:R-:W-:Y:S01]  /*0630*/  LOP3.LUT R21, R4, 0x7, RZ, 0xc0, !PT ;  /* 0x0000000704157812 */ /* 0x000fe200078ec0ff */
[----:B------:R-:W-:Y:S02]  /*0640*/  BSSY.RECONVERGENT B1, `(.L_x_436) ;  /* 0x0000012000017945 */ /* 0x000fe40003800200 */
[----:B------:R-:W-:Y:S01]  /*0650*/  VIADD R9, R7, UR4 ;  /* 0x0000000407097c36 */ /* 0x000fe20008000000 */
[----:B------:R-:W-:-:S07]  /*0660*/  ISETP.NE.AND P1, PT, R21, RZ, PT ;  /* 0x000000ff1500720c */ /* 0x000fce0003f25270 */
[----:B------:R-:W-:Y:S06]  /*0670*/  @!P0 BRA `(.L_x_437) ;  /* 0x0000000000388947 */ /* 0x000fec0003800000 */
[C---:B------:R-:W-:Y:S02]  /*0680*/  IMAD R8, R6.reuse, 0x40, R9 ;  /* 0x0000004006087824 */ /* 0x040fe400078e0209 */
[----:B------:R-:W-:-:S03]  /*0690*/  VIADD R6, R6, 0x8 ;  /* 0x0000000806067836 */ /* 0x000fc60000000000 */
[----:B------:R-:W-:Y:S04]  /*06a0*/  LDS R11, [R8] ;  /* 0x00000000080b7984 */ /* 0x000fe80000000800 */
[----:B------:R-:W0:Y:S04]  /*06b0*/  LDS R10, [R8+0x40] ;  /* 0x00004000080a7984 */ /* 0x000e280000000800 */
[----:B------:R-:W-:Y:S04]  /*06c0*/  LDS R15, [R8+0x80] ;  /* 0x00008000080f7984 */ /* 0x000fe80000000800 */
[----:B------:R-:W2:Y:S04]  /*06d0*/  LDS R16, [R8+0xc0] ;  /* 0x0000c00008107984 */ /* 0x000ea80000000800 */
[----:B------:R-:W-:Y:S04]  /*06e0*/  LDS R17, [R8+0x100] ;  /* 0x0001000008117984 */ /* 0x000fe80000000800 */
[----:B------:R-:W3:Y:S04]  /*06f0*/  LDS R18, [R8+0x140] ;  /* 0x0001400008127984 */ /* 0x000ee80000000800 */
[----:B------:R-:W-:Y:S04]  /*0700*/  LDS R19, [R8+0x180] ;  /* 0x0001800008137984 */ /* 0x000fe80000000800 */
[----:B------:R-:W4:Y:S01]  /*0710*/  LDS R20, [R8+0x1c0] ;  /* 0x0001c00008147984 */ /* 0x000f220000000800 */
[----:B0-----:R-:W-:-:S04]  /*0720*/  IADD3 R10, PT, PT, R10, R11, R14 ;  /* 0x0000000b0a0a7210 */ /* 0x001fc80007ffe00e */
[----:B--2---:R-:W-:-:S04]  /*0730*/  IADD3 R10, PT, PT, R16, R15, R10 ;  /* 0x0000000f100a7210 */ /* 0x004fc80007ffe00a */
[----:B---3--:R-:W-:-:S04]  /*0740*/  IADD3 R10, PT, PT, R18, R17, R10 ;  /* 0x00000011120a7210 */ /* 0x008fc80007ffe00a */
[----:B----4-:R-:W-:-:S07]  /*0750*/  IADD3 R14, PT, PT, R20, R19, R10 ;  /* 0x00000013140e7210 */ /* 0x010fce0007ffe00a */
.L_x_437:
[----:B------:R-:W-:Y:S05]  /*0760*/  BSYNC.RECONVERGENT B1 ;  /* 0x0000000000017941 */ /* 0x000fea0003800200 */
.L_x_436:
[----:B------:R-:W-:Y:S05]  /*0770*/  @!P1 BRA `(.L_x_432) ;  /* 0x0000000000549947 */ /* 0x000fea0003800000 */
[----:B------:R-:W-:Y:S02]  /*0780*/  ISETP.GE.U32.AND P0, PT, R21, 0x4, PT ;  /* 0x000000041500780c */ /* 0x000fe40003f06070 */
[----:B------:R-:W-:-:S04]  /*0790*/  LOP3.LUT R8, R4, 0x3, RZ, 0xc0, !PT ;  /* 0x0000000304087812 */ /* 0x000fc800078ec0ff */
[----:B------:R-:W-:-:S07]  /*07a0*/  ISETP.NE.AND P1, PT, R8, RZ, PT ;  /* 0x000000ff0800720c */ /* 0x000fce0003f25270 */
[C---:B------:R-:W-:Y:S02]  /*07b0*/  @P0 IMAD R9, R6.reuse, 0x40, R9 ;  /* 0x0000004006090824 */ /* 0x040fe400078e0209 */
[----:B------:R-:W-:-:S03]  /*07c0*/  @P0 VIADD R6, R6, 0x4 ;  /* 0x0000000406060836 */ /* 0x000fc60000000000 */
[----:B------:R-:W-:Y:S04]  /*07d0*/  @P0 LDS R11, [R9] ;  /* 0x00000000090b0984 */ /* 0x000fe80000000800 */
[----:B------:R-:W0:Y:S04]  /*07e0*/  @P0 LDS R10, [R9+0x40] ;  /* 0x00004000090a0984 */ /* 0x000e280000000800 */
[----:B------:R-:W-:Y:S04]  /*07f0*/  @P0 LDS R15, [R9+0x80] ;  /* 0x00008000090f0984 */ /* 0x000fe80000000800 */
[----:B------:R-:W2:Y:S01]  /*0800*/  @P0 LDS R16, [R9+0xc0] ;  /* 0x0000c00009100984 */ /* 0x000ea20000000800 */
[----:B0-----:R-:W-:-:S04]  /*0810*/  @P0 IADD3 R10, PT, PT, R10, R11, R14 ;  /* 0x0000000b0a0a0210 */ /* 0x001fc80007ffe00e */
[----:B--2---:R-:W-:Y:S01]  /*0820*/  @P0 IADD3 R14, PT, PT, R16, R15, R10 ;  /* 0x0000000f100e0210 */ /* 0x004fe20007ffe00a */
[----:B------:R-:W-:Y:S06]  /*0830*/  @!P1 BRA `(.L_x_432) ;  /* 0x0000000000249947 */ /* 0x000fec0003800000 */
[----:B------:R-:W-:Y:S02]  /*0840*/  IMAD R6, R6, 0x40, R7 ;  /* 0x0000004006067824 */ /* 0x000fe400078e0207 */
[----:B------:R-:W-:Y:S02]  /*0850*/  IMAD.MOV R8, RZ, RZ, -R8 ;  /* 0x000000ffff087224 */ /* 0x000fe400078e0a08 */
[----:B------:R-:W-:-:S07]  /*0860*/  VIADD R6, R6, UR4 ;  /* 0x0000000406067c36 */ /* 0x000fce0008000000 */
.L_x_438:
[----:B------:R0:W2:Y:S01]  /*0870*/  LDS R7, [R6] ;  /* 0x0000000006077984 */ /* 0x0000a20000000800 */
[----:B------:R-:W-:-:S05]  /*0880*/  VIADD R8, R8, 0x1 ;  /* 0x0000000108087836 */ /* 0x000fca0000000000 */
[----:B------:R-:W-:Y:S01]  /*0890*/  ISETP.NE.AND P0, PT, R8, RZ, PT ;  /* 0x000000ff0800720c */ /* 0x000fe20003f05270 */
[----:B0-----:R-:W-:Y:S02]  /*08a0*/  VIADD R6, R6, 0x40 ;  /* 0x0000004006067836 */ /* 0x001fe40000000000 */
[----:B--2---:R-:W-:-:S10]  /*08b0*/  IMAD.IADD R14, R7, 0x1, R14 ;  /* 0x00000001070e7824 */ /* 0x004fd400078e020e */
[----:B------:R-:W-:Y:S05]  /*08c0*/  @P0 BRA `(.L_x_438) ;  /* 0xfffffffc00e80947 */ /* 0x000fea000383ffff */
.L_x_432:
[----:B------:R-:W-:Y:S05]  /*08d0*/  BSYNC.RECONVERGENT B0 ;  /* 0x0000000000007941 */ /* 0x000fea0003800200 */
.L_x_431:
[----:B------:R-:W-:Y:S01]  /*08e0*/  ISETP.NE.AND P0, PT, R5, RZ, PT ;  /* 0x000000ff0500720c */ /* 0x000fe20003f05270 */
[----:B------:R-:W-:-:S12]  /*08f0*/  BSSY.RECONVERGENT B0, `(.L_x_439) ;  /* 0x0000060000007945 */ /* 0x000fd80003800200 */
[----:B------:R-:W-:Y:S05]  /*0900*/  @!P0 BRA `(.L_x_440) ;  /* 0x0000000400788947 */ /* 0x000fea0003800000 */
[----:B------:R-:W-:Y:S01]  /*0910*/  ISETP.GE.U32.AND P1, PT, R5, 0x8, PT ;  /* 0x000000080500780c */ /* 0x000fe20003f26070 */
[----:B------:R-:W-:Y:S01]  /*0920*/  BSSY.RECONVERGENT B1, `(.L_x_441) ;  /* 0x000002b000017945 */ /* 0x000fe20003800200 */
[----:B------:R-:W-:Y:S01]  /*0930*/  LOP3.LUT R18, R0, 0x7, RZ, 0xc0, !PT ;  /* 0x0000000700127812 */ /* 0x000fe200078ec0ff */
[----:B------:R-:W-:-:S03]  /*0940*/  IMAD.MOV.U32 R15, RZ, RZ, RZ ;  /* 0x000000ffff0f7224 */ /* 0x000fc600078e00ff */
[----:B------:R-:W-:-:S07]  /*0950*/  ISETP.NE.AND P0, PT, R18, RZ, PT ;  /* 0x000000ff1200720c */ /* 0x000fce0003f05270 */
[----:B------:R-:W-:Y:S06]  /*0960*/  @!P1 BRA `(.L_x_442) ;  /* 0x0000000000989947 */ /* 0x000fec0003800000 */
[C---:B------:R-:W-:Y:S02]  /*0970*/  LOP3.LUT R5, R0.reuse, 0xffff, RZ, 0xc0, !PT ;  /* 0x0000ffff00057812 */ /* 0x040fe400078ec0ff */
[----:B------:R-:W-:Y:S02]  /*0980*/  LOP3.LUT R15, R0, 0x18, RZ, 0xc0, !PT ;  /* 0x00000018000f7812 */ /* 0x000fe400078ec0ff */
[----:B------:R-:W-:-:S05]  /*0990*/  SHF.R.U32.HI R5, RZ, 0x3, R5 ;  /* 0x00000003ff057819 */ /* 0x000fca0000011605 */
[----:B------:R-:W-:Y:S01]  /*09a0*/  IMAD.SHL.U32 R6, R5, 0x8, RZ ;  /* 0x0000000805067824 */ /* 0x000fe200078e00ff */
[----:B------:R-:W-:-:S04]  /*09b0*/  LEA R5, R4, UR5, 0x7 ;  /* 0x0000000504057c11 */ /* 0x000fc8000f8e38ff */
[----:B------:R-:W-:Y:S01]  /*09c0*/  LOP3.LUT R4, R6, 0x18, RZ, 0xe2, !PT ;  /* 0x0000001806047812 */ /* 0x000fe200078ee2ff */
[----:B------:R-:W-:-:S04]  /*09d0*/  VIADD R17, R5, 0x10 ;  /* 0x0000001005117836 */ /* 0x000fc80000000000 */
[----:B------:R-:W-:-:S07]  /*09e0*/  IMAD.MOV R16, RZ, RZ, -R4 ;  /* 0x000000ffff107224 */ /* 0x000fce00078e0a04 */
.L_x_443:
[----:B------:R-:W0:Y:S01]  /*09f0*/  LDS.128 R4, [R17+-0x10] ;  /* 0xfffff00011047984 */ /* 0x000e220000000c00 */
[----:B------:R-:W-:-:S03]  /*0a00*/  VIADD R16, R16, 0x8 ;  /* 0x0000000810107836 */ /* 0x000fc60000000000 */
[----:B------:R2:W3:Y:S02]  /*0a10*/  LDS.128 R8, [R17] ;  /* 0x0000000011087984 */ /* 0x0004e40000000c00 */
[----:B--2---:R-:W-:Y:S01]  /*0a20*/  VIADD R17, R17, 0x20 ;  /* 0x0000002011117836 */ /* 0x004fe20000000000 */
[-C--:B0-----:R-:W-:Y:S01]  /*0a30*/  ISETP.NE.AND P1, PT, R4, R12.reuse, PT ;  /* 0x0000000c0400720c */ /* 0x081fe20003f25270 */
[----:B------:R-:W-:Y:S01]  /*0a40*/  VIADD R4, R14, 0x1 ;  /* 0x000000010e047836 */ /* 0x000fe20000000000 */
[----:B------:R-:W-:-:S11]  /*0a50*/  ISETP.NE.AND P2, PT, R5, R12, PT ;  /* 0x0000000c0500720c */ /* 0x000fd60003f45270 */
[----:B------:R-:W-:Y:S01]  /*0a60*/  @P1 IMAD.MOV R4, RZ, RZ, R14 ;  /* 0x000000ffff041224 */ /* 0x000fe200078e020e */
[----:B------:R-:W-:-:S03]  /*0a70*/  ISETP.NE.AND P1, PT, R6, R12, PT ;  /* 0x0000000c0600720c */ /* 0x000fc60003f25270 */
[----:B------:R-:W-:Y:S02]  /*0a80*/  VIADD R5, R4, 0x1 ;  /* 0x0000000104057836 */ /* 0x000fe40000000000 */
[----:B------:R-:W-:Y:S01]  /*0a90*/  @P2 IMAD.MOV R5, RZ, RZ, R4 ;  /* 0x000000ffff052224 */ /* 0x000fe200078e0204 */
[----:B------:R-:W-:-:S03]  /*0aa0*/  ISETP.NE.AND P2, PT, R7, R12, PT ;  /* 0x0000000c0700720c */ /* 0x000fc60003f45270 */
[----:B------:R-:W-:-:S04]  /*0ab0*/  VIADD R4, R5, 0x1 ;  /* 0x0000000105047836 */ /* 0x000fc80000000000 */
[----:B------:R-:W-:Y:S01]  /*0ac0*/  @P1 IMAD.MOV R4, RZ, RZ, R5 ;  /* 0x000000ffff041224 */ /* 0x000fe200078e0205 */
[----:B---3--:R-:W-:-:S03]  /*0ad0*/  ISETP.NE.AND P1, PT, R8, R12, PT ;  /* 0x0000000c0800720c */ /* 0x008fc60003f25270 */
[----:B------:R-:W-:Y:S02]  /*0ae0*/  VIADD R5, R4, 0x1 ;  /* 0x0000000104057836 */ /* 0x000fe40000000000 */
[----:B------:R-:W-:Y:S01]  /*0af0*/  @P2 IMAD.MOV R5, RZ, RZ, R4 ;  /* 0x000000ffff052224 */ /* 0x000fe200078e0204 */
[----:B------:R-:W-:-:S03]  /*0b00*/  ISETP.NE.AND P2, PT, R9, R12, PT ;  /* 0x0000000c0900720c */ /* 0x000fc60003f45270 */
[----:B------:R-:W-:-:S04]  /*0b10*/  VIADD R4, R5, 0x1 ;  /* 0x0000000105047836 */ /* 0x000fc80000000000 */
[----:B------:R-:W-:Y:S01]  /*0b20*/  @P1 IMAD.MOV R4, RZ, RZ, R5 ;  /* 0x000000ffff041224 */ /* 0x000fe200078e0205 */
[----:B------:R-:W-:-:S03]  /*0b30*/  ISETP.NE.AND P1, PT, R10, R12, PT ;  /* 0x0000000c0a00720c */ /* 0x000fc60003f25270 */
[----:B------:R-:W-:Y:S02]  /*0b40*/  VIADD R5, R4, 0x1 ;  /* 0x0000000104057836 */ /* 0x000fe40000000000 */
[----:B------:R-:W-:Y:S01]  /*0b50*/  @P2 IMAD.MOV R5, RZ, RZ, R4 ;  /* 0x000000ffff052224 */ /* 0x000fe200078e0204 */
[----:B------:R-:W-:-:S03]  /*0b60*/  ISETP.NE.AND P2, PT, R11, R12, PT ;  /* 0x0000000c0b00720c */ /* 0x000fc60003f45270 */
[----:B------:R-:W-:-:S04]  /*0b70*/  VIADD R4, R5, 0x1 ;  /* 0x0000000105047836 */ /* 0x000fc80000000000 */
[----:B------:R-:W-:Y:S01]  /*0b80*/  @P1 IMAD.MOV R4, RZ, RZ, R5 ;  /* 0x000000ffff041224 */ /* 0x000fe200078e0205 */
[----:B------:R-:W-:-:S03]  /*0b90*/  ISETP.NE.AND P1, PT, R16, RZ, PT ;  /* 0x000000ff1000720c */ /* 0x000fc60003f25270 */
[----:B------:R-:W-:Y:S02]  /*0ba0*/  VIADD R14, R4, 0x1 ;  /* 0x00000001040e7836 */ /* 0x000fe40000000000 */
[----:B------:R-:W-:-:S08]  /*0bb0*/  @P2 IMAD.MOV R14, RZ, RZ, R4 ;  /* 0x000000ffff0e2224 */ /* 0x000fd000078e0204 */
[----:B------:R-:W-:Y:S05]  /*0bc0*/  @P1 BRA `(.L_x_443) ;  /* 0xfffffffc00881947 */ /* 0x000fea000383ffff */
.L_x_442:
[----:B------:R-:W-:Y:S05]  /*0bd0*/  BSYNC.RECONVERGENT B1 ;  /* 0x0000000000017941 */ /* 0x000fea0003800200 */
.L_x_441:
[----:B------:R-:W-:Y:S01]  /*0be0*/  LOP3.LUT R4, R0, 0x3e0, RZ, 0xc0, !PT ;  /* 0x000003e000047812 */ /* 0x000fe200078ec0ff */
[----:B------:R-:W-:Y:S06]  /*0bf0*/  @!P0 BRA `(.L_x_440) ;  /* 0x0000000000bc8947 */ /* 0x000fec0003800000 */
[----:B------:R-:W-:Y:S01]  /*0c00*/  ISETP.GE.U32.AND P1, PT, R18, 0x4, PT ;  /* 0x000000041200780c */ /* 0x000fe20003f26070 */
[----:B------:R-:W-:Y:S01]  /*0c10*/  BSSY.RECONVERGENT B1, `(.L_x_444) ;  /* 0x0000015000017945 */ /* 0x000fe20003800200 */
[----:B------:R-:W-:-:S04]  /*0c20*/  LOP3.LUT R10, R0, 0x3, RZ, 0xc0, !PT ;  /* 0x00000003000a7812 */ /* 0x000fc800078ec0ff */
[----:B------:R-:W-:-:S07]  /*0c30*/  ISETP.NE.AND P0, PT, R10, RZ, PT ;  /* 0x000000ff0a00720c */ /* 0x000fce0003f05270 */
[----:B------:R-:W-:Y:S06]  /*0c40*/  @!P1 BRA `(.L_x_445) ;  /* 0x0000000000449947 */ /* 0x000fec0003800000 */
[----:B------:R-:W-:Y:S02]  /*0c50*/  IMAD.IADD R5, R4, 0x1, R15 ;  /* 0x0000000104057824 */ /* 0x000fe400078e020f */
[----:B------:R-:W-:-:S03]  /*0c60*/  VIADD R15, R15, 0x4 ;  /* 0x000000040f0f7836 */ /* 0x000fc60000000000 */
[----:B------:R-:W-:-:S05]  /*0c70*/  LEA R5, R5, UR5, 0x2 ;  /* 0x0000000505057c11 */ /* 0x000fca000f8e10ff */
[----:B------:R-:W0:Y:S04]  /*0c80*/  LDS.64 R6, [R5] ;  /* 0x0000000005067984 */ /* 0x000e280000000a00 */
[----:B------:R-:W2:Y:S01]  /*0c90*/  LDS.64 R8, [R5+0x8] ;  /* 0x0000080005087984 */ /* 0x000ea20000000a00 */
[-C--:B0-----:R-:W-:Y:S01]  /*0ca0*/  ISETP.NE.AND P2, PT, R6, R12.reuse, PT ;  /* 0x0000000c0600720c */ /* 0x081fe20003f45270 */
[----:B------:R-:W-:Y:S01]  /*0cb0*/  VIADD R6, R14, 0x1 ;  /* 0x000000010e067836 */ /* 0x000fe20000000000 */
[----:B------:R-:W-:-:S11]  /*0cc0*/  ISETP.NE.AND P1, PT, R7, R12, PT ;  /* 0x0000000c0700720c */ /* 0x000fd60003f25270 */
[----:B------:R-:W-:Y:S01]  /*0cd0*/  @P2 IMAD.MOV R6, RZ, RZ, R14 ;  /* 0x000000ffff062224 */ /* 0x000fe200078e020e */
[----:B--2---:R-:W-:-:S03]  /*0ce0*/  ISETP.NE.AND P2, PT, R8, R12, PT ;  /* 0x0000000c0800720c */ /* 0x004fc60003f45270 */
[----:B------:R-:W-:Y:S02]  /*0cf0*/  VIADD R7, R6, 0x1 ;  /* 0x0000000106077836 */ /* 0x000fe40000000000 */
[----:B------:R-:W-:Y:S01]  /*0d00*/  @P1 IMAD.MOV R7, RZ, RZ, R6 ;  /* 0x000000ffff071224 */ /* 0x000fe200078e0206 */
[----:B------:R-:W-:-:S03]  /*0d10*/  ISETP.NE.AND P1, PT, R9, R12, PT ;  /* 0x0000000c0900720c */ /* 0x000fc60003f25270 */
[----:B------:R-:W-:-:S04]  /*0d20*/  VIADD R6, R7, 0x1 ;  /* 0x0000000107067836 */ /* 0x000fc80000000000 */
[----:B------:R-:W-:-:S04]  /*0d30*/  @P2 IMAD.MOV R6, RZ, RZ, R7 ;  /* 0x000000ffff062224 */ /* 0x000fc800078e0207 */
[----:B------:R-:W-:Y:S02]  /*0d40*/  VIADD R14, R6, 0x1 ;  /* 0x00000001060e7836 */ /* 0x000fe40000000000 */
[----:B------:R-:W-:-:S07]  /*0d50*/  @P1 IMAD.MOV R14, RZ, RZ, R6 ;  /* 0x000000ffff0e1224 */ /* 0x000fce00078e0206 */
.L_x_445:
[----:B------:R-:W-:Y:S05]  /*0d60*/  BSYNC.RECONVERGENT B1 ;  /* 0x0000000000017941 */ /* 0x000fea0003800200 */
.L_x_444:
[----:B------:R-:W-:Y:S05]  /*0d70*/  @!P0 BRA `(.L_x_440) ;  /* 0x00000000005c8947 */ /* 0x000fea0003800000 */
[----:B------:R-:W-:Y:S01]  /*0d80*/  ISETP.NE.AND P1, PT, R10, 0x1, PT ;  /* 0x000000010a00780c */ /* 0x000fe20003f25270 */
[----:B------:R-:W-:Y:S01]  /*0d90*/  BSSY.RECONVERGENT B1, `(.L_x_446) ;  /* 0x000000e000017945 */ /* 0x000fe20003800200 */
[----:B------:R-:W-:-:S04]  /*0da0*/  LOP3.LUT R0, R0, 0x1, RZ, 0xc0, !PT ;  /* 0x0000000100007812 */ /* 0x000fc800078ec0ff */
[----:B------:R-:W-:-:S07]  /*0db0*/  ISETP.NE.U32.AND P0, PT, R0, 0x1, PT ;  /* 0x000000010000780c */ /* 0x000fce0003f05070 */
[----:B------:R-:W-:Y:S06]  /*0dc0*/  @!P1 BRA `(.L_x_447) ;  /* 0x0000000000289947 */ /* 0x000fec0003800000 */
[----:B------:R-:W-:Y:S02]  /*0dd0*/  IMAD.IADD R0, R4, 0x1, R15 ;  /* 0x0000000104007824 */ /* 0x000fe400078e020f */
[----:B------:R-:W-:-:S03]  /*0de0*/  VIADD R15, R15, 0x2 ;  /* 0x000000020f0f7836 */ /* 0x000fc60000000000 */
[----:B------:R-:W-:Y:S01]  /*0df0*/  LEA R5, R0, UR5, 0x2 ;  /* 0x0000000500057c11 */ /* 0x000fe2000f8e10ff */
[----:B------:R-:W-:-:S04]  /*0e00*/  VIADD R0, R14, 0x1 ;  /* 0x000000010e007836 */ /* 0x000fc80000000000 */
[----:B------:R-:W0:Y:S02]  /*0e10*/  LDS.64 R6, [R5] ;  /* 0x0000000005067984 */ /* 0x000e240000000a00 */
[-C--:B0-----:R-:W-:Y:S02]  /*0e20*/  ISETP.NE.AND P1, PT, R6, R12.reuse, PT ;  /* 0x0000000c0600720c */ /* 0x081fe40003f25270 */
[----:B------:R-:W-:-:S11]  /*0e30*/  ISETP.NE.AND P2, PT, R7, R12, PT ;  /* 0x0000000c0700720c */ /* 0x000fd60003f45270 */
[----:B------:R-:W-:-:S04]  /*0e40*/  @P1 IMAD.MOV R0, RZ, RZ, R14 ;  /* 0x000000ffff001224 */ /* 0x000fc800078e020e */
[----:B------:R-:W-:Y:S02]  /*0e50*/  VIADD R14, R0, 0x1 ;  /* 0x00000001000e7836 */ /* 0x000fe40000000000 */
[----:B------:R-:W-:-:S07]  /*0e60*/  @P2 IMAD.MOV R14, RZ, RZ, R0 ;  /* 0x000000ffff0e2224 */ /* 0x000fce00078e0200 */
.L_x_447:
[----:B------:R-:W-:Y:S05]  /*0e70*/  BSYNC.RECONVERGENT B1 ;  /* 0x0000000000017941 */ /* 0x000fea0003800200 */
.L_x_446:
[----:B------:R-:W-:Y:S02]  /*0e80*/  @!P0 IMAD.IADD R4, R4, 0x1, R15 ;  /* 0x0000000104048824 */ /* 0x000fe400078e020f */
[----:B------:R-:W-:-:S03]  /*0e90*/  @!P0 VIADD R0, R14, 0x1 ;  /* 0x000000010e008836 */ /* 0x000fc60000000000 */
[----:B------:R-:W-:-:S05]  /*0ea0*/  @!P0 LEA R4, R4, UR5, 0x2 ;  /* 0x0000000504048c11 */ /* 0x000fca000f8e10ff */
[----:B------:R-:W0:Y:S02]  /*0eb0*/  @!P0 LDS R5, [R4] ;  /* 0x0000000004058984 */ /* 0x000e240000000800 */
[----:B0-----:R-:W-:-:S13]  /*0ec0*/  ISETP.NE.AND P1, PT, R5, R12, !P0 ;  /* 0x0000000c0500720c */ /* 0x001fda0004725270 */
[----:B------:R-:W-:-:S04]  /*0ed0*/  @P1 IMAD.MOV R0, RZ, RZ, R14 ;  /* 0x000000ffff001224 */ /* 0x000fc800078e020e */
[----:B------:R-:W-:-:S07]  /*0ee0*/  @!P0 IMAD.MOV.U32 R14, RZ, RZ, R0 ;  /* 0x000000ffff0e8224 */ /* 0x000fce00078e0000 */
.L_x_440:
[----:B------:R-:W-:Y:S05]  /*0ef0*/  BSYNC.RECONVERGENT B0 ;  /* 0x0000000000007941 */ /* 0x000fea0003800200 */
.L_x_439:
[----:B------:R-:W0:Y:S01]  /*0f00*/  LDC.64 R4, c[0x0][0x388] ;  /* 0x0000e200ff047b82 */ /* 0x000e220000000a00 */
[----:B-----5:R-:W-:-:S04]  /*0f10*/  IMAD.IADD R13, R13, 0x1, R14 ;  /* 0x000000010d0d7824 */ /* 0x020fc800078e020e */
[----:B0-----:R-:W-:-:S05]  /*0f20*/  IMAD.WIDE.U32 R4, R13, 0x8, R4 ;  /* 0x000000080d047825 */ /* 0x001fca00078e0004 */
[----:B-1----:R-:W-:Y:S01]  /*0f30*/  STG.E.64 desc[UR8][R4.64], R2 ;  /* 0x0000000204007986 */ /* 0x002fe2000c101b08 */
[----:B------:R-:W-:Y:S05]  /*0f40*/  EXIT ;  /* 0x000000000000794d */ /* 0x000fea0003800000 */
.L_x_448:
        /* <DEDUP_REMOVED lines=11> */
.L_x_499:


//--------------------- .text._Z14scatter_kernelPKjPjS0_iii --------------------------
	.section	.text._Z14scatter_kernelPKjPjS0_iii,"ax",@progbits
	.align	128
        .global         _Z14scatter_kernelPKjPjS0_iii
        .type           _Z14scatter_kernelPKjPjS0_iii,@function
        .size           _Z14scatter_kernelPKjPjS0_iii,(.L_x_500 - _Z14scatter_kernelPKjPjS0_iii)
        .other          _Z14scatter_kernelPKjPjS0_iii,@"STO_CUDA_ENTRY STV_DEFAULT"
_Z14scatter_kernelPKjPjS0_iii:
.text._Z14scatter_kernelPKjPjS0_iii:
        /* <DEDUP_REMOVED lines=11> */
[----:B0-----:R-:W-:-:S05]  /*00b0*/  @!P1 IMAD.WIDE R2, R5, 0x4, R2 ;  /* 0x0000000405029825 */ /* 0x001fca00078e0202 */
[----:B--2---:R0:W3:Y:S01]  /*00c0*/  @!P1 LDG.E R7, desc[UR8][R2.64] ;  /* 0x0000000802079981 */ /* 0x0040e2000c1e1900 */
        /* <DEDUP_REMOVED lines=9> */
[----:B0-----:R-:W-:Y:S01]  /*0160*/  LEA R3, R12, UR5, 0x2 ;  /* 0x000000050c037c11 */ /* 0x001fe2000f8e10ff */
[----:B------:R-:W-:-:S06]  /*0170*/  ULEA UR4, UR6, UR4, 0x18 ;  /* 0x0000000406047291 */ /* 0x000fcc000f8ec0ff */
[----:B------:R-:W-:Y:S02]  /*0180*/  LEA R2, R4, UR4, 0x6 ;  /* 0x0000000404027c11 */ /* 0x000fe4000f8e30ff */
[----:B---3--:R-:W-:Y:S01]  /*0190*/  @!P1 SHF.R.U32.HI R6, RZ, R6, R7 ;  /* 0x00000006ff069219 */ /* 0x008fe20000011607 */
[----:B------:R0:W-:Y:S03]  /*01a0*/  @!P1 STS [R0], R7 ;  /* 0x0000000700009388 */ /* 0x0001e60000000800 */
[----:B------:R-:W-:-:S05]  /*01b0*/  @!P1 LOP3.LUT R6, R6, 0xf, RZ, 0xc0, !PT ;  /* 0x0000000f06069812 */ /* 0x000fca00078ec0ff */
[----:B------:R0:W-:Y:S04]  /*01c0*/  @!P1 STS [R3], R6 ;  /* 0x0000000603009388 */ /* 0x0001e80000000800 */
[----:B------:R0:W-:Y:S04]  /*01d0*/  @P1 STS [R0], RZ ;  /* 0x000000ff00001388 */ /* 0x0001e80000000800 */
        /* <DEDUP_REMOVED lines=11> */
.L_x_450:
[----:B------:R-:W-:Y:S05]  /*0290*/  BSYNC.RECONVERGENT B0 ;  /* 0x0000000000007941 */ /* 0x000fea0003800200 */
.L_x_449:
[----:B------:R-:W-:Y:S06]  /*02a0*/  BAR.SYNC.DEFER_BLOCKING 0x0 ;  /* 0x0000000000007b1d */ /* 0x000fec0000010000 */
[----:B------:R-:W-:Y:S05]  /*02b0*/  @P1 EXIT ;  /* 0x000000000000194d */ /* 0x000fea0003800000 */
[----:B0-----:R-:W0:Y:S01]  /*02c0*/  LDS R3, [R3] ;  /* 0x0000000003037984 */ /* 0x001e220000000800 */
[----:B-1----:R-:W1:Y:S03]  /*02d0*/  LDC.64 R6, c[0x0][0x390] ;  /* 0x0000e400ff067b82 */ /* 0x002e660000000a00 */
[----:B------:R-:W2:Y:S01]  /*02e0*/  LDS R0, [R0] ;  /* 0x0000000000007984 */ /* 0x000ea20000000800 */
[----:B0-----:R-:W-:-:S04]  /*02f0*/  IMAD R9, R9, 0x10, R3 ;  /* 0x0000001009097824 */ /* 0x001fc800078e0203 */
[----:B-1----:R-:W-:-:S05]  /*0300*/  IMAD.WIDE.U32 R6, R9, 0x4, R6 ;  /* 0x0000000409067825 */ /* 0x002fca00078e0006 */
[----:B------:R0:W5:Y:S01]  /*0310*/  LDG.E R2, desc[UR8][R6.64] ;  /* 0x0000000806027981 */ /* 0x000162000c1e1900 */
[----:B------:R-:W-:Y:S01]  /*0320*/  ISETP.GE.U32.AND P0, PT, R12, 0x20, PT ;  /* 0x000000200c00780c */ /* 0x000fe20003f06070 */
[----:B------:R-:W-:Y:S01]  /*0330*/  BSSY.RECONVERGENT B0, `(.L_x_451) ;  /* 0x000005a000007945 */ /* 0x000fe20003800200 */
[----:B------:R-:W-:-:S11]  /*0340*/  IMAD.MOV.U32 R13, RZ, RZ, RZ ;  /* 0x000000ffff0d7224 */ /* 0x000fd600078e00ff */
[----:B0-2---:R-:W-:Y:S05]  /*0350*/  @!P0 BRA `(.L_x_452) ;  /* 0x00000004005c8947 */ /* 0x005fea0003800000 */
        /* <DEDUP_REMOVED lines=13> */
.L_x_455:
[----:B------:R-:W-:Y:S01]  /*0430*/  LDS R20, [R8+-0x200] ;  /* 0xfffe000008147984 */ /* 0x000fe20000000800 */
[----:B------:R-:W-:-:S03]  /*0440*/  VIADD R7, R7, 0x10 ;  /* 0x0000001007077836 */ /* 0x000fc60000000000 */
[----:B------:R-:W0:Y:S02]  /*0450*/  LDS R19, [R8+-0x1c0] ;  /* 0xfffe400008137984 */ /* 0x000e240000000800 */
[----:B------:R-:W-:Y:S02]  /*0460*/  ISETP.NE.AND P0, PT, R7, RZ, PT ;  /* 0x000000ff0700720c */ /* 0x000fe40003f05270 */
[----:B------:R-:W-:Y:S04]  /*0470*/  LDS R22, [R8+-0x180] ;  /* 0xfffe800008167984 */ /* 0x000fe80000000800 */
[----:B------:R-:W1:Y:S04]  /*0480*/  LDS R21, [R8+-0x140] ;  /* 0xfffec00008157984 */ /* 0x000e680000000800 */
[----:B------:R-:W-:Y:S04]  /*0490*/  LDS R24, [R8+-0x100] ;  /* 0xffff000008187984 */ /* 0x000fe80000000800 */
[----:B------:R-:W2:Y:S04]  /*04a0*/  LDS R25, [R8+-0xc0] ;  /* 0xffff400008197984 */ /* 0x000ea80000000800 */
[----:B------:R-:W-:Y:S04]  /*04b0*/  LDS R18, [R8+-0x80] ;  /* 0xffff800008127984 */ /* 0x000fe80000000800 */
[----:B------:R-:W3:Y:S04]  /*04c0*/  LDS R17, [R8+-0x40] ;  /* 0xffffc00008117984 */ /* 0x000ee80000000800 */
[----:B------:R-:W-:Y:S04]  /*04d0*/  LDS R16, [R8] ;  /* 0x0000000008107984 */ /* 0x000fe80000000800 */
[----:B------:R-:W4:Y:S04]  /*04e0*/  LDS R15, [R8+0x40] ;  /* 0x00004000080f7984 */ /* 0x000f280000000800 */
[----:B------:R-:W-:Y:S04]  /*04f0*/  LDS R14, [R8+0x80] ;  /* 0x00008000080e7984 */ /* 0x000fe80000000800 */
[----:B------:R-:W4:Y:S01]  /*0500*/  LDS R11, [R8+0xc0] ;  /* 0x0000c000080b7984 */ /* 0x000f220000000800 */
[----:B0-----:R-:W-:-:S03]  /*0510*/  IADD3 R19, PT, PT, R19, R20, R13 ;  /* 0x0000001413137210 */ /* 0x001fc60007ffe00d */
[----:B------:R-:W-:Y:S04]  /*0520*/  LDS R10, [R8+0x100] ;  /* 0x00010000080a7984 */ /* 0x000fe80000000800 */
[----:B------:R-:W0:Y:S01]  /*0530*/  LDS R9, [R8+0x140] ;  /* 0x0001400008097984 */ /* 0x000e220000000800 */
[----:B-1----:R-:W-:-:S03]  /*0540*/  IADD3 R19, PT, PT, R21, R22, R19 ;  /* 0x0000001615137210 */ /* 0x002fc60007ffe013 */
[----:B------:R-:W-:Y:S04]  /*0550*/  LDS R20, [R8+0x180] ;  /* 0x0001800008147984 */ /* 0x000fe80000000800 */
[----:B------:R1:W0:Y:S01]  /*0560*/  LDS R13, [R8+0x1c0] ;  /* 0x0001c000080d7984 */ /* 0x0002220000000800 */
[----:B--2---:R-:W-:-:S04]  /*0570*/  IADD3 R19, PT, PT, R25, R24, R19 ;  /* 0x0000001819137210 */ /* 0x004fc80007ffe013 */
[----:B---3--:R-:W-:Y:S01]  /*0580*/  IADD3 R17, PT, PT, R17, R18, R19 ;  /* 0x0000001211117210 */ /* 0x008fe20007ffe013 */
[----:B-1----:R-:W-:-:S03]  /*0590*/  VIADD R8, R8, 0x400 ;  /* 0x0000040008087836 */ /* 0x002fc60000000000 */
[----:B----4-:R-:W-:-:S04]  /*05a0*/  IADD3 R15, PT, PT, R15, R16, R17 ;  /* 0x000000100f0f7210 */ /* 0x010fc80007ffe011 */
[----:B------:R-:W-:-:S04]  /*05b0*/  IADD3 R11, PT, PT, R11, R14, R15 ;  /* 0x0000000e0b0b7210 */ /* 0x000fc80007ffe00f */
[----:B0-----:R-:W-:-:S04]  /*05c0*/  IADD3 R9, PT, PT, R9, R10, R11 ;  /* 0x0000000a09097210 */ /* 0x001fc80007ffe00b */
[----:B------:R-:W-:Y:S01]  /*05d0*/  IADD3 R13, PT, PT, R13, R20, R9 ;  /* 0x000000140d0d7210 */ /* 0x000fe20007ffe009 */
[----:B------:R-:W-:Y:S06]  /*05e0*/  @P0 BRA `(.L_x_455) ;  /* 0xfffffffc00900947 */ /* 0x000fec000383ffff */
.L_x_454:
[----:B------:R-:W-:Y:S05]  /*05f0*/  BSYNC.RECONVERGENT B1 ;  /* 0x0000000000017941 */ /* 0x000fea0003800200 */
.L_x_453:
        /* <DEDUP_REMOVED lines=13> */
[----:B------:R-:W1:Y:S04]  /*06d0*/  LDS R14, [R8+0xc0] ;  /* 0x0000c000080e7984 */ /* 0x000e680000000800 */
[----:B------:R-:W-:Y:S04]  /*06e0*/  LDS R17, [R8+0x100] ;  /* 0x0001000008117984 */ /* 0x000fe80000000800 */
[----:B------:R-:W2:Y:S04]  /*06f0*/  LDS R16, [R8+0x140] ;  /* 0x0001400008107984 */ /* 0x000ea80000000800 */
[----:B------:R-:W-:Y:S04]  /*0700*/  LDS R19, [R8+0x180] ;  /* 0x0001800008137984 */ /* 0x000fe80000000800 */
[----:B------:R-:W3:Y:S01]  /*0710*/  LDS R18, [R8+0x1c0] ;  /* 0x0001c00008127984 */ /* 0x000ee20000000800 */
[----:B0-----:R-:W-:-:S04]  /*0720*/  IADD3 R10, PT, PT, R11, R10, R13 ;  /* 0x0000000a0b0a7210 */ /* 0x001fc80007ffe00d */
[----:B-1----:R-:W-:-:S04]  /*0730*/  IADD3 R10, PT, PT, R14, R15, R10 ;  /* 0x0000000f0e0a7210 */ /* 0x002fc80007ffe00a */
[----:B--2---:R-:W-:-:S04]  /*0740*/  IADD3 R10, PT, PT, R16, R17, R10 ;  /* 0x00000011100a7210 */ /* 0x004fc80007ffe00a */
[----:B---3--:R-:W-:-:S07]  /*0750*/  IADD3 R13, PT, PT, R18, R19, R10 ;  /* 0x00000013120d7210 */ /* 0x008fce0007ffe00a */
.L_x_457:
[----:B------:R-:W-:Y:S05]  /*0760*/  BSYNC.RECONVERGENT B1 ;  /* 0x0000000000017941 */ /* 0x000fea0003800200 */
.L_x_456:
        /* <DEDUP_REMOVED lines=9> */
[----:B------:R-:W1:Y:S01]  /*0800*/  @P0 LDS R14, [R9+0xc0] ;  /* 0x0000c000090e0984 */ /* 0x000e620000000800 */
[----:B0-----:R-:W-:-:S04]  /*0810*/  @P0 IADD3 R10, PT, PT, R11, R10, R13 ;  /* 0x0000000a0b0a0210 */ /* 0x001fc80007ffe00d */
[----:B-1----:R-:W-:Y:S01]  /*0820*/  @P0 IADD3 R13, PT, PT, R14, R15, R10 ;  /* 0x0000000f0e0d0210 */ /* 0x002fe20007ffe00a */
[----:B------:R-:W-:Y:S06]  /*0830*/  @!P1 BRA `(.L_x_452) ;  /* 0x0000000000249947 */ /* 0x000fec0003800000 */
[----:B------:R-:W-:Y:S02]  /*0840*/  IMAD R6, R6, 0x40, R7 ;  /* 0x0000004006067824 */ /* 0x000fe400078e0207 */
[----:B------:R-:W-:Y:S02]  /*0850*/  IMAD.MOV R8, RZ, RZ, -R8 ;  /* 0x000000ffff087224 */ /* 0x000fe400078e0a08 */
[----:B------:R-:W-:-:S07]  /*0860*/  VIADD R6, R6, UR4 ;  /* 0x0000000406067c36 */ /* 0x000fce0008000000 */
.L_x_458:
[----:B------:R0:W1:Y:S01]  /*0870*/  LDS R10, [R6] ;  /* 0x00000000060a7984 */ /* 0x0000620000000800 */
[----:B------:R-:W-:-:S05]  /*0880*/  VIADD R8, R8, 0x1 ;  /* 0x0000000108087836 */ /* 0x000fca0000000000 */
[----:B------:R-:W-:Y:S01]  /*0890*/  ISETP.NE.AND P0, PT, R8, RZ, PT ;  /* 0x000000ff0800720c */ /* 0x000fe20003f05270 */
[----:B0-----:R-:W-:Y:S02]  /*08a0*/  VIADD R6, R6, 0x40 ;  /* 0x0000004006067836 */ /* 0x001fe40000000000 */
[----:B-1----:R-:W-:-:S10]  /*08b0*/  IMAD.IADD R13, R10, 0x1, R13 ;  /* 0x000000010a0d7824 */ /* 0x002fd400078e020d */
[----:B------:R-:W-:Y:S05]  /*08c0*/  @P0 BRA `(.L_x_458) ;  /* 0xfffffffc00e80947 */ /* 0x000fea000383ffff */
.L_x_452:
[----:B------:R-:W-:Y:S05]  /*08d0*/  BSYNC.RECONVERGENT B0 ;  /* 0x0000000000007941 */ /* 0x000fea0003800200 */
.L_x_451:
        /* <DEDUP_REMOVED lines=17> */
.L_x_463:
[----:B------:R-:W0:Y:S01]  /*09f0*/  LDS.128 R4, [R16+-0x10] ;  /* 0xfffff00010047984 */ /* 0x000e220000000c00 */
[----:B------:R-:W-:-:S03]  /*0a00*/  VIADD R15, R15, 0x8 ;  /* 0x000000080f0f7836 */ /* 0x000fc60000000000 */
[----:B------:R1:W2:Y:S02]  /*0a10*/  LDS.128 R8, [R16] ;  /* 0x0000000010087984 */ /* 0x0002a40000000c00 */
[----:B-1----:R-:W-:Y:S01]  /*0a20*/  VIADD R16, R16, 0x20 ;  /* 0x0000002010107836 */ /* 0x002fe20000000000 */
        /* <DEDUP_REMOVED lines=10> */
[----:B--2---:R-:W-:-:S03]  /*0ad0*/  ISETP.NE.AND P1, PT, R8, R3, PT ;  /* 0x000000030800720c */ /* 0x004fc60003f25270 */
        /* <DEDUP_REMOVED lines=15> */
.L_x_462:
[----:B------:R-:W-:Y:S05]  /*0bd0*/  BSYNC.RECONVERGENT B1 ;  /* 0x0000000000017941 */ /* 0x000fea0003800200 */
.L_x_461:
        /* <DEDUP_REMOVED lines=11> */
[----:B------:R-:W1:Y:S01]  /*0c90*/  LDS.64 R8, [R4+0x8] ;  /* 0x0000080004087984 */ /* 0x000e620000000a00 */
[-C--:B0-----:R-:W-:Y:S01]  /*0ca0*/  ISETP.NE.AND P2, PT, R6, R3.reuse, PT ;  /* 0x000000030600720c */ /* 0x081fe20003f45270 */
[----:B------:R-:W-:Y:S01]  /*0cb0*/  VIADD R6, R13, 0x1 ;  /* 0x000000010d067836 */ /* 0x000fe20000000000 */
[----:B------:R-:W-:-:S11]  /*0cc0*/  ISETP.NE.AND P1, PT, R7, R3, PT ;  /* 0x000000030700720c */ /* 0x000fd60003f25270 */
[----:B------:R-:W-:Y:S01]  /*0cd0*/  @P2 IMAD.MOV R6, RZ, RZ, R13 ;  /* 0x000000ffff062224 */ /* 0x000fe200078e020d */
[----:B-1----:R-:W-:-:S03]  /*0ce0*/  ISETP.NE.AND P2, PT, R8, R3, PT ;  /* 0x000000030800720c */ /* 0x002fc60003f45270 */
[----:B------:R-:W-:Y:S02]  /*0cf0*/  VIADD R7, R6, 0x1 ;  /* 0x0000000106077836 */ /* 0x000fe40000000000 */
[----:B------:R-:W-:Y:S01]  /*0d00*/  @P1 IMAD.MOV R7, RZ, RZ, R6 ;  /* 0x000000ffff071224 */ /* 0x000fe200078e0206 */
[----:B------:R-:W-:-:S03]  /*0d10*/  ISETP.NE.AND P1, PT, R9, R3, PT ;  /* 0x000000030900720c */ /* 0x000fc60003f25270 */
[----:B------:R-:W-:-:S04]  /*0d20*/  VIADD R6, R7, 0x1 ;  /* 0x0000000107067836 */ /* 0x000fc80000000000 */
[----:B------:R-:W-:-:S04]  /*0d30*/  @P2 IMAD.MOV R6, RZ, RZ, R7 ;  /* 0x000000ffff062224 */ /* 0x000fc800078e0207 */
[----:B------:R-:W-:Y:S02]  /*0d40*/  VIADD R13, R6, 0x1 ;  /* 0x00000001060d7836 */ /* 0x000fe40000000000 */
[----:B------:R-:W-:-:S07]  /*0d50*/  @P1 IMAD.MOV R13, RZ, RZ, R6 ;  /* 0x000000ffff0d1224 */ /* 0x000fce00078e0206 */
.L_x_465:
[----:B------:R-:W-:Y:S05]  /*0d60*/  BSYNC.RECONVERGENT B1 ;  /* 0x0000000000017941 */ /* 0x000fea0003800200 */
.L_x_464:
        /* <DEDUP_REMOVED lines=9> */
[----:B------:R-:W-:-:S05]  /*0e00*/  VIADD R4, R13, 0x1 ;  /* 0x000000010d047836 */ /* 0x000fca0000000000 */
[----:B------:R-:W0:Y:S02]  /*0e10*/  LDS.64 R6, [R6] ;  /* 0x0000000006067984 */ /* 0x000e240000000a00 */
[-C--:B0-----:R-:W-:Y:S02]  /*0e20*/  ISETP.NE.AND P1, PT, R6, R3.reuse, PT ;  /* 0x000000030600720c */ /* 0x081fe40003f25270 */
[----:B------:R-:W-:-:S11]  /*0e30*/  ISETP.NE.AND P2, PT, R7, R3, PT ;  /* 0x000000030700720c */ /* 0x000fd60003f45270 */
[----:B------:R-:W-:-:S04]  /*0e40*/  @P1 IMAD.MOV R4, RZ, RZ, R13 ;  /* 0x000000ffff041224 */ /* 0x000fc800078e020d */
[----:B------:R-:W-:Y:S02]  /*0e50*/  VIADD R13, R4, 0x1 ;  /* 0x00000001040d7836 */ /* 0x000fe40000000000 */
[----:B------:R-:W-:-:S07]  /*0e60*/  @P2 IMAD.MOV R13, RZ, RZ, R4 ;  /* 0x000000ffff0d2224 */ /* 0x000fce00078e0204 */
.L_x_467:
[----:B------:R-:W-:Y:S05]  /*0e70*/  BSYNC.RECONVERGENT B1 ;  /* 0x0000000000017941 */ /* 0x000fea0003800200 */
.L_x_466:
[----:B------:R-:W-:-:S05]  /*0e80*/  @!P0 IMAD.IADD R5, R5, 0x1, R14 ;  /* 0x0000000105058824 */ /* 0x000fca00078e020e */
[----:B------:R-:W-:-:S05]  /*0e90*/  @!P0 LEA R5, R5, UR5, 0x2 ;  /* 0x0000000505058c11 */ /* 0x000fca000f8e10ff */
[----:B------:R-:W0:Y:S02]  /*0ea0*/  @!P0 LDS R4, [R5] ;  /* 0x0000000005048984 */ /* 0x000e240000000800 */
[----:B0-----:R-:W-:Y:S01]  /*0eb0*/  ISETP.NE.AND P1, PT, R4, R3, !P0 ;  /* 0x000000030400720c */ /* 0x001fe20004725270 */
[----:B------:R-:W-:-:S12]  /*0ec0*/  @!P0 VIADD R3, R13, 0x1 ;  /* 0x000000010d038836 */ /* 0x000fd80000000000 */
[----:B------:R-:W-:-:S04]  /*0ed0*/  @P1 IMAD.MOV R3, RZ, RZ, R13 ;  /* 0x000000ffff031224 */ /* 0x000fc800078e020d */
[----:B------:R-:W-:-:S07]  /*0ee0*/  @!P0 IMAD.MOV.U32 R13, RZ, RZ, R3 ;  /* 0x000000ffff0d8224 */ /* 0x000fce00078e0003 */
.L_x_460:
[----:B------:R-:W-:Y:S05]  /*0ef0*/  BSYNC.RECONVERGENT B0 ;  /* 0x0000000000007941 */ /* 0x000fea0003800200 */
.L_x_459:
[----:B------:R-:W0:Y:S01]  /*0f00*/  LDC.64 R4, c[0x0][0x388] ;  /* 0x0000e200ff047b82 */ /* 0x000e220000000a00 */
[----:B-----5:R-:W-:-:S04]  /*0f10*/  IMAD.IADD R3, R2, 0x1, R13 ;  /* 0x0000000102037824 */ /* 0x020fc800078e020d */
[----:B0-----:R-:W-:-:S05]  /*0f20*/  IMAD.WIDE.U32 R2, R3, 0x4, R4 ;  /* 0x0000000403027825 */ /* 0x001fca00078e0004 */
[----:B------:R-:W-:Y:S01]  /*0f30*/  STG.E desc[UR8][R2.64], R0 ;  /* 0x0000000002007986 */ /* 0x000fe2000c101908 */
[----:B------:R-:W-:Y:S05]  /*0f40*/  EXIT ;  /* 0x000000000000794d */ /* 0x000fea0003800000 */
.L_x_468:
        /* <DEDUP_REMOVED lines=11> */
.L_x_500:


//--------------------- .text._Z27prefix_sum_kernel_optimizedPjS_i --------------------------
	.section	.text._Z27prefix_sum_kernel_optimizedPjS_i,"ax",@progbits
	.align	128
        .global         _Z27prefix_sum_kernel_optimizedPjS_i
        .type           _Z27prefix_sum_kernel_optimizedPjS_i,@function
        .size           _Z27prefix_sum_kernel_optimizedPjS_i,(.L_x_501 - _Z27prefix_sum_kernel_optimizedPjS_i)
        .other          _Z27prefix_sum_kernel_optimizedPjS_i,@"STO_CUDA_ENTRY STV_DEFAULT"
_Z27prefix_sum_kernel_optimizedPjS_i:
.text._Z27prefix_sum_kernel_optimizedPjS_i:
[----:B------:R-:W-:Y:S01]  /*0000*/  LDC R1, c[0x0][0x37c] ;  /* 0x0000df00ff017b82 */ /* 0x000fe20000000800 */
[----:B------:R-:W0:Y:S07]  /*0010*/  S2R R0, SR_TID.X ;  /* 0x0000000000007919 */ /* 0x000e2e0000002100 */
[----:B------:R-:W1:Y:S02]  /*0020*/  LDC R2, c[0x0][0x390] ;  /* 0x0000e400ff027b82 */ /* 0x000e640000000800 */
[----:B-1----:R-:W-:-:S04]  /*0030*/  ISETP.GE.AND P0, PT, R2, 0x1, PT ;  /* 0x000000010200780c */ /* 0x002fc80003f06270 */
[----:B0-----:R-:W-:-:S13]  /*0040*/  ISETP.GT.U32.OR P0, PT, R0, 0xf, !P0 ;  /* 0x0000000f0000780c */ /* 0x001fda0004704470 */
[----:B------:R-:W-:Y:S05]  /*0050*/  @P0 EXIT ;  /* 0x000000000000094d */ /* 0x000fea0003800000 */
[C---:B------:R-:W-:Y:S01]  /*0060*/  ISETP.GE.U32.AND P1, PT, R2.reuse, 0x10, PT ;  /* 0x000000100200780c */ /* 0x040fe20003f26070 */
[----:B------:R-:W0:Y:S01]  /*0070*/  LDCU.64 UR4, c[0x0][0x358] ;  /* 0x00006b00ff0477ac */ /* 0x000e220008000a00 */
[----:B------:R-:W-:Y:S01]  /*0080*/  LOP3.LUT R14, R2, 0xf, RZ, 0xc0, !PT ;  /* 0x0000000f020e7812 */ /* 0x000fe200078ec0ff */
[----:B------:R-:W-:Y:S02]  /*0090*/  HFMA2 R3, -RZ, RZ, 0, 0 ;  /* 0x00000000ff037431 */ /* 0x000fe400000001ff */
[----:B------:R-:W-:Y:S01]  /*00a0*/  IMAD.MOV.U32 R8, RZ, RZ, RZ ;  /* 0x000000ffff087224 */ /* 0x000fe200078e00ff */
[----:B------:R-:W-:-:S07]  /*00b0*/  ISETP.NE.AND P0, PT, R14, RZ, PT ;  /* 0x000000ff0e00720c */ /* 0x000fce0003f05270 */
[----:B------:R-:W-:Y:S06]  /*00c0*/  @!P1 BRA `(.L_x_469) ;  /* 0x0000000400189947 */ /* 0x000fec0003800000 */
[----:B------:R-:W1:Y:S01]  /*00d0*/  LDCU.128 UR8, c[0x0][0x380] ;  /* 0x00007000ff0877ac */ /* 0x000e620008000c00 */
[----:B------:R-:W-:Y:S01]  /*00e0*/  MOV R4, 0x200 ;  /* 0x0000020000047802 */ /* 0x000fe20000000f00 */
[----:B------:R-:W-:Y:S01]  /*00f0*/  IMAD.MOV.U32 R5, RZ, RZ, 0x0 ;  /* 0x00000000ff057424 */ /* 0x000fe200078e00ff */
[----:B------:R-:W-:Y:S02]  /*0100*/  LOP3.LUT R3, R2, 0x7ffffff0, RZ, 0xc0, !PT ;  /* 0x7ffffff002037812 */ /* 0x000fe400078ec0ff */
[----:B------:R-:W-:Y:S01]  /*0110*/  MOV R8, RZ ;  /* 0x000000ff00087202 */ /* 0x000fe20000000f00 */
[----:B------:R-:W-:-:S04]  /*0120*/  IMAD.WIDE.U32 R4, R0, 0x4, R4 ;  /* 0x0000000400047825 */ /* 0x000fc800078e0004 */
[----:B------:R-:W-:Y:S01]  /*0130*/  IMAD.MOV R9, RZ, RZ, -R3 ;  /* 0x000000ffff097224 */ /* 0x000fe200078e0a03 */
[C---:B-1----:R-:W-:Y:S02]  /*0140*/  IADD3 R12, P1, PT, R4.reuse, UR8, RZ ;  /* 0x00000008040c7c10 */ /* 0x042fe4000ff3e0ff */
[----:B------:R-:W-:Y:S02]  /*0150*/  IADD3 R10, P2, PT, R4, UR10, RZ ;  /* 0x0000000a040a7c10 */ /* 0x000fe4000ff5e0ff */
[C---:B------:R-:W-:Y:S02]  /*0160*/  IADD3.X R11, PT, PT, R5.reuse, UR9, RZ, P1, !PT ;  /* 0x00000009050b7c10 */ /* 0x040fe40008ffe4ff */
[----:B------:R-:W-:-:S09]  /*0170*/  IADD3.X R17, PT, PT, R5, UR11, RZ, P2, !PT ;  /* 0x0000000b05117c10 */ /* 0x000fd200097fe4ff */
.L_x_470:
[----:B------:R-:W-:Y:S01]  /*0180*/  MOV R4, R12 ;  /* 0x0000000c00047202 */ /* 0x000fe20000000f00 */
[----:B------:R-:W-:Y:S01]  /*0190*/  IMAD.MOV.U32 R5, RZ, RZ, R11 ;  /* 0x000000ffff057224 */ /* 0x000fe200078e000b */
[----:B-1----:R-:W-:Y:S01]  /*01a0*/  MOV R6, R10 ;  /* 0x0000000a00067202 */ /* 0x002fe20000000f00 */
[----:B------:R-:W-:-:S03]  /*01b0*/  IMAD.MOV.U32 R7, RZ, RZ, R17 ;  /* 0x000000ffff077224 */ /* 0x000fc600078e0011 */
[----:B0-----:R-:W2:Y:S04]  /*01c0*/  LDG.E R11, desc[UR4][R4.64+-0x200] ;  /* 0xfffe0004040b7981 */ /* 0x001ea8000c1e1900 */
[----:B------:R0:W-:Y:S04]  /*01d0*/  STG.E desc[UR4][R6.64+-0x200], R8 ;  /* 0xfffe000806007986 */ /* 0x0001e8000c101904 */
[----:B------:R-:W3:Y:S01]  /*01e0*/  LDG.E R10, desc[UR4][R4.64+-0x1c0] ;  /* 0xfffe4004040a7981 */ /* 0x000ee2000c1e1900 */
[----:B--2---:R-:W-:-:S05]  /*01f0*/  IADD3 R11, PT, PT, R11, R8, RZ ;  /* 0x000000080b0b7210 */ /* 0x004fca0007ffe0ff */
[----:B------:R1:W-:Y:S04]  /*0200*/  STG.E desc[UR4][R6.64+-0x1c0], R11 ;  /* 0xfffe400b06007986 */ /* 0x0003e8000c101904 */
[----:B------:R-:W2:Y:S01]  /*0210*/  LDG.E R12, desc[UR4][R4.64+-0x180] ;  /* 0xfffe8004040c7981 */ /* 0x000ea2000c1e1900 */
[----:B---3--:R-:W-:-:S05]  /*0220*/  IMAD.IADD R13, R11, 0x1, R10 ;  /* 0x000000010b0d7824 */ /* 0x008fca00078e020a */
[----:B------:R3:W-:Y:S04]  /*0230*/  STG.E desc[UR4][R6.64+-0x180], R13 ;  /* 0xfffe800d06007986 */ /* 0x0007e8000c101904 */
[----:B------:R-:W4:Y:S01]  /*0240*/  LDG.E R10, desc[UR4][R4.64+-0x140] ;  /* 0xfffec004040a7981 */ /* 0x000f22000c1e1900 */
[----:B--2---:R-:W-:-:S05]  /*0250*/  IADD3 R15, PT, PT, R13, R12, RZ ;  /* 0x0000000c0d0f7210 */ /* 0x004fca0007ffe0ff */
[----:B------:R2:W-:Y:S04]  /*0260*/  STG.E desc[UR4][R6.64+-0x140], R15 ;  /* 0xfffec00f06007986 */ /* 0x0005e8000c101904 */
[----:B------:R-:W1:Y:S01]  /*0270*/  LDG.E R12, desc[UR4][R4.64+-0x100] ;  /* 0xffff0004040c7981 */ /* 0x000e62000c1e1900 */
[----:B----4-:R-:W-:-:S05]  /*0280*/  IMAD.IADD R17, R15, 0x1, R10 ;  /* 0x000000010f117824 */ /* 0x010fca00078e020a */
[----:B------:R4:W-:Y:S04]  /*0290*/  STG.E desc[UR4][R6.64+-0x100], R17 ;  /* 0xffff001106007986 */ /* 0x0009e8000c101904 */
[----:B0-----:R-:W3:Y:S01]  /*02a0*/  LDG.E R8, desc[UR4][R4.64+-0xc0] ;  /* 0xffff400404087981 */ /* 0x001ee2000c1e1900 */
[----:B-1----:R-:W-:-:S05]  /*02b0*/  IADD3 R11, PT, PT, R17, R12, RZ ;  /* 0x0000000c110b7210 */ /* 0x002fca0007ffe0ff */
[----:B------:R0:W-:Y:S04]  /*02c0*/  STG.E desc[UR4][R6.64+-0xc0], R11 ;  /* 0xffff400b06007986 */ /* 0x0001e8000c101904 */
[----:B------:R-:W2:Y:S01]  /*02d0*/  LDG.E R10, desc[UR4][R4.64+-0x80] ;  /* 0xffff8004040a7981 */ /* 0x000ea2000c1e1900 */
[----:B---3--:R-:W-:-:S05]  /*02e0*/  IMAD.IADD R13, R11, 0x1, R8 ;  /* 0x000000010b0d7824 */ /* 0x008fca00078e0208 */
[----:B------:R1:W-:Y:S04]  /*02f0*/  STG.E desc[UR4][R6.64+-0x80], R13 ;  /* 0xffff800d06007986 */ /* 0x0003e8000c101904 */
[----:B------:R-:W4:Y:S01]  /*0300*/  LDG.E R8, desc[UR4][R4.64+-0x40] ;  /* 0xffffc00404087981 */ /* 0x000f22000c1e1900 */
[----:B--2---:R-:W-:-:S05]  /*0310*/  IADD3 R15, PT, PT, R13, R10, RZ ;  /* 0x0000000a0d0f7210 */ /* 0x004fca0007ffe0ff */
[----:B------:R2:W-:Y:S04]  /*0320*/  STG.E desc[UR4][R6.64+-0x40], R15 ;  /* 0xffffc00f06007986 */ /* 0x0005e8000c101904 */
[----:B------:R-:W0:Y:S01]  /*0330*/  LDG.E R10, desc[UR4][R4.64] ;  /* 0x00000004040a7981 */ /* 0x000e22000c1e1900 */
[----:B----4-:R-:W-:-:S05]  /*0340*/  IMAD.IADD R17, R15, 0x1, R8 ;  /* 0x000000010f117824 */ /* 0x010fca00078e0208 */
[----:B------:R3:W-:Y:S04]  /*0350*/  STG.E desc[UR4][R6.64], R17 ;  /* 0x0000001106007986 */ /* 0x0007e8000c101904 */
[----:B------:R-:W1:Y:S01]  /*0360*/  LDG.E R8, desc[UR4][R4.64+0x40] ;  /* 0x0000400404087981 */ /* 0x000e62000c1e1900 */
[----:B0-----:R-:W-:-:S05]  /*0370*/  IADD3 R11, PT, PT, R17, R10, RZ ;  /* 0x0000000a110b7210 */ /* 0x001fca0007ffe0ff */
[----:B------:R0:W-:Y:S04]  /*0380*/  STG.E desc[UR4][R6.64+0x40], R11 ;  /* 0x0000400b06007986 */ /* 0x0001e8000c101904 */
[----:B------:R-:W2:Y:S01]  /*0390*/  LDG.E R10, desc[UR4][R4.64+0x80] ;  /* 0x00008004040a7981 */ /* 0x000ea2000c1e1900 */
[----:B-1----:R-:W-:-:S05]  /*03a0*/  IMAD.IADD R13, R11, 0x1, R8 ;  /* 0x000000010b0d7824 */ /* 0x002fca00078e0208 */
[----:B------:R1:W-:Y:S04]  /*03b0*/  STG.E desc[UR4][R6.64+0x80], R13 ;  /* 0x0000800d06007986 */ /* 0x0003e8000c101904 */
[----:B------:R-:W3:Y:S01]  /*03c0*/  LDG.E R8, desc[UR4][R4.64+0xc0] ;  /* 0x0000c00404087981 */ /* 0x000ee2000c1e1900 */
[----:B--2---:R-:W-:-:S05]  /*03d0*/  IADD3 R15, PT, PT, R13, R10, RZ ;  /* 0x0000000a0d0f7210 */ /* 0x004fca0007ffe0ff */
[----:B------:R-:W-:Y:S04]  /*03e0*/  STG.E desc[UR4][R6.64+0xc0], R15 ;  /* 0x0000c00f06007986 */ /* 0x000fe8000c101904 */
[----:B------:R-:W0:Y:S01]  /*03f0*/  LDG.E R10, desc[UR4][R4.64+0x100] ;  /* 0x00010004040a7981 */ /* 0x000e22000c1e1900 */
[----:B---3--:R-:W-:-:S05]  /*0400*/  IMAD.IADD R17, R15, 0x1, R8 ;  /* 0x000000010f117824 */ /* 0x008fca00078e0208 */
[----:B------:R-:W-:Y:S04]  /*0410*/  STG.E desc[UR4][R6.64+0x100], R17 ;  /* 0x0001001106007986 */ /* 0x000fe8000c101904 */
[----:B------:R-:W1:Y:S01]  /*0420*/  LDG.E R8, desc[UR4][R4.64+0x140] ;  /* 0x0001400404087981 */ /* 0x000e62000c1e1900 */
[----:B0-----:R-:W-:-:S05]  /*0430*/  IADD3 R11, PT, PT, R17, R10, RZ ;  /* 0x0000000a110b7210 */ /* 0x001fca0007ffe0ff */
[----:B------:R0:W-:Y:S04]  /*0440*/  STG.E desc[UR4][R6.64+0x140], R11 ;  /* 0x0001400b06007986 */ /* 0x0001e8000c101904 */
[----:B------:R-:W2:Y:S01]  /*0450*/  LDG.E R10, desc[UR4][R4.64+0x180] ;  /* 0x00018004040a7981 */ /* 0x000ea2000c1e1900 */
[----:B-1----:R-:W-:-:S05]  /*0460*/  IMAD.IADD R13, R11, 0x1, R8 ;  /* 0x000000010b0d7824 */ /* 0x002fca00078e0208 */
[----:B------:R1:W-:Y:S04]  /*0470*/  STG.E desc[UR4][R6.64+0x180], R13 ;  /* 0x0001800d06007986 */ /* 0x0003e8000c101904 */
[----:B------:R-:W3:Y:S01]  /*0480*/  LDG.E R8, desc[UR4][R4.64+0x1c0] ;  /* 0x0001c00404087981 */ /* 0x000ee2000c1e1900 */
[----:B------:R-:W-:Y:S01]  /*0490*/  VIADD R9, R9, 0x10 ;  /* 0x0000001009097836 */ /* 0x000fe20000000000 */
[----:B------:R-:W-:-:S04]  /*04a0*/  IADD3 R12, P2, PT, R4, 0x400, RZ ;  /* 0x00000400040c7810 */ /* 0x000fc80007f5e0ff */
[----:B------:R-:W-:Y:S02]  /*04b0*/  ISETP.NE.AND P1, PT, R9, RZ, PT ;  /* 0x000000ff0900720c */ /* 0x000fe40003f25270 */
[----:B0-----:R-:W-:Y:S02]  /*04c0*/  IADD3.X R11, PT, PT, RZ, R5, RZ, P2, !PT ;  /* 0x00000005ff0b7210 */ /* 0x001fe400017fe4ff */
[----:B--2---:R-:W-:Y:S02]  /*04d0*/  IADD3 R15, PT, PT, R13, R10, RZ ;  /* 0x0000000a0d0f7210 */ /* 0x004fe40007ffe0ff */
[----:B------:R-:W-:-:S03]  /*04e0*/  IADD3 R10, P3, PT, R6, 0x400, RZ ;  /* 0x00000400060a7810 */ /* 0x000fc60007f7e0ff */
[----:B------:R1:W-:Y:S02]  /*04f0*/  STG.E desc[UR4][R6.64+0x1c0], R15 ;  /* 0x0001c00f06007986 */ /* 0x0003e4000c101904 */
[----:B------:R-:W-:Y:S01]  /*0500*/  IMAD.X R17, RZ, RZ, R7, P3 ;  /* 0x000000ffff117224 */ /* 0x000fe200018e0607 */
[----:B---3--:R-:W-:Y:S01]  /*0510*/  IADD3 R8, PT, PT, R15, R8, RZ ;  /* 0x000000080f087210 */ /* 0x008fe20007ffe0ff */
[----:B------:R-:W-:Y:S06]  /*0520*/  @P1 BRA `(.L_x_470) ;  /* 0xfffffffc00141947 */ /* 0x000fec000383ffff */
.L_x_469:
[----:B0-----:R-:W-:Y:S05]  /*0530*/  @!P0 EXIT ;  /* 0x000000000000894d */ /* 0x001fea0003800000 */
[----:B------:R-:W-:Y:S02]  /*0540*/  ISETP.GE.U32.AND P0, PT, R14, 0x8, PT ;  /* 0x000000080e00780c */ /* 0x000fe40003f06070 */
[----:B------:R-:W-:-:S04]  /*0550*/  LOP3.LUT R20, R2, 0x7, RZ, 0xc0, !PT ;  /* 0x0000000702147812 */ /* 0x000fc800078ec0ff */
[----:B------:R-:W-:-:S07]  /*0560*/  ISETP.NE.AND P1, PT, R20, RZ, PT ;  /* 0x000000ff1400720c */ /* 0x000fce0003f25270 */
[----:B------:R-:W-:Y:S06]  /*0570*/  @!P0 BRA `(.L_x_471) ;  /* 0x0000000000cc8947 */ /* 0x000fec0003800000 */
[----:B-1----:R-:W0:Y:S01]  /*0580*/  LDC.64 R6, c[0x0][0x380] ;  /* 0x0000e000ff067b82 */ /* 0x002e220000000a00 */
[----:B------:R-:W-:-:S07]  /*0590*/  IMAD R9, R3, 0x10, R0 ;  /* 0x0000001003097824 */ /* 0x000fce00078e0200 */
[----:B------:R-:W1:Y:S01]  /*05a0*/  LDC.64 R4, c[0x0][0x388] ;  /* 0x0000e200ff047b82 */ /* 0x000e620000000a00 */
[----:B0-----:R-:W-:-:S06]  /*05b0*/  IMAD.WIDE.U32 R10, R9, 0x4, R6 ;  /* 0x00000004090a7825 */ /* 0x001fcc00078e0006 */
[----:B------:R-:W2:Y:S01]  /*05c0*/  LDG.E R11, desc[UR4][R10.64] ;  /* 0x000000040a0b7981 */ /* 0x000ea2000c1e1900 */
[C---:B------:R-:W-:Y:S01]  /*05d0*/  IADD3 R17, PT, PT, R9.reuse, 0x10, RZ ;  /* 0x0000001009117810 */ /* 0x040fe20007ffe0ff */
[----:B-1----:R-:W-:-:S04]  /*05e0*/  IMAD.WIDE.U32 R12, R9, 0x4, R4 ;  /* 0x00000004090c7825 */ /* 0x002fc800078e0004 */
[----:B------:R-:W-:Y:S01]  /*05f0*/  IMAD.WIDE.U32 R14, R17, 0x4, R6 ;  /* 0x00000004110e7825 */ /* 0x000fe200078e0006 */
[----:B------:R0:W-:Y:S05]  /*0600*/  STG.E desc[UR4][R12.64], R8 ;  /* 0x000000080c007986 */ /* 0x0001ea000c101904 */
[----:B------:R-:W3:Y:S01]  /*0610*/  LDG.E R14, desc[UR4][R14.64] ;  /* 0x000000040e0e7981 */ /* 0x000ee2000c1e1900 */
[----:B------:R-:W-:Y:S02]  /*0620*/  VIADD R25, R9, 0x20 ;  /* 0x0000002009197836 */ /* 0x000fe40000000000 */
[----:B------:R-:W-:-:S04]  /*0630*/  IMAD.WIDE.U32 R16, R17, 0x4, R4 ;  /* 0x0000000411107825 */ /* 0x000fc800078e0004 */
[----:B------:R-:W-:-:S04]  /*0640*/  IMAD.WIDE.U32 R18, R25, 0x4, R6 ;  /* 0x0000000419127825 */ /* 0x000fc800078e0006 */
[----:B------:R-:W-:-:S04]  /*0650*/  VIADD R27, R9, 0x30 ;  /* 0x00000030091b7836 */ /* 0x000fc80000000000 */
[----:B0-----:R-:W-:Y:S01]  /*0660*/  IMAD.WIDE.U32 R12, R27, 0x4, R6 ;  /* 0x000000041b0c7825 */ /* 0x001fe200078e0006 */
[----:B--2---:R-:W-:-:S05]  /*0670*/  IADD3 R21, PT, PT, R8, R11, RZ ;  /* 0x0000000b08157210 */ /* 0x004fca0007ffe0ff */
[----:B------:R0:W-:Y:S04]  /*0680*/  STG.E desc[UR4][R16.64], R21 ;  /* 0x0000001510007986 */ /* 0x0001e8000c101904 */
[----:B------:R-:W2:Y:S01]  /*0690*/  LDG.E R18, desc[UR4][R18.64] ;  /* 0x0000000412127981 */ /* 0x000ea2000c1e1900 */
[----:B------:R-:W-:Y:S01]  /*06a0*/  IMAD.WIDE.U32 R10, R25, 0x4, R4 ;  /* 0x00000004190a7825 */ /* 0x000fe200078e0004 */
[----:B---3--:R-:W-:-:S05]  /*06b0*/  IADD3 R23, PT, PT, R21, R14, RZ ;  /* 0x0000000e15177210 */ /* 0x008fca0007ffe0ff */
[----:B------:R1:W-:Y:S04]  /*06c0*/  STG.E desc[UR4][R10.64], R23 ;  /* 0x000000170a007986 */ /* 0x0003e8000c101904 */
[----:B------:R-:W3:Y:S01]  /*06d0*/  LDG.E R12, desc[UR4][R12.64] ;  /* 0x000000040c0c7981 */ /* 0x000ee2000c1e1900 */
[----:B------:R-:W-:Y:S02]  /*06e0*/  VIADD R29, R9, 0x40 ;  /* 0x00000040091d7836 */ /* 0x000fe40000000000 */
[----:B------:R-:W-:-:S04]  /*06f0*/  IMAD.WIDE.U32 R14, R27, 0x4, R4 ;  /* 0x000000041b0e7825 */ /* 0x000fc800078e0004 */
[----:B0-----:R-:W-:-:S04]  /*0700*/  IMAD.WIDE.U32 R16, R29, 0x4, R6 ;  /* 0x000000041d107825 */ /* 0x001fc800078e0006 */
[----:B------:R-:W-:-:S04]  /*0710*/  VIADD R27, R9, 0x50 ;  /* 0x00000050091b7836 */ /* 0x000fc80000000000 */
[----:B-1----:R-:W-:Y:S01]  /*0720*/  IMAD.WIDE.U32 R10, R27, 0x4, R6 ;  /* 0x000000041b0a7825 */ /* 0x002fe200078e0006 */
[----:B--2---:R-:W-:-:S05]  /*0730*/  IADD3 R25, PT, PT, R23, R18, RZ ;  /* 0x0000001217197210 */ /* 0x004fca0007ffe0ff */
[----:B------:R0:W-:Y:S04]  /*0740*/  STG.E desc[UR4][R14.64], R25 ;  /* 0x000000190e007986 */ /* 0x0001e8000c101904 */
[----:B------:R-:W2:Y:S01]  /*0750*/  LDG.E R16, desc[UR4][R16.64] ;  /* 0x0000000410107981 */ /* 0x000ea2000c1e1900 */
[----:B------:R-:W-:Y:S01]  /*0760*/  IMAD.WIDE.U32 R18, R29, 0x4, R4 ;  /* 0x000000041d127825 */ /* 0x000fe200078e0004 */
[----:B---3--:R-:W-:-:S05]  /*0770*/  IADD3 R21, PT, PT, R25, R12, RZ ;  /* 0x0000000c19157210 */ /* 0x008fca0007ffe0ff */
[----:B------:R3:W-:Y:S04]  /*0780*/  STG.E desc[UR4][R18.64], R21 ;  /* 0x0000001512007986 */ /* 0x0007e8000c101904 */
[----:B------:R-:W4:Y:S01]  /*0790*/  LDG.E R10, desc[UR4][R10.64] ;  /* 0x000000040a0a7981 */ /* 0x000f22000c1e1900 */
[----:B------:R-:W-:Y:S02]  /*07a0*/  VIADD R29, R9, 0x60 ;  /* 0x00000060091d7836 */ /* 0x000fe40000000000 */
[----:B------:R-:W-:-:S04]  /*07b0*/  IMAD.WIDE.U32 R12, R27, 0x4, R4 ;  /* 0x000000041b0c7825 */ /* 0x000fc800078e0004 */
[----:B0-----:R-:W-:-:S04]  /*07c0*/  IMAD.WIDE.U32 R14, R29, 0x4, R6 ;  /* 0x000000041d0e7825 */ /* 0x001fc800078e0006 */
[----:B------:R-:W-:-:S04]  /*07d0*/  VIADD R25, R9, 0x70 ;  /* 0x0000007009197836 */ /* 0x000fc80000000000 */
[----:B------:R-:W-:Y:S01]  /*07e0*/  IMAD.WIDE.U32 R6, R25, 0x4, R6 ;  /* 0x0000000419067825 */ /* 0x000fe200078e0006 */
[----:B--2---:R-:W-:-:S05]  /*07f0*/  IADD3 R23, PT, PT, R21, R16, RZ ;  /* 0x0000001015177210 */ /* 0x004fca0007ffe0ff */
[----:B------:R3:W-:Y:S04]  /*0800*/  STG.E desc[UR4][R12.64], R23 ;  /* 0x000000170c007986 */ /* 0x0007e8000c101904 */
[----:B------:R-:W2:Y:S01]  /*0810*/  LDG.E R14, desc[UR4][R14.64] ;  /* 0x000000040e0e7981 */ /* 0x000ea2000c1e1900 */
[----:B------:R-:W-:Y:S01]  /*0820*/  IMAD.WIDE.U32 R16, R29, 0x4, R4 ;  /* 0x000000041d107825 */ /* 0x000fe200078e0004 */
[----:B----4-:R-:W-:-:S05]  /*0830*/  IADD3 R9, PT, PT, R23, R10, RZ ;  /* 0x0000000a17097210 */ /* 0x010fca0007ffe0ff */
[----:B------:R3:W-:Y:S04]  /*0840*/  STG.E desc[UR4][R16.64], R9 ;  /* 0x0000000910007986 */ /* 0x0007e8000c101904 */
[----:B------:R-:W4:Y:S01]  /*0850*/  LDG.E R6, desc[UR4][R6.64] ;  /* 0x0000000406067981 */ /* 0x000f22000c1e1900 */
[----:B------:R-:W-:Y:S01]  /*0860*/  IMAD.WIDE.U32 R4, R25, 0x4, R4 ;  /* 0x0000000419047825 */ /* 0x000fe200078e0004 */
[----:B------:R-:W-:-:S03]  /*0870*/  IADD3 R3, PT, PT, R3, 0x8, RZ ;  /* 0x0000000803037810 */ /* 0x000fc60007ffe0ff */
[----:B--2---:R-:W-:-:S05]  /*0880*/  IMAD.IADD R11, R9, 0x1, R14 ;  /* 0x00000001090b7824 */ /* 0x004fca00078e020e */
[----:B------:R3:W-:Y:S01]  /*0890*/  STG.E desc[UR4][R4.64], R11 ;  /* 0x0000000b04007986 */ /* 0x0007e2000c101904 */
[----:B----4-:R-:W-:-:S07]  /*08a0*/  IMAD.IADD R8, R11, 0x1, R6 ;  /* 0x000000010b087824 */ /* 0x010fce00078e0206 */
.L_x_471:
[----:B------:R-:W-:Y:S05]  /*08b0*/  @!P1 EXIT ;  /* 0x000000000000994d */ /* 0x000fea0003800000 */
[----:B------:R-:W-:Y:S02]  /*08c0*/  ISETP.GE.U32.AND P0, PT, R20, 0x4, PT ;  /* 0x000000041400780c */ /* 0x000fe40003f06070 */
[----:B------:R-:W-:-:S04]  /*08d0*/  LOP3.LUT R2, R2, 0x3, RZ, 0xc0, !PT ;  /* 0x0000000302027812 */ /* 0x000fc800078ec0ff */
[----:B------:R-:W-:-:S07]  /*08e0*/  ISETP.NE.AND P1, PT, R2, RZ, PT ;  /* 0x000000ff0200720c */ /* 0x000fce0003f25270 */
[----:B------:R-:W-:Y:S06]  /*08f0*/  @!P0 BRA `(.L_x_472) ;  /* 0x00000000006c8947 */ /* 0x000fec0003800000 */
[----:B-1----:R-:W0:Y:S01]  /*0900*/  LDC.64 R6, c[0x0][0x380] ;  /* 0x0000e000ff067b82 */ /* 0x002e220000000a00 */
[----:B---3--:R-:W-:-:S07]  /*0910*/  LEA R21, R3, R0, 0x4 ;  /* 0x0000000003157211 */ /* 0x008fce00078e20ff */
[----:B------:R-:W1:Y:S01]  /*0920*/  LDC.64 R4, c[0x0][0x388] ;  /* 0x0000e200ff047b82 */ /* 0x000e620000000a00 */
[----:B0-----:R-:W-:-:S06]  /*0930*/  IMAD.WIDE.U32 R10, R21, 0x4, R6 ;  /* 0x00000004150a7825 */ /* 0x001fcc00078e0006 */
[----:B------:R-:W2:Y:S01]  /*0940*/  LDG.E R11, desc[UR4][R10.64] ;  /* 0x000000040a0b7981 */ /* 0x000ea2000c1e1900 */
[C---:B------:R-:W-:Y:S02]  /*0950*/  VIADD R17, R21.reuse, 0x10 ;  /* 0x0000001015117836 */ /* 0x040fe40000000000 */
[----:B-1----:R-:W-:-:S04]  /*0960*/  IMAD.WIDE.U32 R12, R21, 0x4, R4 ;  /* 0x00000004150c7825 */ /* 0x002fc800078e0004 */
[----:B------:R-:W-:Y:S01]  /*0970*/  IMAD.WIDE.U32 R14, R17, 0x4, R6 ;  /* 0x00000004110e7825 */ /* 0x000fe200078e0006 */
[----:B------:R0:W-:Y:S05]  /*0980*/  STG.E desc[UR4][R12.64], R8 ;  /* 0x000000080c007986 */ /* 0x0001ea000c101904 */
[----:B------:R-:W3:Y:S01]  /*0990*/  LDG.E R14, desc[UR4][R14.64] ;  /* 0x000000040e0e7981 */ /* 0x000ee2000c1e1900 */
[----:B------:R-:W-:Y:S01]  /*09a0*/  IADD3 R23, PT, PT, R21, 0x20, RZ ;  /* 0x0000002015177810 */ /* 0x000fe20007ffe0ff */
[----:B------:R-:W-:-:S04]  /*09b0*/  IMAD.WIDE.U32 R16, R17, 0x4, R4 ;  /* 0x0000000411107825 */ /* 0x000fc800078e0004 */
[----:B------:R-:W-:Y:S01]  /*09c0*/  IMAD.WIDE.U32 R18, R23, 0x4, R6 ;  /* 0x0000000417127825 */ /* 0x000fe200078e0006 */
[----:B------:R-:W-:-:S05]  /*09d0*/  IADD3 R25, PT, PT, R21, 0x30, RZ ;  /* 0x0000003015197810 */ /* 0x000fca0007ffe0ff */
[----:B------:R-:W-:-:S04]  /*09e0*/  IMAD.WIDE.U32 R6, R25, 0x4, R6 ;  /* 0x0000000419067825 */ /* 0x000fc800078e0006 */
[----:B--2---:R-:W-:-:S05]  /*09f0*/  IMAD.IADD R9, R8, 0x1, R11 ;  /* 0x0000000108097824 */ /* 0x004fca00078e020b */
[----:B------:R2:W-:Y:S04]  /*0a00*/  STG.E desc[UR4][R16.64], R9 ;  /* 0x0000000910007986 */ /* 0x0005e8000c101904 */
[----:B------:R-:W0:Y:S01]  /*0a10*/  LDG.E R18, desc[UR4][R18.64] ;  /* 0x0000000412127981 */ /* 0x000e22000c1e1900 */
[----:B------:R-:W-:-:S04]  /*0a20*/  IMAD.WIDE.U32 R10, R23, 0x4, R4 ;  /* 0x00000004170a7825 */ /* 0x000fc800078e0004 */
[----:B---3--:R-:W-:-:S05]  /*0a30*/  IMAD.IADD R21, R9, 0x1, R14 ;  /* 0x0000000109157824 */ /* 0x008fca00078e020e */
[----:B------:R2:W-:Y:S04]  /*0a40*/  STG.E desc[UR4][R10.64], R21 ;  /* 0x000000150a007986 */ /* 0x0005e8000c101904 */
[----:B------:R-:W3:Y:S01]  /*0a50*/  LDG.E R6, desc[UR4][R6.64] ;  /* 0x0000000406067981 */ /* 0x000ee2000c1e1900 */
[----:B------:R-:W-:Y:S01]  /*0a60*/  IMAD.WIDE.U32 R4, R25, 0x4, R4 ;  /* 0x0000000419047825 */ /* 0x000fe200078e0004 */
[----:B------:R-:W-:Y:S02]  /*0a70*/  IADD3 R3, PT, PT, R3, 0x4, RZ ;  /* 0x0000000403037810 */ /* 0x000fe40007ffe0ff */
[----:B0-----:R-:W-:-:S05]  /*0a80*/  IADD3 R13, PT, PT, R21, R18, RZ ;  /* 0x00000012150d7210 */ /* 0x001fca0007ffe0ff */
[----:B------:R2:W-:Y:S01]  /*0a90*/  STG.E desc[UR4][R4.64], R13 ;  /* 0x0000000d04007986 */ /* 0x0005e2000c101904 */
[----:B---3--:R-:W-:-:S07]  /*0aa0*/  IMAD.IADD R8, R13, 0x1, R6 ;  /* 0x000000010d087824 */ /* 0x008fce00078e0206 */
.L_x_472:
[----:B------:R-:W-:Y:S05]  /*0ab0*/  @!P1 EXIT ;  /* 0x000000000000994d */ /* 0x000fea0003800000 */
[----:B--23--:R-:W0:Y:S01]  /*0ac0*/  LDC.64 R4, c[0x0][0x388] ;  /* 0x0000e200ff047b82 */ /* 0x00ce220000000a00 */
[----:B------:R-:W-:Y:S01]  /*0ad0*/  LEA R3, R3, R0, 0x4 ;  /* 0x0000000003037211 */ /* 0x000fe200078e20ff */
[----:B------:R-:W-:-:S06]  /*0ae0*/  IMAD.MOV R0, RZ, RZ, -R2 ;  /* 0x000000ffff007224 */ /* 0x000fcc00078e0a02 */
[----:B-1----:R-:W1:Y:S01]  /*0af0*/  LDC.64 R6, c[0x0][0x380] ;  /* 0x0000e000ff067b82 */ /* 0x002e620000000a00 */
[----:B0-----:R-:W-:-:S05]  /*0b00*/  IMAD.WIDE.U32 R4, R3, 0x4, R4 ;  /* 0x0000000403047825 */ /* 0x001fca00078e0004 */
[----:B------:R-:W-:Y:S01]  /*0b10*/  MOV R9, R5 ;  /* 0x0000000500097202 */ /* 0x000fe20000000f00 */
[----:B-1----:R-:W-:-:S07]  /*0b20*/  IMAD.WIDE.U32 R6, R3, 0x4, R6 ;  /* 0x0000000403067825 */ /* 0x002fce00078e0006 */
.L_x_473:
[----:B------:R-:W-:Y:S02]  /*0b30*/  MOV R2, R6 ;  /* 0x0000000600027202 */ /* 0x000fe40000000f00 */
[----:B------:R-:W-:-:S05]  /*0b40*/  MOV R3, R7 ;  /* 0x0000000700037202 */ /* 0x000fca0000000f00 */
[----:B------:R0:W2:Y:S01]  /*0b50*/  LDG.E R5, desc[UR4][R2.64] ;  /* 0x0000000402057981 */ /* 0x0000a2000c1e1900 */
[----:B------:R-:W-:Y:S02]  /*0b60*/  IADD3 R0, PT, PT, R0, 0x1, RZ ;  /* 0x0000000100007810 */ /* 0x000fe40007ffe0ff */
[----:B------:R-:W-:Y:S02]  /*0b70*/  IADD3 R6, P2, PT, R6, 0x40, RZ ;  /* 0x0000004006067810 */ /* 0x000fe40007f5e0ff */
[----:B------:R-:W-:Y:S02]  /*0b80*/  ISETP.NE.AND P0, PT, R0, RZ, PT ;  /* 0x000000ff0000720c */ /* 0x000fe40003f05270 */
[----:B------:R-:W-:Y:S01]  /*0b90*/  IADD3.X R7, PT, PT, RZ, R7, RZ, P2, !PT ;  /* 0x00000007ff077210 */ /* 0x000fe200017fe4ff */
[----:B0-----:R-:W-:Y:S01]  /*0ba0*/  IMAD.MOV.U32 R2, RZ, RZ, R4 ;  /* 0x000000ffff027224 */ /* 0x001fe200078e0004 */
[----:B------:R-:W-:Y:S02]  /*0bb0*/  MOV R3, R9 ;  /* 0x0000000900037202 */ /* 0x000fe40000000f00 */
[----:B------:R-:W-:-:S03]  /*0bc0*/  IADD3 R4, P1, PT, R4, 0x40, RZ ;  /* 0x0000004004047810 */ /* 0x000fc60007f3e0ff */
[----:B------:R2:W-:Y:S01]  /*0bd0*/  STG.E desc[UR4][R2.64], R8 ;  /* 0x0000000802007986 */ /* 0x0005e2000c101904 */
[----:B------:R-:W-:Y:S01]  /*0be0*/  IADD3.X R9, PT, PT, RZ, R9, RZ, P1, !PT ;  /* 0x00000009ff097210 */ /* 0x000fe20000ffe4ff */
[----:B--2---:R-:W-:Y:S02]  /*0bf0*/  IMAD.IADD R8, R5, 0x1, R8 ;  /* 0x0000000105087824 */ /* 0x004fe400078e0208 */
[----:B------:R-:W-:Y:S06]  /*0c00*/  @P0 BRA `(.L_x_473) ;  /* 0xfffffffc00c80947 */ /* 0x000fec000383ffff */
[----:B------:R-:W-:Y:S05]  /*0c10*/  EXIT ;  /* 0x000000000000794d */ /* 0x000fea0003800000 */
.L_x_474:
        /* <DEDUP_REMOVED lines=14> */
.L_x_501:


//--------------------- .text._Z17prefix_sum_kernelPjS_i --------------------------
	.section	.text._Z17prefix_sum_kernelPjS_i,"ax",@progbits
	.align	128
        .global         _Z17prefix_sum_kernelPjS_i
        .type           _Z17prefix_sum_kernelPjS_i,@function
        .size           _Z17prefix_sum_kernelPjS_i,(.L_x_502 - _Z17prefix_sum_kernelPjS_i)
        .other          _Z17prefix_sum_kernelPjS_i,@"STO_CUDA_ENTRY STV_DEFAULT"
_Z17prefix_sum_kernelPjS_i:
.text._Z17prefix_sum_kernelPjS_i:
[----:B------:R-:W-:Y:S01]  /*0000*/  LDC R1, c[0x0][0x37c] ;  /* 0x0000df00ff017b82 */ /* 0x000fe20000000800 */
[----:B------:R-:W0:Y:S07]  /*0010*/  S2R R0, SR_TID.X ;  /* 0x0000000000007919 */ /* 0x000e2e0000002100 */
[----:B------:R-:W1:Y:S02]  /*0020*/  LDC R14, c[0x0][0x390] ;  /* 0x0000e400ff0e7b82 */ /* 0x000e640000000800 */
[----:B-1----:R-:W-:-:S04]  /*0030*/  ISETP.GE.AND P0, PT, R14, 0x1, PT ;  /* 0x000000010e00780c */ /* 0x002fc80003f06270 */
[----:B0-----:R-:W-:-:S13]  /*0040*/  ISETP.NE.OR P0, PT, R0, RZ, !P0 ;  /* 0x000000ff0000720c */ /* 0x001fda0004705670 */
[----:B------:R-:W-:Y:S05]  /*0050*/  @P0 EXIT ;  /* 0x000000000000094d */ /* 0x000fea0003800000 */
[----:B------:R-:W0:Y:S01]  /*0060*/  LDC.64 R4, c[0x0][0x388] ;  /* 0x0000e200ff047b82 */ /* 0x000e220000000a00 */
[C---:B------:R-:W-:Y:S01]  /*0070*/  LOP3.LUT R20, R14.reuse, 0xf, RZ, 0xc0, !PT ;  /* 0x0000000f0e147812 */ /* 0x040fe200078ec0ff */
[----:B------:R-:W-:Y:S01]  /*0080*/  HFMA2 R15, -RZ, RZ, 0, 0 ;  /* 0x00000000ff0f7431 */ /* 0x000fe200000001ff */
[----:B------:R-:W-:Y:S01]  /*0090*/  LOP3.LUT R21, R14, 0x7, RZ, 0xc0, !PT ;  /* 0x000000070e157812 */ /* 0x000fe200078ec0ff */
[----:B------:R-:W1:Y:S01]  /*00a0*/  LDCU.64 UR4, c[0x0][0x358] ;  /* 0x00006b00ff0477ac */ /* 0x000e620008000a00 */
[----:B------:R-:W-:-:S03]  /*00b0*/  IADD3 R0, PT, PT, R20, -0x1, RZ ;  /* 0xffffffff14007810 */ /* 0x000fc60007ffe0ff */
[----:B------:R-:W2:Y:S01]  /*00c0*/  LDC.64 R2, c[0x0][0x380] ;  /* 0x0000e000ff027b82 */ /* 0x000ea20000000a00 */
[----:B------:R-:W-:Y:S01]  /*00d0*/  ISETP.GE.U32.AND P1, PT, R0, 0x7, PT ;  /* 0x000000070000780c */ /* 0x000fe20003f26070 */
[----:B------:R-:W-:Y:S01]  /*00e0*/  VIADD R6, R21, 0xffffffff ;  /* 0xffffffff15067836 */ /* 0x000fe20000000000 */
[C---:B------:R-:W-:Y:S02]  /*00f0*/  LOP3.LUT R0, R14.reuse, 0x7ffffff0, RZ, 0xc0, !PT ;  /* 0x7ffffff00e007812 */ /* 0x040fe400078ec0ff */
[----:B------:R-:W-:Y:S02]  /*0100*/  LOP3.LUT R14, R14, 0x3, RZ, 0xc0, !PT ;  /* 0x000000030e0e7812 */ /* 0x000fe400078ec0ff */
[----:B------:R-:W-:Y:S01]  /*0110*/  ISETP.GE.U32.AND P0, PT, R6, 0x3, PT ;  /* 0x000000030600780c */ /* 0x000fe20003f06070 */
[----:B------:R-:W-:Y:S01]  /*0120*/  IMAD.MOV R16, RZ, RZ, -R0 ;  /* 0x000000ffff107224 */ /* 0x000fe200078e0a00 */
[----:B0-----:R-:W-:-:S05]  /*0130*/  IADD3 R4, P3, PT, R4, 0x200, RZ ;  /* 0x0000020004047810 */ /* 0x001fca0007f7e0ff */
[----:B------:R-:W-:Y:S01]  /*0140*/  IMAD.X R5, RZ, RZ, R5, P3 ;  /* 0x000000ffff057224 */ /* 0x000fe200018e0605 */
[----:B--2---:R-:W-:-:S04]  /*0150*/  IADD3 R2, P2, PT, R2, 0x200, RZ ;  /* 0x0000020002027810 */ /* 0x004fc80007f5e0ff */
[----:B-1----:R-:W-:-:S09]  /*0160*/  IADD3.X R3, PT, PT, RZ, R3, RZ, P2, !PT ;  /* 0x00000003ff037210 */ /* 0x002fd200017fe4ff */
.L_x_480:
[----:B0-----:R-:W0:Y:S01]  /*0170*/  LDCU UR6, c[0x0][0x390] ;  /* 0x00007200ff0677ac */ /* 0x001e220008000800 */
[----:B------:R-:W-:Y:S01]  /*0180*/  MOV R18, RZ ;  /* 0x000000ff00127202 */ /* 0x000fe20000000f00 */
[----:B------:R-:W-:Y:S01]  /*0190*/  IMAD.MOV.U32 R17, RZ, RZ, RZ ;  /* 0x000000ffff117224 */ /* 0x000fe200078e00ff */
[----:B0-----:R-:W-:-:S09]  /*01a0*/  UISETP.GE.U32.AND UP0, UPT, UR6, 0x10, UPT ;  /* 0x000000100600788c */ /* 0x001fd2000bf06070 */
[----:B-12---:R-:W-:Y:S05]  /*01b0*/  BRA.U !UP0, `(.L_x_475) ;  /* 0x0000000508107547 */ /* 0x006fea000b800000 */
[----:B------:R-:W-:-:S04]  /*01c0*/  IMAD.WIDE.U32 R6, R15, 0x4, R2 ;  /* 0x000000040f067825 */ /* 0x000fc800078e0002 */
[----:B------:R-:W-:Y:S02]  /*01d0*/  HFMA2 R17, -RZ, RZ, 0, 0 ;  /* 0x00000000ff117431 */ /* 0x000fe400000001ff */
[----:B------:R-:W-:Y:S01]  /*01e0*/  IMAD.WIDE.U32 R8, R15, 0x4, R4 ;  /* 0x000000040f087825 */ /* 0x000fe200078e0004 */
[----:B------:R-:W-:-:S03]  /*01f0*/  MOV R12, R6 ;  /* 0x00000006000c7202 */ /* 0x000fc60000000f00 */
[----:B------:R-:W-:Y:S01]  /*0200*/  IMAD.MOV.U32 R11, RZ, RZ, R7 ;  /* 0x000000ffff0b7224 */ /* 0x000fe200078e0007 */
[----:B------:R-:W-:Y:S01]  /*0210*/  MOV R22, R8 ;  /* 0x0000000800167202 */ /* 0x000fe20000000f00 */
[----:B------:R-:W-:Y:S02]  /*0220*/  IMAD.MOV.U32 R23, RZ, RZ, R9 ;  /* 0x000000ffff177224 */ /* 0x000fe400078e0009 */
[----:B------:R-:W-:-:S07]  /*0230*/  IMAD.MOV.U32 R10, RZ, RZ, R16 ;  /* 0x000000ffff0a7224 */ /* 0x000fce00078e0010 */
.L_x_476:
[----:B------:R-:W-:Y:S01]  /*0240*/  MOV R8, R12 ;  /* 0x0000000c00087202 */ /* 0x000fe20000000f00 */
[----:B------:R-:W-:Y:S01]  /*0250*/  IMAD.MOV.U32 R9, RZ, RZ, R11 ;  /* 0x000000ffff097224 */ /* 0x000fe200078e000b */
[----:B-1----:R-:W-:Y:S01]  /*0260*/  MOV R6, R22 ;  /* 0x0000001600067202 */ /* 0x002fe20000000f00 */
[----:B------:R-:W-:-:S03]  /*0270*/  IMAD.MOV.U32 R7, RZ, RZ, R23 ;  /* 0x000000ffff077224 */ /* 0x000fc600078e0017 */
[----:B------:R-:W2:Y:S04]  /*0280*/  LDG.E R12, desc[UR4][R8.64+-0x200] ;  /* 0xfffe0004080c7981 */ /* 0x000ea8000c1e1900 */
[----:B------:R0:W-:Y:S04]  /*0290*/  STG.E desc[UR4][R6.64+-0x200], R17 ;  /* 0xfffe001106007986 */ /* 0x0001e8000c101904 */
[----:B------:R-:W3:Y:S01]  /*02a0*/  LDG.E R18, desc[UR4][R8.64+-0x1c0] ;  /* 0xfffe400408127981 */ /* 0x000ee2000c1e1900 */
[----:B--2---:R-:W-:-:S05]  /*02b0*/  IADD3 R11, PT, PT, R12, R17, RZ ;  /* 0x000000110c0b7210 */ /* 0x004fca0007ffe0ff */
[----:B------:R1:W-:Y:S04]  /*02c0*/  STG.E desc[UR4][R6.64+-0x1c0], R11 ;  /* 0xfffe400b06007986 */ /* 0x0003e8000c101904 */
[----:B------:R-:W2:Y:S01]  /*02d0*/  LDG.E R12, desc[UR4][R8.64+-0x180] ;  /* 0xfffe8004080c7981 */ /* 0x000ea2000c1e1900 */
[----:B---3--:R-:W-:-:S05]  /*02e0*/  IMAD.IADD R13, R11, 0x1, R18 ;  /* 0x000000010b0d7824 */ /* 0x008fca00078e0212 */
[----:B------:R3:W-:Y:S04]  /*02f0*/  STG.E desc[UR4][R6.64+-0x180], R13 ;  /* 0xfffe800d06007986 */ /* 0x0007e8000c101904 */
[----:B------:R-:W0:Y:S01]  /*0300*/  LDG.E R18, desc[UR4][R8.64+-0x140] ;  /* 0xfffec00408127981 */ /* 0x000e22000c1e1900 */
[----:B--2---:R-:W-:-:S05]  /*0310*/  IADD3 R19, PT, PT, R13, R12, RZ ;  /* 0x0000000c0d137210 */ /* 0x004fca0007ffe0ff */
[----:B------:R2:W-:Y:S04]  /*0320*/  STG.E desc[UR4][R6.64+-0x140], R19 ;  /* 0xfffec01306007986 */ /* 0x0005e8000c101904 */
[----:B------:R-:W1:Y:S01]  /*0330*/  LDG.E R12, desc[UR4][R8.64+-0x100] ;  /* 0xffff0004080c7981 */ /* 0x000e62000c1e1900 */
[----:B0-----:R-:W-:-:S05]  /*0340*/  IMAD.IADD R17, R19, 0x1, R18 ;  /* 0x0000000113117824 */ /* 0x001fca00078e0212 */
[----:B------:R0:W-:Y:S04]  /*0350*/  STG.E desc[UR4][R6.64+-0x100], R17 ;  /* 0xffff001106007986 */ /* 0x0001e8000c101904 */
[----:B------:R-:W3:Y:S01]  /*0360*/  LDG.E R18, desc[UR4][R8.64+-0xc0] ;  /* 0xffff400408127981 */ /* 0x000ee2000c1e1900 */
[----:B-1----:R-:W-:-:S05]  /*0370*/  IADD3 R11, PT, PT, R17, R12, RZ ;  /* 0x0000000c110b7210 */ /* 0x002fca0007ffe0ff */
        /* <DEDUP_REMOVED lines=21> */
[----:B------:R-:W-:Y:S04]  /*04d0*/  STG.E desc[UR4][R6.64+0x100], R17 ;  /* 0x0001001106007986 */ /* 0x000fe8000c101904 */
[----:B------:R-:W3:Y:S01]  /*04e0*/  LDG.E R18, desc[UR4][R8.64+0x140] ;  /* 0x0001400408127981 */ /* 0x000ee2000c1e1900 */
[----:B-1----:R-:W-:-:S05]  /*04f0*/  IADD3 R11, PT, PT, R17, R12, RZ ;  /* 0x0000000c110b7210 */ /* 0x002fca0007ffe0ff */
[----:B------:R0:W-:Y:S04]  /*0500*/  STG.E desc[UR4][R6.64+0x140], R11 ;  /* 0x0001400b06007986 */ /* 0x0001e8000c101904 */
[----:B------:R-:W2:Y:S01]  /*0510*/  LDG.E R12, desc[UR4][R8.64+0x180] ;  /* 0x00018004080c7981 */ /* 0x000ea2000c1e1900 */
[----:B---3--:R-:W-:-:S05]  /*0520*/  IMAD.IADD R13, R11, 0x1, R18 ;  /* 0x000000010b0d7824 */ /* 0x008fca00078e0212 */
[----:B------:R1:W-:Y:S04]  /*0530*/  STG.E desc[UR4][R6.64+0x180], R13 ;  /* 0x0001800d06007986 */ /* 0x0003e8000c101904 */
[----:B------:R-:W3:Y:S01]  /*0540*/  LDG.E R18, desc[UR4][R8.64+0x1c0] ;  /* 0x0001c00408127981 */ /* 0x000ee2000c1e1900 */
[----:B------:R-:W-:Y:S01]  /*0550*/  VIADD R10, R10, 0x10 ;  /* 0x000000100a0a7836 */ /* 0x000fe20000000000 */
[----:B------:R-:W-:-:S04]  /*0560*/  IADD3 R22, P4, PT, R6, 0x400, RZ ;  /* 0x0000040006167810 */ /* 0x000fc80007f9e0ff */
[----:B------:R-:W-:Y:S01]  /*0570*/  ISETP.NE.AND P2, PT, R10, RZ, PT ;  /* 0x000000ff0a00720c */ /* 0x000fe20003f45270 */
[----:B------:R-:W-:Y:S01]  /*0580*/  IMAD.X R23, RZ, RZ, R7, P4 ;  /* 0x000000ffff177224 */ /* 0x000fe200020e0607 */
[----:B--2---:R-:W-:Y:S02]  /*0590*/  IADD3 R19, PT, PT, R13, R12, RZ ;  /* 0x0000000c0d137210 */ /* 0x004fe40007ffe0ff */
[----:B------:R-:W-:-:S03]  /*05a0*/  IADD3 R12, P3, PT, R8, 0x400, RZ ;  /* 0x00000400080c7810 */ /* 0x000fc60007f7e0ff */
[----:B------:R1:W-:Y:S01]  /*05b0*/  STG.E desc[UR4][R6.64+0x1c0], R19 ;  /* 0x0001c01306007986 */ /* 0x0003e2000c101904 */
[----:B0-----:R-:W-:Y:S02]  /*05c0*/  IADD3.X R11, PT, PT, RZ, R9, RZ, P3, !PT ;  /* 0x00000009ff0b7210 */ /* 0x001fe40001ffe4ff */
[----:B---3--:R-:W-:-:S03]  /*05d0*/  IADD3 R17, PT, PT, R19, R18, RZ ;  /* 0x0000001213117210 */ /* 0x008fc60007ffe0ff */
[----:B------:R-:W-:Y:S05]  /*05e0*/  @P2 BRA `(.L_x_476) ;  /* 0xfffffffc00142947 */ /* 0x000fea000383ffff */
[----:B------:R-:W-:-:S07]  /*05f0*/  IMAD.MOV.U32 R18, RZ, RZ, R0 ;  /* 0x000000ffff127224 */ /* 0x000fce00078e0000 */
.L_x_475:
[----:B------:R-:W-:-:S13]  /*0600*/  ISETP.NE.AND P2, PT, R20, RZ, PT ;  /* 0x000000ff1400720c */ /* 0x000fda0003f45270 */
[----:B------:R-:W-:Y:S05]  /*0610*/  @!P2 BRA `(.L_x_477) ;  /* 0x0000000400a0a947 */ /* 0x000fea0003800000 */
[----:B------:R-:W-:Y:S01]  /*0620*/  ISETP.NE.AND P2, PT, R21, RZ, PT ;  /* 0x000000ff1500720c */ /* 0x000fe20003f45270 */
[----:B------:R-:W-:-:S12]  /*0630*/  @!P1 BRA `(.L_x_478) ;  /* 0x0000000000cc9947 */ /* 0x000fd80003800000 */
[----:B-1----:R-:W0:Y:S01]  /*0640*/  LDC.64 R6, c[0x0][0x380] ;  /* 0x0000e000ff067b82 */ /* 0x002e220000000a00 */
[----:B------:R-:W-:-:S07]  /*0650*/  LEA R19, R18, R15, 0x4 ;  /* 0x0000000f12137211 */ /* 0x000fce00078e20ff */
[----:B------:R-:W1:Y:S01]  /*0660*/  LDC.64 R8, c[0x0][0x388] ;  /* 0x0000e200ff087b82 */ /* 0x000e620000000a00 */
[----:B0-----:R-:W-:-:S06]  /*0670*/  IMAD.WIDE.U32 R26, R19, 0x4, R6 ;  /* 0x00000004131a7825 */ /* 0x001fcc00078e0006 */
[----:B------:R0:W2:Y:S01]  /*0680*/  LDG.E R26, desc[UR4][R26.64] ;  /* 0x000000041a1a7981 */ /* 0x0000a2000c1e1900 */
[C---:B------:R-:W-:Y:S01]  /*0690*/  IADD3 R23, PT, PT, R19.reuse, 0x10, RZ ;  /* 0x0000001013177810 */ /* 0x040fe20007ffe0ff */
[----:B-1----:R-:W-:-:S04]  /*06a0*/  IMAD.WIDE.U32 R10, R19, 0x4, R8 ;  /* 0x00000004130a7825 */ /* 0x002fc800078e0008 */
[----:B------:R-:W-:Y:S01]  /*06b0*/  IMAD.WIDE.U32 R12, R23, 0x4, R6 ;  /* 0x00000004170c7825 */ /* 0x000fe200078e0006 */
[----:B------:R1:W-:Y:S05]  /*06c0*/  STG.E desc[UR4][R10.64], R17 ;  /* 0x000000110a007986 */ /* 0x0003ea000c101904 */
[----:B------:R3:W4:Y:S01]  /*06d0*/  LDG.E R12, desc[UR4][R12.64] ;  /* 0x000000040c0c7981 */ /* 0x000722000c1e1900 */
[----:B0-----:R-:W-:Y:S02]  /*06e0*/  VIADD R27, R19, 0x20 ;  /* 0x00000020131b7836 */ /* 0x001fe40000000000 */
[----:B------:R-:W-:-:S04]  /*06f0*/  IMAD.WIDE.U32 R22, R23, 0x4, R8 ;  /* 0x0000000417167825 */ /* 0x000fc800078e0008 */
[----:B------:R-:W-:Y:S01]  /*0700*/  IMAD.WIDE.U32 R24, R27, 0x4, R6 ;  /* 0x000000041b187825 */ /* 0x000fe200078e0006 */
[----:B---3--:R-:W-:-:S05]  /*0710*/  IADD3 R13, PT, PT, R19, 0x30, RZ ;  /* 0x00000030130d7810 */ /* 0x008fca0007ffe0ff */
[----:B-1----:R-:W-:Y:S01]  /*0720*/  IMAD.WIDE.U32 R10, R13, 0x4, R6 ;  /* 0x000000040d0a7825 */ /* 0x002fe200078e0006 */
[----:B--2---:R-:W-:-:S05]  /*0730*/  IADD3 R29, PT, PT, R17, R26, RZ ;  /* 0x0000001a111d7210 */ /* 0x004fca0007ffe0ff */
[----:B------:R0:W-:Y:S04]  /*0740*/  STG.E desc[UR4][R22.64], R29 ;  /* 0x0000001d16007986 */ /* 0x0001e8000c101904 */
[----:B------:R-:W2:Y:S01]  /*0750*/  LDG.E R25, desc[UR4][R24.64] ;  /* 0x0000000418197981 */ /* 0x000ea2000c1e1900 */
[----:B------:R-:W-:-:S04]  /*0760*/  IMAD.WIDE.U32 R26, R27, 0x4, R8 ;  /* 0x000000041b1a7825 */ /* 0x000fc800078e0008 */
[----:B----4-:R-:W-:-:S05]  /*0770*/  IMAD.IADD R28, R29, 0x1, R12 ;  /* 0x000000011d1c7824 */ /* 0x010fca00078e020c */
[----:B------:R1:W-:Y:S04]  /*0780*/  STG.E desc[UR4][R26.64], R28 ;  /* 0x0000001c1a007986 */ /* 0x0003e8000c101904 */
[----:B------:R3:W4:Y:S01]  /*0790*/  LDG.E R10, desc[UR4][R10.64] ;  /* 0x000000040a0a7981 */ /* 0x000722000c1e1900 */
[----:B------:R-:W-:Y:S01]  /*07a0*/  IMAD.WIDE.U32 R12, R13, 0x4, R8 ;  /* 0x000000040d0c7825 */ /* 0x000fe200078e0008 */
[----:B---3--:R-:W-:-:S05]  /*07b0*/  IADD3 R11, PT, PT, R19, 0x40, RZ ;  /* 0x00000040130b7810 */ /* 0x008fca0007ffe0ff */
[----:B0-----:R-:W-:Y:S01]  /*07c0*/  IMAD.WIDE.U32 R22, R11, 0x4, R6 ;  /* 0x000000040b167825 */ /* 0x001fe200078e0006 */
[----:B--2---:R-:W-:-:S05]  /*07d0*/  IADD3 R17, PT, PT, R28, R25, RZ ;  /* 0x000000191c117210 */ /* 0x004fca0007ffe0ff */
[----:B------:R0:W-:Y:S04]  /*07e0*/  STG.E desc[UR4][R12.64], R17 ;  /* 0x000000110c007986 */ /* 0x0001e8000c101904 */
[----:B------:R2:W3:Y:S01]  /*07f0*/  LDG.E R22, desc[UR4][R22.64] ;  /* 0x0000000416167981 */ /* 0x0004e2000c1e1900 */
[----:B------:R-:W-:Y:S01]  /*0800*/  IMAD.WIDE.U32 R24, R11, 0x4, R8 ;  /* 0x000000040b187825 */ /* 0x000fe200078e0008 */
[----:B----4-:R-:W-:-:S03]  /*0810*/  IADD3 R29, PT, PT, R17, R10, RZ ;  /* 0x0000000a111d7210 */ /* 0x010fc60007ffe0ff */
[----:B--2---:R-:W-:Y:S02]  /*0820*/  VIADD R23, R19, 0x50 ;  /* 0x0000005013177836 */ /* 0x004fe40000000000 */
[----:B------:R2:W-:Y:S02]  /*0830*/  STG.E desc[UR4][R24.64], R29 ;  /* 0x0000001d18007986 */ /* 0x0005e4000c101904 */
[----:B-1----:R-:W-:-:S06]  /*0840*/  IMAD.WIDE.U32 R26, R23, 0x4, R6 ;  /* 0x00000004171a7825 */ /* 0x002fcc00078e0006 */
[----:B------:R-:W4:Y:S01]  /*0850*/  LDG.E R27, desc[UR4][R26.64] ;  /* 0x000000041a1b7981 */ /* 0x000f22000c1e1900 */
[----:B0-----:R-:W-:Y:S01]  /*0860*/  IADD3 R17, PT, PT, R19, 0x60, RZ ;  /* 0x0000006013117810 */ /* 0x001fe20007ffe0ff */
[----:B------:R-:W-:-:S04]  /*0870*/  IMAD.WIDE.U32 R10, R23, 0x4, R8 ;  /* 0x00000004170a7825 */ /* 0x000fc800078e0008 */
[----:B------:R-:W-:-:S04]  /*0880*/  IMAD.WIDE.U32 R12, R17, 0x4, R6 ;  /* 0x00000004110c7825 */ /* 0x000fc800078e0006 */
[----:B---3--:R-:W-:-:S05]  /*0890*/  IMAD.IADD R28, R29, 0x1, R22 ;  /* 0x000000011d1c7824 */ /* 0x008fca00078e0216 */
[----:B------:R0:W-:Y:S04]  /*08a0*/  STG.E desc[UR4][R10.64], R28 ;  /* 0x0000001c0a007986 */ /* 0x0001e8000c101904 */
[----:B------:R1:W2:Y:S01]  /*08b0*/  LDG.E R12, desc[UR4][R12.64] ;  /* 0x000000040c0c7981 */ /* 0x0002a2000c1e1900 */
[----:B------:R-:W-:Y:S01]  /*08c0*/  IMAD.WIDE.U32 R22, R17, 0x4, R8 ;  /* 0x0000000411167825 */ /* 0x000fe200078e0008 */
[----:B-1----:R-:W-:Y:S02]  /*08d0*/  IADD3 R13, PT, PT, R19, 0x70, RZ ;  /* 0x00000070130d7810 */ /* 0x002fe40007ffe0ff */
[----:B----4-:R-:W-:-:S03]  /*08e0*/  IADD3 R19, PT, PT, R28, R27, RZ ;  /* 0x0000001b1c137210 */ /* 0x010fc60007ffe0ff */
[C---:B------:R-:W-:Y:S02]  /*08f0*/  IMAD.WIDE.U32 R6, R13.reuse, 0x4, R6 ;  /* 0x000000040d067825 */ /* 0x040fe400078e0006 */
[----:B------:R0:W-:Y:S04]  /*0900*/  STG.E desc[UR4][R22.64], R19 ;  /* 0x0000001316007986 */ /* 0x0001e8000c101904 */
[----:B------:R-:W3:Y:S01]  /*0910*/  LDG.E R6, desc[UR4][R6.64] ;  /* 0x0000000406067981 */ /* 0x000ee2000c1e1900 */
[----:B------:R-:W-:Y:S01]  /*0920*/  IMAD.WIDE.U32 R8, R13, 0x4, R8 ;  /* 0x000000040d087825 */ /* 0x000fe200078e0008 */
[----:B------:R-:W-:-:S03]  /*0930*/  IADD3 R18, PT, PT, R18, 0x8, RZ ;  /* 0x0000000812127810 */ /* 0x000fc60007ffe0ff */
[----:B--2---:R-:W-:-:S05]  /*0940*/  IMAD.IADD R25, R19, 0x1, R12 ;  /* 0x0000000113197824 */ /* 0x004fca00078e020c */
[----:B------:R0:W-:Y:S02]  /*0950*/  STG.E desc[UR4][R8.64], R25 ;  /* 0x0000001908007986 */ /* 0x0001e4000c101904 */
[----:B0--3--:R-:W-:-:S07]  /*0960*/  IADD3 R17, PT, PT, R25, R6, RZ ;  /* 0x0000000619117210 */ /* 0x009fce0007ffe0ff */
.L_x_478:
[----:B------:R-:W-:Y:S05]  /*0970*/  @!P2 BRA `(.L_x_477) ;  /* 0x0000000000c8a947 */ /* 0x000fea0003800000 */
[----:B------:R-:W-:Y:S01]  /*0980*/  ISETP.NE.AND P2, PT, R14, RZ, PT ;  /* 0x000000ff0e00720c */ /* 0x000fe20003f45270 */
[----:B------:R-:W-:-:S12]  /*0990*/  @!P0 BRA `(.L_x_479) ;  /* 0x00000000006c8947 */ /* 0x000fd80003800000 */
[----:B------:R-:W0:Y:S01]  /*09a0*/  LDC.64 R8, c[0x0][0x380] ;  /* 0x0000e000ff087b82 */ /* 0x000e220000000a00 */
[----:B-1----:R-:W-:-:S07]  /*09b0*/  IMAD R19, R18, 0x10, R15 ;  /* 0x0000001012137824 */ /* 0x002fce00078e020f */
[----:B------:R-:W1:Y:S01]  /*09c0*/  LDC.64 R6, c[0x0][0x388] ;  /* 0x0000e200ff067b82 */ /* 0x000e620000000a00 */
[----:B0-----:R-:W-:-:S06]  /*09d0*/  IMAD.WIDE.U32 R26, R19, 0x4, R8 ;  /* 0x00000004131a7825 */ /* 0x001fcc00078e0008 */
[----:B------:R-:W2:Y:S01]  /*09e0*/  LDG.E R26, desc[UR4][R26.64] ;  /* 0x000000041a1a7981 */ /* 0x000ea2000c1e1900 */
[C---:B------:R-:W-:Y:S01]  /*09f0*/  IADD3 R23, PT, PT, R19.reuse, 0x10, RZ ;  /* 0x0000001013177810 */ /* 0x040fe20007ffe0ff */
[----:B-1----:R-:W-:-:S04]  /*0a00*/  IMAD.WIDE.U32 R10, R19, 0x4, R6 ;  /* 0x00000004130a7825 */ /* 0x002fc800078e0006 */
[----:B------:R-:W-:Y:S01]  /*0a10*/  IMAD.WIDE.U32 R12, R23, 0x4, R8 ;  /* 0x00000004170c7825 */ /* 0x000fe200078e0008 */
[----:B------:R0:W-:Y:S05]  /*0a20*/  STG.E desc[UR4][R10.64], R17 ;  /* 0x000000110a007986 */ /* 0x0001ea000c101904 */
[----:B------:R1:W3:Y:S01]  /*0a30*/  LDG.E R12, desc[UR4][R12.64] ;  /* 0x000000040c0c7981 */ /* 0x0002e2000c1e1900 */
[----:B------:R-:W-:Y:S01]  /*0a40*/  IADD3 R28, PT, PT, R19, 0x20, RZ ;  /* 0x00000020131c7810 */ /* 0x000fe20007ffe0ff */
[----:B------:R-:W-:-:S04]  /*0a50*/  IMAD.WIDE.U32 R22, R23, 0x4, R6 ;  /* 0x0000000417167825 */ /* 0x000fc800078e0006 */
[----:B------:R-:W-:Y:S01]  /*0a60*/  IMAD.WIDE.U32 R24, R28, 0x4, R8 ;  /* 0x000000041c187825 */ /* 0x000fe200078e0008 */
[----:B-1----:R-:W-:-:S05]  /*0a70*/  IADD3 R13, PT, PT, R19, 0x30, RZ ;  /* 0x00000030130d7810 */ /* 0x002fca0007ffe0ff */
[----:B------:R-:W-:-:S04]  /*0a80*/  IMAD.WIDE.U32 R8, R13, 0x4, R8 ;  /* 0x000000040d087825 */ /* 0x000fc800078e0008 */
[----:B--2---:R-:W-:-:S05]  /*0a90*/  IMAD.IADD R29, R17, 0x1, R26 ;  /* 0x00000001111d7824 */ /* 0x004fca00078e021a */
[----:B------:R2:W-:Y:S04]  /*0aa0*/  STG.E desc[UR4][R22.64], R29 ;  /* 0x0000001d16007986 */ /* 0x0005e8000c101904 */
[----:B------:R-:W0:Y:S01]  /*0ab0*/  LDG.E R24, desc[UR4][R24.64] ;  /* 0x0000000418187981 */ /* 0x000e22000c1e1900 */
[----:B------:R-:W-:Y:S01]  /*0ac0*/  IMAD.WIDE.U32 R26, R28, 0x4, R6 ;  /* 0x000000041c1a7825 */ /* 0x000fe200078e0006 */
[----:B---3--:R-:W-:-:S05]  /*0ad0*/  IADD3 R19, PT, PT, R29, R12, RZ ;  /* 0x0000000c1d137210 */ /* 0x008fca0007ffe0ff */
[----:B------:R2:W-:Y:S04]  /*0ae0*/  STG.E desc[UR4][R26.64], R19 ;  /* 0x000000131a007986 */ /* 0x0005e8000c101904 */
[----:B------:R-:W3:Y:S01]  /*0af0*/  LDG.E R8, desc[UR4][R8.64] ;  /* 0x0000000408087981 */ /* 0x000ee2000c1e1900 */
[----:B------:R-:W-:Y:S01]  /*0b00*/  IMAD.WIDE.U32 R6, R13, 0x4, R6 ;  /* 0x000000040d067825 */ /* 0x000fe200078e0006 */
[----:B------:R-:W-:-:S03]  /*0b10*/  IADD3 R18, PT, PT, R18, 0x4, RZ ;  /* 0x0000000412127810 */ /* 0x000fc60007ffe0ff */
[----:B0-----:R-:W-:-:S05]  /*0b20*/  IMAD.IADD R11, R19, 0x1, R24 ;  /* 0x00000001130b7824 */ /* 0x001fca00078e0218 */
[----:B------:R2:W-:Y:S01]  /*0b30*/  STG.E desc[UR4][R6.64], R11 ;  /* 0x0000000b06007986 */ /* 0x0005e2000c101904 */
[----:B---3--:R-:W-:-:S07]  /*0b40*/  IADD3 R17, PT, PT, R11, R8, RZ ;  /* 0x000000080b117210 */ /* 0x008fce0007ffe0ff */
.L_x_479:
[----:B------:R-:W-:Y:S05]  /*0b50*/  @!P2 BRA `(.L_x_477) ;  /* 0x000000000050a947 */ /* 0x000fea0003800000 */
[----:B------:R-:W0:Y:S01]  /*0b60*/  LDC.64 R8, c[0x0][0x380] ;  /* 0x0000e000ff087b82 */ /* 0x000e220000000a00 */
[----:B-12---:R-:W-:-:S07]  /*0b70*/  IMAD R19, R18, 0x10, R15 ;  /* 0x0000001012137824 */ /* 0x006fce00078e020f */
[----:B------:R-:W1:Y:S01]  /*0b80*/  LDC.64 R6, c[0x0][0x388] ;  /* 0x0000e200ff067b82 */ /* 0x000e620000000a00 */
[----:B0-----:R-:W-:-:S06]  /*0b90*/  IMAD.WIDE.U32 R10, R19, 0x4, R8 ;  /* 0x00000004130a7825 */ /* 0x001fcc00078e0008 */
[----:B------:R-:W2:Y:S01]  /*0ba0*/  LDG.E R10, desc[UR4][R10.64] ;  /* 0x000000040a0a7981 */ /* 0x000ea2000c1e1900 */
[----:B------:R-:W-:Y:S01]  /*0bb0*/  ISETP.NE.AND P2, PT, R14, 0x1, PT ;  /* 0x000000010e00780c */ /* 0x000fe20003f45270 */
[----:B-1----:R-:W-:-:S05]  /*0bc0*/  IMAD.WIDE.U32 R12, R19, 0x4, R6 ;  /* 0x00000004130c7825 */ /* 0x002fca00078e0006 */
[----:B------:R0:W-:Y:S01]  /*0bd0*/  STG.E desc[UR4][R12.64], R17 ;  /* 0x000000110c007986 */ /* 0x0001e2000c101904 */
[----:B--2---:R-:W-:-:S06]  /*0be0*/  IADD3 R23, PT, PT, R10, R17, RZ ;  /* 0x000000110a177210 */ /* 0x004fcc0007ffe0ff */
[----:B0-----:R-:W-:Y:S05]  /*0bf0*/  @!P2 BRA `(.L_x_477) ;  /* 0x000000000028a947 */ /* 0x001fea0003800000 */
[----:B------:R-:W-:-:S05]  /*0c00*/  IADD3 R13, PT, PT, R19, 0x10, RZ ;  /* 0x00000010130d7810 */ /* 0x000fca0007ffe0ff */
[----:B------:R-:W-:-:S06]  /*0c10*/  IMAD.WIDE.U32 R10, R13, 0x4, R8 ;  /* 0x000000040d0a7825 */ /* 0x000fcc00078e0008 */
[----:B------:R-:W2:Y:S01]  /*0c20*/  LDG.E R10, desc[UR4][R10.64] ;  /* 0x000000040a0a7981 */ /* 0x000ea2000c1e1900 */
[----:B------:R-:W-:Y:S01]  /*0c30*/  ISETP.NE.AND P2, PT, R14, 0x2, PT ;  /* 0x000000020e00780c */ /* 0x000fe20003f45270 */
[----:B------:R-:W-:-:S05]  /*0c40*/  IMAD.WIDE.U32 R8, R13, 0x4, R6 ;  /* 0x000000040d087825 */ /* 0x000fca00078e0006 */
[----:B------:R0:W-:Y:S07]  /*0c50*/  STG.E desc[UR4][R8.64], R23 ;  /* 0x0000001708007986 */ /* 0x0001ee000c101904 */
[----:B------:R-:W-:-:S04]  /*0c60*/  @P2 VIADD R17, R19, 0x20 ;  /* 0x0000002013112836 */ /* 0x000fc80000000000 */
[----:B------:R-:W-:Y:S01]  /*0c70*/  @P2 IMAD.WIDE.U32 R6, R17, 0x4, R6 ;  /* 0x0000000411062825 */ /* 0x000fe200078e0006 */
[----:B--2---:R-:W-:-:S05]  /*0c80*/  IADD3 R13, PT, PT, R23, R10, RZ ;  /* 0x0000000a170d7210 */ /* 0x004fca0007ffe0ff */
[----:B------:R0:W-:Y:S02]  /*0c90*/  @P2 STG.E desc[UR4][R6.64], R13 ;  /* 0x0000000d06002986 */ /* 0x0001e4000c101904 */
.L_x_477:
[----:B------:R-:W-:-:S04]  /*0ca0*/  IADD3 R15, PT, PT, R15, 0x1, RZ ;  /* 0x000000010f0f7810 */ /* 0x000fc80007ffe0ff */
[----:B------:R-:W-:-:S13]  /*0cb0*/  ISETP.NE.AND P2, PT, R15, 0x10, PT ;  /* 0x000000100f00780c */ /* 0x000fda0003f45270 */
[----:B------:R-:W-:Y:S05]  /*0cc0*/  @P2 BRA `(.L_x_480) ;  /* 0xfffffff400282947 */ /* 0x000fea000383ffff */
[----:B------:R-:W-:Y:S05]  /*0cd0*/  EXIT ;  /* 0x000000000000794d */ /* 0x000fea0003800000 */
.L_x_481:
        /* <DEDUP_REMOVED lines=10> */
.L_x_502:


//--------------------- .text._Z19histogram_kernel_64PKyPjii --------------------------
	.section	.text._Z19histogram_kernel_64PKyPjii,"ax",@progbits
	.align	128
        .global         _Z19histogram_kernel_64PKyPjii
        .type           _Z19histogram_kernel_64PKyPjii,@function
        .size           _Z19histogram_kernel_64PKyPjii,(.L_x_503 - _Z19histogram_kernel_64PKyPjii)
        .other          _Z19histogram_kernel_64PKyPjii,@"STO_CUDA_ENTRY STV_DEFAULT"
_Z19histogram_kernel_64PKyPjii:
.text._Z19histogram_kernel_64PKyPjii:
[----:B------:R-:W-:Y:S01]  /*0000*/  LDC R1, c[0x0][0x37c] ;  /* 0x0000df00ff017b82 */ /* 0x000fe20000000800 */
[----:B------:R-:W0:Y:S07]  /*0010*/  S2R R7, SR_TID.X ;  /* 0x0000000000077919 */ /* 0x000e2e0000002100 */
[----:B------:R-:W1:Y:S01]  /*0020*/  S2UR UR5, SR_CgaCtaId ;  /* 0x00000000000579c3 */ /* 0x000e620000008800 */
[----:B------:R-:W2:Y:S01]  /*0030*/  LDCU UR6, c[0x0][0x360] ;  /* 0x00006c00ff0677ac */ /* 0x000ea20008000800 */
[----:B------:R-:W-:Y:S01]  /*0040*/  BSSY.RECONVERGENT B0, `(.L_x_482) ;  /* 0x0000015000007945 */ /* 0x000fe20003800200 */
[----:B------:R-:W2:Y:S01]  /*0050*/  S2R R6, SR_CTAID.X ;  /* 0x0000000000067919 */ /* 0x000ea20000002500 */
[----:B------:R-:W3:Y:S01]  /*0060*/  LDCU UR7, c[0x0][0x390] ;  /* 0x00007200ff0777ac */ /* 0x000ee20008000800 */
[----:B------:R-:W-:-:S02]  /*0070*/  UMOV UR4, 0x400 ;  /* 0x0000040000047882 */ /* 0x000fc40000000000 */
[----:B-1----:R-:W-:Y:S01]  /*0080*/  ULEA UR4, UR5, UR4, 0x18 ;  /* 0x0000000405047291 */ /* 0x002fe2000f8ec0ff */
[----:B0-----:R-:W-:-:S05]  /*0090*/  ISETP.GT.U32.AND P0, PT, R7, 0xf, PT ;  /* 0x0000000f0700780c */ /* 0x001fca0003f04070 */
[----:B------:R-:W-:Y:S01]  /*00a0*/  LEA R0, R7, UR4, 0x2 ;  /* 0x0000000407007c11 */ /* 0x000fe2000f8e10ff */
[----:B--2---:R-:W-:-:S05]  /*00b0*/  IMAD R5, R6, UR6, R7 ;  /* 0x0000000606057c24 */ /* 0x004fca000f8e0207 */
[----:B---3--:R-:W-:Y:S01]  /*00c0*/  ISETP.GE.AND P1, PT, R5, UR7, PT ;  /* 0x0000000705007c0c */ /* 0x008fe2000bf26270 */
[----:B------:R-:W0:Y:S01]  /*00d0*/  LDCU.64 UR6, c[0x0][0x358] ;  /* 0x00006b00ff0677ac */ /* 0x000e220008000a00 */
[----:B------:R1:W-:Y:S01]  /*00e0*/  @!P0 STS [R0], RZ ;  /* 0x000000ff00008388 */ /* 0x0003e20000000800 */
[----:B------:R-:W-:Y:S10]  /*00f0*/  BAR.SYNC.DEFER_BLOCKING 0x0 ;  /* 0x0000000000007b1d */ /* 0x000ff40000010000 */
[----:B-1----:R-:W-:Y:S05]  /*0100*/  @P1 BRA `(.L_x_483) ;  /* 0x0000000000201947 */ /* 0x002fea0003800000 */
[----:B------:R-:W1:Y:S01]  /*0110*/  LDC.64 R2, c[0x0][0x380] ;  /* 0x0000e000ff027b82 */ /* 0x000e620000000a00 */
[----:B------:R-:W2:Y:S01]  /*0120*/  LDCU UR5, c[0x0][0x394] ;  /* 0x00007280ff0577ac */ /* 0x000ea20008000800 */
[----:B-1----:R-:W-:-:S06]  /*0130*/  IMAD.WIDE R2, R5, 0x8, R2 ;  /* 0x0000000805027825 */ /* 0x002fcc00078e0202 */
[----:B0-----:R-:W2:Y:S02]  /*0140*/  LDG.E.64 R2, desc[UR6][R2.64] ;  /* 0x0000000602027981 */ /* 0x001ea4000c1e1b00 */
[----:B--2---:R-:W-:-:S05]  /*0150*/  SHF.R.U64 R4, R2, UR5, R3 ;  /* 0x0000000502047c19 */ /* 0x004fca0008001203 */
[----:B------:R-:W-:-:S05]  /*0160*/  IMAD.SHL.U32 R4, R4, 0x4, RZ ;  /* 0x0000000404047824 */ /* 0x000fca00078e00ff */
[----:B------:R-:W-:-:S05]  /*0170*/  LOP3.LUT R4, R4, 0x3c, RZ, 0xc0, !PT ;  /* 0x0000003c04047812 */ /* 0x000fca00078ec0ff */
[----:B------:R1:W-:Y:S02]  /*0180*/  ATOMS.POPC.INC.32 RZ, [R4+UR4] ;  /* 0x0000000004ff7f8c */ /* 0x0003e4000d800004 */
.L_x_483:
[----:B0-----:R-:W-:Y:S05]  /*0190*/  BSYNC.RECONVERGENT B0 ;  /* 0x0000000000007941 */ /* 0x001fea0003800200 */
.L_x_482:
[----:B------:R-:W-:Y:S06]  /*01a0*/  BAR.SYNC.DEFER_BLOCKING 0x0 ;  /* 0x0000000000007b1d */ /* 0x000fec0000010000 */
[----:B------:R-:W-:Y:S05]  /*01b0*/  @P0 EXIT ;  /* 0x000000000000094d */ /* 0x000fea0003800000 */
[----:B------:R-:W0:Y:S01]  /*01c0*/  LDS R5, [R0] ;  /* 0x0000000000057984 */ /* 0x000e220000000800 */
[----:B------:R-:W2:Y:S01]  /*01d0*/  LDC.64 R2, c[0x0][0x388] ;  /* 0x0000e200ff027b82 */ /* 0x000ea20000000a00 */
[----:B------:R-:W-:-:S04]  /*01e0*/  IMAD R7, R6, 0x10, R7 ;  /* 0x0000001006077824 */ /* 0x000fc800078e0207 */
[----:B--2---:R-:W-:-:S05]  /*01f0*/  IMAD.WIDE.U32 R2, R7, 0x4, R2 ;  /* 0x0000000407027825 */ /* 0x004fca00078e0002 */
[----:B0-----:R-:W-:Y:S01]  /*0200*/  STG.E desc[UR6][R2.64], R5 ;  /* 0x0000000502007986 */ /* 0x001fe2000c101906 */
[----:B------:R-:W-:Y:S05]  /*0210*/  EXIT ;  /* 0x000000000000794d */ /* 0x000fea0003800000 */
.L_x_484:
        /* <DEDUP_REMOVED lines=14> */
.L_x_503:


//--------------------- .text._Z16histogram_kernelPKjPjii --------------------------
	.section	.text._Z16histogram_kernelPKjPjii,"ax",@progbits
	.align	128
        .global         _Z16histogram_kernelPKjPjii
        .type           _Z16histogram_kernelPKjPjii,@function
        .size           _Z16histogram_kernelPKjPjii,(.L_x_504 - _Z16histogram_kernelPKjPjii)
        .other          _Z16histogram_kernelPKjPjii,@"STO_CUDA_ENTRY STV_DEFAULT"
_Z16histogram_kernelPKjPjii:
.text._Z16histogram_kernelPKjPjii:
        /* <DEDUP_REMOVED lines=20> */
[----:B0-----:R-:W2:Y:S02]  /*0140*/  LDG.E R2, desc[UR6][R2.64] ;  /* 0x0000000602027981 */ /* 0x001ea4000c1e1900 */
[----:B--2---:R-:W-:-:S05]  /*0150*/  SHF.R.U32.HI R4, RZ, UR5, R2 ;  /* 0x00000005ff047c19 */ /* 0x004fca0008011602 */
[----:B------:R-:W-:-:S05]  /*0160*/  IMAD.SHL.U32 R4, R4, 0x4, RZ ;  /* 0x0000000404047824 */ /* 0x000fca00078e00ff */
[----:B------:R-:W-:-:S05]  /*0170*/  LOP3.LUT R4, R4, 0x3c, RZ, 0xc0, !PT ;  /* 0x0000003c04047812 */ /* 0x000fca00078ec0ff */
[----:B------:R1:W-:Y:S02]  /*0180*/  ATOMS.POPC.INC.32 RZ, [R4+UR4] ;  /* 0x0000000004ff7f8c */ /* 0x0003e4000d800004 */
.L_x_486:
[----:B0-----:R-:W-:Y:S05]  /*0190*/  BSYNC.RECONVERGENT B0 ;  /* 0x0000000000007941 */ /* 0x001fea0003800200 */
.L_x_485:
        /* <DEDUP_REMOVED lines=8> */
.L_x_487:
        /* <DEDUP_REMOVED lines=14> */
.L_x_504:


//--------------------- .nv.shared._ZN3cub18CUB_300001_SM_10006detail10radix_sort29DeviceRadixSortOnesweepKernelINS1_5radix10policy_hubIxNS0_8NullTypeEyE10Policy1000ELNS0_9SortOrderE0ExS6_yiiNS1_21identity_decomposer_tEEEvPT5_SC_PT3_PKSD_PT1_PKSH_PT2_PKSL_T4_iiT6_ --------------------------
	.section	.nv.shared._ZN3cub18CUB_300001_SM_10006detail10radix_sort29DeviceRadixSortOnesweepKernelINS1_5radix10policy_hubIxNS0_8NullTypeEyE10Policy1000ELNS0_9SortOrderE0ExS6_yiiNS1_21identity_decomposer_tEEEvPT5_SC_PT3_PKSD_PT1_PKSH_PT2_PKSL_T4_iiT6_,"aw",@nobits
	.sectionflags	@""
	.align	16
.nv.shared._ZN3cub18CUB_300001_SM_10006detail10radix_sort29DeviceRadixSortOnesweepKernelINS1_5radix10policy_hubIxNS0_8NullTypeEyE10Policy1000ELNS0_9SortOrderE0ExS6_yiiNS1_21identity_decomposer_tEEEvPT5_SC_PT3_PKSD_PT1_PKSH_PT2_PKSL_T4_iiT6_:
	.zero		49152


//--------------------- .nv.shared.reserved.0     --------------------------
	.section	.nv.shared.reserved.0,"aw",@nobits
	.weak		__nv_reservedSMEM_offset_0_alias
	.size		__nv_reservedSMEM_offset_0_alias, 0, 64
	.other		__nv_reservedSMEM_offset_0_alias,@"STO_CUDA_RESERVED_SHARED STV_DEFAULT"
__nv_reservedSMEM_offset_0_alias:
	.zero		0
	.zero		64


//--------------------- .nv.global                --------------------------
	.section	.nv.global,"aw",@nobits
.nv.global:
	.type		_ZN34_INTERNAL_4147554d_4_k_cu_b0a3dbbf6thrust24THRUST_300001_SM_1000_NS12placeholders2_8E,@object
	.size		_ZN34_INTERNAL_4147554d_4_k_cu_b0a3dbbf6thrust24THRUST_300001_SM_1000_NS12placeholders2_8E,(_ZN34_INTERNAL_4147554d_4_k_cu_b0a3dbbf4cuda3std3__436_GLOBAL__N__4147554d_4_k_cu_b0a3dbbf6ignoreE - _ZN34_INTERNAL_4147554d_4_k_cu_b0a3dbbf6thrust24THRUST_300001_SM_1000_NS12placeholders2_8E)
_ZN34_INTERNAL_4147554d_4_k_cu_b0a3dbbf6thrust24THRUST_300001_SM_1000_NS12placeholders2_8E:
	.zero		1
	.type		_ZN34_INTERNAL_4147554d_4_k_cu_b0a3dbbf4cuda3std3__436_GLOBAL__N__4147554d_4_k_cu_b0a3dbbf6ignoreE,@object
	.size		_ZN34_INTERNAL_4147554d_4_k_cu_b0a3dbbf4cuda3std3__436_GLOBAL__N__4147554d_4_k_cu_b0a3dbbf6ignoreE,(_ZN34_INTERNAL_4147554d_4_k_cu_b0a3dbbf4cuda3std6ranges3__45__cpo4dataE - _ZN34_INTERNAL_4147554d_4_k_cu_b0a3dbbf4cuda3std3__436_GLOBAL__N__4147554d_4_k_cu_b0a3dbbf6ignoreE)
_ZN34_INTERNAL_4147554d_4_k_cu_b0a3dbbf4cuda3std3__436_GLOBAL__N__4147554d_4_k_cu_b0a3dbbf6ignoreE:
	.zero		1
	.type		_ZN34_INTERNAL_4147554d_4_k_cu_b0a3dbbf4cuda3std6ranges3__45__cpo4dataE,@object
	.size		_ZN34_INTERNAL_4147554d_4_k_cu_b0a3dbbf4cuda3std6ranges3__45__cpo4dataE,(_ZN34_INTERNAL_4147554d_4_k_cu_b0a3dbbf6thrust24THRUST_300001_SM_1000_NS6system3cpp3parE - _ZN34_INTERNAL_4147554d_4_k_cu_b0a3dbbf4cuda3std6ranges3__45__cpo4dataE)
_ZN34_INTERNAL_4147554d_4_k_cu_b0a3dbbf4cuda3std6ranges3__45__cpo4dataE:
	.zero		1
	.type		_ZN34_INTERNAL_4147554d_4_k_cu_b0a3dbbf6thrust24THRUST_300001_SM_1000_NS6system3cpp3parE,@object
	.size		_ZN34_INTERNAL_4147554d_4_k_cu_b0a3dbbf6thrust24THRUST_300001_SM_1000_NS6system3cpp3parE,(_ZN34_INTERNAL_4147554d_4_k_cu_b0a3dbbf4cuda3std3__45__cpo5beginE - _ZN34_INTERNAL_4147554d_4_k_cu_b0a3dbbf6thrust24THRUST_300001_SM_1000_NS6system3cpp3parE)
_ZN34_INTERNAL_4147554d_4_k_cu_b0a3dbbf6thrust24THRUST_300001_SM_1000_NS6system3cpp3parE:
	.zero		1
	.type		_ZN34_INTERNAL_4147554d_4_k_cu_b0a3dbbf4cuda3std3__45__cpo5beginE,@object
	.size		_ZN34_INTERNAL_4147554d_4_k_cu_b0a3dbbf4cuda3std3__45__cpo5beginE,(_ZN34_INTERNAL_4147554d_4_k_cu_b0a3dbbf4cuda3std6ranges3__45__cpo5beginE - _ZN34_INTERNAL_4147554d_4_k_cu_b0a3dbbf4cuda3std3__45__cpo5beginE)
_ZN34_INTERNAL_4147554d_4_k_cu_b0a3dbbf4cuda3std3__45__cpo5beginE:
	.zero		1
	.type		_ZN34_INTERNAL_4147554d_4_k_cu_b0a3dbbf4cuda3std6ranges3__45__cpo5beginE,@object
	.size		_ZN34_INTERNAL_4147554d_4_k_cu_b0a3dbbf4cuda3std6ranges3__45__cpo5beginE,(_ZN34_INTERNAL_4147554d_4_k_cu_b0a3dbbf6thrust24THRUST_300001_SM_1000_NS6deviceE - _ZN34_INTERNAL_4147554d_4_k_cu_b0a3dbbf4cuda3std6ranges3__45__cpo5beginE)
_ZN34_INTERNAL_4147554d_4_k_cu_b0a3dbbf4cuda3std6ranges3__45__cpo5beginE:
	.zero		1
	.type		_ZN34_INTERNAL_4147554d_4_k_cu_b0a3dbbf6thrust24THRUST_300001_SM_1000_NS6deviceE,@object
	.size		_ZN34_INTERNAL_4147554d_4_k_cu_b0a3dbbf6thrust24THRUST_300001_SM_1000_NS6deviceE,(_ZN34_INTERNAL_4147554d_4_k_cu_b0a3dbbf4cuda3std3__47nulloptE - _ZN34_INTERNAL_4147554d_4_k_cu_b0a3dbbf6thrust24THRUST_300001_SM_1000_NS6deviceE)
_ZN34_INTERNAL_4147554d_4_k_cu_b0a3dbbf6thrust24THRUST_300001_SM_1000_NS6deviceE:
	.zero		1
	.type		_ZN34_INTERNAL_4147554d_4_k_cu_b0a3dbbf4cuda3std3__47nulloptE,@object
	.size		_ZN34_INTERNAL_4147554d_4_k_cu_b0a3dbbf4cuda3std3__47nulloptE,(_ZN34_INTERNAL_4147554d_4_k_cu_b0a3dbbf4cuda3std6ranges3__45__cpo8distanceE - _ZN34_INTERNAL_4147554d_4_k_cu_b0a3dbbf4cuda3std3__47nulloptE)
_ZN34_INTERNAL_4147554d_4_k_cu_b0a3dbbf4cuda3std3__47nulloptE:
	.zero		1
	.type		_ZN34_INTERNAL_4147554d_4_k_cu_b0a3dbbf4cuda3std6ranges3__45__cpo8distanceE,@object
	.size		_ZN34_INTERNAL_4147554d_4_k_cu_b0a3dbbf4cuda3std6ranges3__45__cpo8distanceE,(_ZN34_INTERNAL_4147554d_4_k_cu_b0a3dbbf6thrust24THRUST_300001_SM_1000_NS12placeholders2_4E - _ZN34_INTERNAL_4147554d_4_k_cu_b0a3dbbf4cuda3std6ranges3__45__cpo8distanceE)
_ZN34_INTERNAL_4147554d_4_k_cu_b0a3dbbf4cuda3std6ranges3__45__cpo8distanceE:
	.zero		1
	.type		_ZN34_INTERNAL_4147554d_4_k_cu_b0a3dbbf6thrust24THRUST_300001_SM_1000_NS12placeholders2_4E,@object
	.size		_ZN34_INTERNAL_4147554d_4_k_cu_b0a3dbbf6thrust24THRUST_300001_SM_1000_NS12placeholders2_4E,(_ZN34_INTERNAL_4147554d_4_k_cu_b0a3dbbf4cuda3std3__45__cpo6rbeginE - _ZN34_INTERNAL_4147554d_4_k_cu_b0a3dbbf6thrust24THRUST_300001_SM_1000_NS12placeholders2_4E)
_ZN34_INTERNAL_4147554d_4_k_cu_b0a3dbbf6thrust24THRUST_300001_SM_1000_NS12placeholders2_4E:
	.zero		1
	.type		_ZN34_INTERNAL_4147554d_4_k_cu_b0a3dbbf4cuda3std3__45__cpo6rbeginE,@object
	.size		_ZN34_INTERNAL_4147554d_4_k_cu_b0a3dbbf4cuda3std3__45__cpo6rbeginE,(_ZN34_INTERNAL_4147554d_4_k_cu_b0a3dbbf4cuda3std6ranges3__45__cpo7advanceE - _ZN34_INTERNAL_4147554d_4_k_cu_b0a3dbbf4cuda3std3__45__cpo6rbeginE)
_ZN34_INTERNAL_4147554d_4_k_cu_b0a3dbbf4cuda3std3__45__cpo6rbeginE:
	.zero		1
	.type		_ZN34_INTERNAL_4147554d_4_k_cu_b0a3dbbf4cuda3std6ranges3__45__cpo7advanceE,@object
	.size		_ZN34_INTERNAL_4147554d_4_k_cu_b0a3dbbf4cuda3std6ranges3__45__cpo7advanceE,(_ZN34_INTERNAL_4147554d_4_k_cu_b0a3dbbf6thrust24THRUST_300001_SM_1000_NS12placeholders3_10E - _ZN34_INTERNAL_4147554d_4_k_cu_b0a3dbbf4cuda3std6ranges3__45__cpo7advanceE)
_ZN34_INTERNAL_4147554d_4_k_cu_b0a3dbbf4cuda3std6ranges3__45__cpo7advanceE:
	.zero		1
	.type		_ZN34_INTERNAL_4147554d_4_k_cu_b0a3dbbf6thrust24THRUST_300001_SM_1000_NS12placeholders3_10E,@object
	.size		_ZN34_INTERNAL_4147554d_4_k_cu_b0a3dbbf6thrust24THRUST_300001_SM_1000_NS12placeholders3_10E,(_ZN34_INTERNAL_4147554d_4_k_cu_b0a3dbbf4cuda3std3__48in_placeE - _ZN34_INTERNAL_4147554d_4_k_cu_b0a3dbbf6thrust24THRUST_300001_SM_1000_NS12placeholders3_10E)
_ZN34_INTERNAL_4147554d_4_k_cu_b0a3dbbf6thrust24THRUST_300001_SM_1000_NS12placeholders3_10E:
	.zero		1
	.type		_ZN34_INTERNAL_4147554d_4_k_cu_b0a3dbbf4cuda3std3__48in_placeE,@object
	.size		_ZN34_INTERNAL_4147554d_4_k_cu_b0a3dbbf4cuda3std3__48in_placeE,(_ZN34_INTERNAL_4147554d_4_k_cu_b0a3dbbf4cuda3std6ranges3__45__cpo4sizeE - _ZN34_INTERNAL_4147554d_4_k_cu_b0a3dbbf4cuda3std3__48in_placeE)
_ZN34_INTERNAL_4147554d_4_k_cu_b0a3dbbf4cuda3std3__48in_placeE:
	.zero		1
	.type		_ZN34_INTERNAL_4147554d_4_k_cu_b0a3dbbf4cuda3std6ranges3__45__cpo4sizeE,@object
	.size		_ZN34_INTERNAL_4147554d_4_k_cu_b0a3dbbf4cuda3std6ranges3__45__cpo4sizeE,(_ZN34_INTERNAL_4147554d_4_k_cu_b0a3dbbf6thrust24THRUST_300001_SM_1000_NS12placeholders2_2E - _ZN34_INTERNAL_4147554d_4_k_cu_b0a3dbbf4cuda3std6ranges3__45__cpo4sizeE)
_ZN34_INTERNAL_4147554d_4_k_cu_b0a3dbbf4cuda3std6ranges3__45__cpo4sizeE:
	.zero		1
	.type		_ZN34_INTERNAL_4147554d_4_k_cu_b0a3dbbf6thrust24THRUST_300001_SM_1000_NS12placeholders2_2E,@object
	.size		_ZN34_INTERNAL_4147554d_4_k_cu_b0a3dbbf6thrust24THRUST_300001_SM_1000_NS12placeholders2_2E,(_ZN34_INTERNAL_4147554d_4_k_cu_b0a3dbbf4cuda3std3__45__cpo6cbeginE - _ZN34_INTERNAL_4147554d_4_k_cu_b0a3dbbf6thrust24THRUST_300001_SM_1000_NS12placeholders2_2E)
_ZN34_INTERNAL_4147554d_4_k_cu_b0a3dbbf6thrust24THRUST_300001_SM_1000_NS12placeholders2_2E:
	.zero		1
	.type		_ZN34_INTERNAL_4147554d_4_k_cu_b0a3dbbf4cuda3std3__45__cpo6cbeginE,@object
	.size		_ZN34_INTERNAL_4147554d_4_k_cu_b0a3dbbf4cuda3std3__45__cpo6cbeginE,(_ZN34_INTERNAL_4147554d_4_k_cu_b0a3dbbf4cuda3std6ranges3__45__cpo6cbeginE - _ZN34_INTERNAL_4147554d_4_k_cu_b0a3dbbf4cuda3std3__45__cpo6cbeginE)
_ZN34_INTERNAL_4147554d_4_k_cu_b0a3dbbf4cuda3std3__45__cpo6cbeginE:
	.zero		1
	.type		_ZN34_INTERNAL_4147554d_4_k_cu_b0a3dbbf4cuda3std6ranges3__45__cpo6cbeginE,@object
	.size		_ZN34_INTERNAL_4147554d_4_k_cu_b0a3dbbf4cuda3std6ranges3__45__cpo6cbeginE,(_ZN34_INTERNAL_4147554d_4_k_cu_b0a3dbbf6thrust24THRUST_300001_SM_1000_NS12placeholders2_6E - _ZN34_INTERNAL_4147554d_4_k_cu_b0a3dbbf4cuda3std6ranges3__45__cpo6cbeginE)
_ZN34_INTERNAL_4147554d_4_k_cu_b0a3dbbf4cuda3std6ranges3__45__cpo6cbeginE:
	.zero		1
	.type		_ZN34_INTERNAL_4147554d_4_k_cu_b0a3dbbf6thrust24THRUST_300001_SM_1000_NS12placeholders2_6E,@object
	.size		_ZN34_INTERNAL_4147554d_4_k_cu_b0a3dbbf6thrust24THRUST_300001_SM_1000_NS12placeholders2_6E,(_ZN34_INTERNAL_4147554d_4_k_cu_b0a3dbbf4cuda3std3__45__cpo7crbeginE - _ZN34_INTERNAL_4147554d_4_k_cu_b0a3dbbf6thrust24THRUST_300001_SM_1000_NS12placeholders2_6E)
_ZN34_INTERNAL_4147554d_4_k_cu_b0a3dbbf6thrust24THRUST_300001_SM_1000_NS12placeholders2_6E:
	.zero		1
	.type		_ZN34_INTERNAL_4147554d_4_k_cu_b0a3dbbf4cuda3std3__45__cpo7crbeginE,@object
	.size		_ZN34_INTERNAL_4147554d_4_k_cu_b0a3dbbf4cuda3std3__45__cpo7crbeginE,(_ZN34_INTERNAL_4147554d_4_k_cu_b0a3dbbf4cuda3std6ranges3__45__cpo4nextE - _ZN34_INTERNAL_4147554d_4_k_cu_b0a3dbbf4cuda3std3__45__cpo7crbeginE)
_ZN34_INTERNAL_4147554d_4_k_cu_b0a3dbbf4cuda3std3__45__cpo7crbeginE:
	.zero		1
	.type		_ZN34_INTERNAL_4147554d_4_k_cu_b0a3dbbf4cuda3std6ranges3__45__cpo4nextE,@object
	.size		_ZN34_INTERNAL_4147554d_4_k_cu_b0a3dbbf4cuda3std6ranges3__45__cpo4nextE,(_ZN34_INTERNAL_4147554d_4_k_cu_b0a3dbbf4cuda3std6ranges3__45__cpo4swapE - _ZN34_INTERNAL_4147554d_4_k_cu_b0a3dbbf4cuda3std6ranges3__45__cpo4nextE)
_ZN34_INTERNAL_4147554d_4_k_cu_b0a3dbbf4cuda3std6ranges3__45__cpo4nextE:
	.zero		1
	.type		_ZN34_INTERNAL_4147554d_4_k_cu_b0a3dbbf4cuda3std6ranges3__45__cpo4swapE,@object
	.size		_ZN34_INTERNAL_4147554d_4_k_cu_b0a3dbbf4cuda3std6ranges3__45__cpo4swapE,(_ZN34_INTERNAL_4147554d_4_k_cu_b0a3dbbf6thrust24THRUST_300001_SM_1000_NS8cuda_cub10par_nosyncE - _ZN34_INTERNAL_4147554d_4_k_cu_b0a3dbbf4cuda3std6ranges3__45__cpo4swapE)
_ZN34_INTERNAL_4147554d_4_k_cu_b0a3dbbf4cuda3std6ranges3__45__cpo4swapE:
	.zero		1
	.type		_ZN34_INTERNAL_4147554d_4_k_cu_b0a3dbbf6thrust24THRUST_300001_SM_1000_NS8cuda_cub10par_nosyncE,@object
	.size		_ZN34_INTERNAL_4147554d_4_k_cu_b0a3dbbf6thrust24THRUST_300001_SM_1000_NS8cuda_cub10par_nosyncE,(_ZN34_INTERNAL_4147554d_4_k_cu_b0a3dbbf6thrust24THRUST_300001_SM_1000_NS3seqE - _ZN34_INTERNAL_4147554d_4_k_cu_b0a3dbbf6thrust24THRUST_300001_SM_1000_NS8cuda_cub10par_nosyncE)
_ZN34_INTERNAL_4147554d_4_k_cu_b0a3dbbf6thrust24THRUST_300001_SM_1000_NS8cuda_cub10par_nosyncE:
	.zero		1
	.type		_ZN34_INTERNAL_4147554d_4_k_cu_b0a3dbbf6thrust24THRUST_300001_SM_1000_NS3seqE,@object
	.size		_ZN34_INTERNAL_4147554d_4_k_cu_b0a3dbbf6thrust24THRUST_300001_SM_1000_NS3seqE,(_ZN34_INTERNAL_4147554d_4_k_cu_b0a3dbbf4cuda3std3__420unreachable_sentinelE - _ZN34_INTERNAL_4147554d_4_k_cu_b0a3dbbf6thrust24THRUST_300001_SM_1000_NS3seqE)
_ZN34_INTERNAL_4147554d_4_k_cu_b0a3dbbf6thrust24THRUST_300001_SM_1000_NS3seqE:
	.zero		1
	.type		_ZN34_INTERNAL_4147554d_4_k_cu_b0a3dbbf4cuda3std3__420unreachable_sentinelE,@object
	.size		_ZN34_INTERNAL_4147554d_4_k_cu_b0a3dbbf4cuda3std3__420unreachable_sentinelE,(_ZN34_INTERNAL_4147554d_4_k_cu_b0a3dbbf4cuda3std6ranges3__45__cpo5ssizeE - _ZN34_INTERNAL_4147554d_4_k_cu_b0a3dbbf4cuda3std3__420unreachable_sentinelE)
_ZN34_INTERNAL_4147554d_4_k_cu_b0a3dbbf4cuda3std3__420unreachable_sentinelE:
	.zero		1
	.type		_ZN34_INTERNAL_4147554d_4_k_cu_b0a3dbbf4cuda3std6ranges3__45__cpo5ssizeE,@object
	.size		_ZN34_INTERNAL_4147554d_4_k_cu_b0a3dbbf4cuda3std6ranges3__45__cpo5ssizeE,(_ZN34_INTERNAL_4147554d_4_k_cu_b0a3dbbf6thrust24THRUST_300001_SM_1000_NS12placeholders2_3E - _ZN34_INTERNAL_4147554d_4_k_cu_b0a3dbbf4cuda3std6ranges3__45__cpo5ssizeE)
_ZN34_INTERNAL_4147554d_4_k_cu_b0a3dbbf4cuda3std6ranges3__45__cpo5ssizeE:
	.zero		1
	.type		_ZN34_INTERNAL_4147554d_4_k_cu_b0a3dbbf6thrust24THRUST_300001_SM_1000_NS12placeholders2_3E,@object
	.size		_ZN34_INTERNAL_4147554d_4_k_cu_b0a3dbbf6thrust24THRUST_300001_SM_1000_NS12placeholders2_3E,(_ZN34_INTERNAL_4147554d_4_k_cu_b0a3dbbf4cuda3std3__45__cpo4cendE - _ZN34_INTERNAL_4147554d_4_k_cu_b0a3dbbf6thrust24THRUST_300001_SM_1000_NS12placeholders2_3E)
_ZN34_INTERNAL_4147554d_4_k_cu_b0a3dbbf6thrust24THRUST_300001_SM_1000_NS12placeholders2_3E:
	.zero		1
	.type		_ZN34_INTERNAL_4147554d_4_k_cu_b0a3dbbf4cuda3std3__45__cpo4cendE,@object
	.size		_ZN34_INTERNAL_4147554d_4_k_cu_b0a3dbbf4cuda3std3__45__cpo4cendE,(_ZN34_INTERNAL_4147554d_4_k_cu_b0a3dbbf4cuda3std6ranges3__45__cpo4cendE - _ZN34_INTERNAL_4147554d_4_k_cu_b0a3dbbf4cuda3std3__45__cpo4cendE)
_ZN34_INTERNAL_4147554d_4_k_cu_b0a3dbbf4cuda3std3__45__cpo4cendE:
	.zero		1
	.type		_ZN34_INTERNAL_4147554d_4_k_cu_b0a3dbbf4cuda3std6ranges3__45__cpo4cendE,@object
	.size		_ZN34_INTERNAL_4147554d_4_k_cu_b0a3dbbf4cuda3std6ranges3__45__cpo4cendE,(_ZN34_INTERNAL_4147554d_4_k_cu_b0a3dbbf6thrust24THRUST_300001_SM_1000_NS12placeholders2_7E - _ZN34_INTERNAL_4147554d_4_k_cu_b0a3dbbf4cuda3std6ranges3__45__cpo4cendE)
_ZN34_INTERNAL_4147554d_4_k_cu_b0a3dbbf4cuda3std6ranges3__45__cpo4cendE:
	.zero		1
	.type		_ZN34_INTERNAL_4147554d_4_k_cu_b0a3dbbf6thrust24THRUST_300001_SM_1000_NS12placeholders2_7E,@object
	.size		_ZN34_INTERNAL_4147554d_4_k_cu_b0a3dbbf6thrust24THRUST_300001_SM_1000_NS12placeholders2_7E,(_ZN34_INTERNAL_4147554d_4_k_cu_b0a3dbbf4cuda3std3__45__cpo5crendE - _ZN34_INTERNAL_4147554d_4_k_cu_b0a3dbbf6thrust24THRUST_300001_SM_1000_NS12placeholders2_7E)
_ZN34_INTERNAL_4147554d_4_k_cu_b0a3dbbf6thrust24THRUST_300001_SM_1000_NS12placeholders2_7E:
	.zero		1
	.type		_ZN34_INTERNAL_4147554d_4_k_cu_b0a3dbbf4cuda3std3__45__cpo5crendE,@object
	.size		_ZN34_INTERNAL_4147554d_4_k_cu_b0a3dbbf4cuda3std3__45__cpo5crendE,(_ZN34_INTERNAL_4147554d_4_k_cu_b0a3dbbf4cuda3std6ranges3__45__cpo4prevE - _ZN34_INTERNAL_4147554d_4_k_cu_b0a3dbbf4cuda3std3__45__cpo5crendE)
_ZN34_INTERNAL_4147554d_4_k_cu_b0a3dbbf4cuda3std3__45__cpo5crendE:
	.zero		1
	.type		_ZN34_INTERNAL_4147554d_4_k_cu_b0a3dbbf4cuda3std6ranges3__45__cpo4prevE,@object
	.size		_ZN34_INTERNAL_4147554d_4_k_cu_b0a3dbbf4cuda3std6ranges3__45__cpo4prevE,(_ZN34_INTERNAL_4147554d_4_k_cu_b0a3dbbf4cuda3std6ranges3__45__cpo9iter_moveE - _ZN34_INTERNAL_4147554d_4_k_cu_b0a3dbbf4cuda3std6ranges3__45__cpo4prevE)
_ZN34_INTERNAL_4147554d_4_k_cu_b0a3dbbf4cuda3std6ranges3__45__cpo4prevE:
	.zero		1
	.type		_ZN34_INTERNAL_4147554d_4_k_cu_b0a3dbbf4cuda3std6ranges3__45__cpo9iter_moveE,@object
	.size		_ZN34_INTERNAL_4147554d_4_k_cu_b0a3dbbf4cuda3std6ranges3__45__cpo9iter_moveE,(_ZN34_INTERNAL_4147554d_4_k_cu_b0a3dbbf6thrust24THRUST_300001_SM_1000_NS6system6detail10sequential3seqE - _ZN34_INTERNAL_4147554d_4_k_cu_b0a3dbbf4cuda3std6ranges3__45__cpo9iter_moveE)
_ZN34_INTERNAL_4147554d_4_k_cu_b0a3dbbf4cuda3std6ranges3__45__cpo9iter_moveE:
	.zero		1
	.type		_ZN34_INTERNAL_4147554d_4_k_cu_b0a3dbbf6thrust24THRUST_300001_SM_1000_NS6system6detail10sequential3seqE,@object
	.size		_ZN34_INTERNAL_4147554d_4_k_cu_b0a3dbbf6thrust24THRUST_300001_SM_1000_NS6system6detail10sequential3seqE,(_ZN34_INTERNAL_4147554d_4_k_cu_b0a3dbbf6thrust24THRUST_300001_SM_1000_NS12placeholders2_9E - _ZN34_INTERNAL_4147554d_4_k_cu_b0a3dbbf6thrust24THRUST_300001_SM_1000_NS6system6detail10sequential3seqE)
_ZN34_INTERNAL_4147554d_4_k_cu_b0a3dbbf6thrust24THRUST_300001_SM_1000_NS6system6detail10sequential3seqE:
	.zero		1
	.type		_ZN34_INTERNAL_4147554d_4_k_cu_b0a3dbbf6thrust24THRUST_300001_SM_1000_NS12placeholders2_9E,@object
	.size		_ZN34_INTERNAL_4147554d_4_k_cu_b0a3dbbf6thrust24THRUST_300001_SM_1000_NS12placeholders2_9E,(_ZN34_INTERNAL_4147554d_4_k_cu_b0a3dbbf4cuda3std3__419piecewise_constructE - _ZN34_INTERNAL_4147554d_4_k_cu_b0a3dbbf6thrust24THRUST_300001_SM_1000_NS12placeholders2_9E)
_ZN34_INTERNAL_4147554d_4_k_cu_b0a3dbbf6thrust24THRUST_300001_SM_1000_NS12placeholders2_9E:
	.zero		1
	.type		_ZN34_INTERNAL_4147554d_4_k_cu_b0a3dbbf4cuda3std3__419piecewise_constructE,@object
	.size		_ZN34_INTERNAL_4147554d_4_k_cu_b0a3dbbf4cuda3std3__419piecewise_constructE,(_ZN34_INTERNAL_4147554d_4_k_cu_b0a3dbbf4cuda3std6ranges3__45__cpo5cdataE - _ZN34_INTERNAL_4147554d_4_k_cu_b0a3dbbf4cuda3std3__419piecewise_constructE)
_ZN34_INTERNAL_4147554d_4_k_cu_b0a3dbbf4cuda3std3__419piecewise_constructE:
	.zero		1
	.type		_ZN34_INTERNAL_4147554d_4_k_cu_b0a3dbbf4cuda3std6ranges3__45__cpo5cdataE,@object
	.size		_ZN34_INTERNAL_4147554d_4_k_cu_b0a3dbbf4cuda3std6ranges3__45__cpo5cdataE,(_ZN34_INTERNAL_4147554d_4_k_cu_b0a3dbbf6thrust24THRUST_300001_SM_1000_NS12placeholders2_1E - _ZN34_INTERNAL_4147554d_4_k_cu_b0a3dbbf4cuda3std6ranges3__45__cpo5cdataE)
_ZN34_INTERNAL_4147554d_4_k_cu_b0a3dbbf4cuda3std6ranges3__45__cpo5cdataE:
	.zero		1
	.type		_ZN34_INTERNAL_4147554d_4_k_cu_b0a3dbbf6thrust24THRUST_300001_SM_1000_NS12placeholders2_1E,@object
	.size		_ZN34_INTERNAL_4147554d_4_k_cu_b0a3dbbf6thrust24THRUST_300001_SM_1000_NS12placeholders2_1E,(_ZN34_INTERNAL_4147554d_4_k_cu_b0a3dbbf4cuda3std3__45__cpo3endE - _ZN34_INTERNAL_4147554d_4_k_cu_b0a3dbbf6thrust24THRUST_300001_SM_1000_NS12placeholders2_1E)
_ZN34_INTERNAL_4147554d_4_k_cu_b0a3dbbf6thrust24THRUST_300001_SM_1000_NS12placeholders2_1E:
	.zero		1
	.type		_ZN34_INTERNAL_4147554d_4_k_cu_b0a3dbbf4cuda3std3__45__cpo3endE,@object
	.size		_ZN34_INTERNAL_4147554d_4_k_cu_b0a3dbbf4cuda3std3__45__cpo3endE,(_ZN34_INTERNAL_4147554d_4_k_cu_b0a3dbbf4cuda3std6ranges3__45__cpo3endE - _ZN34_INTERNAL_4147554d_4_k_cu_b0a3dbbf4cuda3std3__45__cpo3endE)
_ZN34_INTERNAL_4147554d_4_k_cu_b0a3dbbf4cuda3std3__45__cpo3endE:
	.zero		1
	.type		_ZN34_INTERNAL_4147554d_4_k_cu_b0a3dbbf4cuda3std6ranges3__45__cpo3endE,@object
	.size		_ZN34_INTERNAL_4147554d_4_k_cu_b0a3dbbf4cuda3std6ranges3__45__cpo3endE,(_ZN34_INTERNAL_4147554d_4_k_cu_b0a3dbbf6thrust24THRUST_300001_SM_1000_NS12placeholders2_5E - _ZN34_INTERNAL_4147554d_4_k_cu_b0a3dbbf4cuda3std6ranges3__45__cpo3endE)
_ZN34_INTERNAL_4147554d_4_k_cu_b0a3dbbf4cuda3std6ranges3__45__cpo3endE:
	.zero		1
	.type		_ZN34_INTERNAL_4147554d_4_k_cu_b0a3dbbf6thrust24THRUST_300001_SM_1000_NS12placeholders2_5E,@object
	.size		_ZN34_INTERNAL_4147554d_4_k_cu_b0a3dbbf6thrust24THRUST_300001_SM_1000_NS12placeholders2_5E,(_ZN34_INTERNAL_4147554d_4_k_cu_b0a3dbbf4cuda3std3__45__cpo4rendE - _ZN34_INTERNAL_4147554d_4_k_cu_b0a3dbbf6thrust24THRUST_300001_SM_1000_NS12placeholders2_5E)
_ZN34_INTERNAL_4147554d_4_k_cu_b0a3dbbf6thrust24THRUST_300001_SM_1000_NS12placeholders2_5E:
	.zero		1
	.type		_ZN34_INTERNAL_4147554d_4_k_cu_b0a3dbbf4cuda3std3__45__cpo4rendE,@object
	.size		_ZN34_INTERNAL_4147554d_4_k_cu_b0a3dbbf4cuda3std3__45__cpo4rendE,(_ZN34_INTERNAL_4147554d_4_k_cu_b0a3dbbf4cuda3std6ranges3__45__cpo9iter_swapE - _ZN34_INTERNAL_4147554d_4_k_cu_b0a3dbbf4cuda3std3__45__cpo4rendE)
_ZN34_INTERNAL_4147554d_4_k_cu_b0a3dbbf4cuda3std3__45__cpo4rendE:
	.zero		1
	.type		_ZN34_INTERNAL_4147554d_4_k_cu_b0a3dbbf4cuda3std6ranges3__45__cpo9iter_swapE,@object
	.size		_ZN34_INTERNAL_4147554d_4_k_cu_b0a3dbbf4cuda3std6ranges3__45__cpo9iter_swapE,(_ZN34_INTERNAL_4147554d_4_k_cu_b0a3dbbf4cuda3std3__48unexpectE - _ZN34_INTERNAL_4147554d_4_k_cu_b0a3dbbf4cuda3std6ranges3__45__cpo9iter_swapE)
_ZN34_INTERNAL_4147554d_4_k_cu_b0a3dbbf4cuda3std6ranges3__45__cpo9iter_swapE:
	.zero		1
	.type		_ZN34_INTERNAL_4147554d_4_k_cu_b0a3dbbf4cuda3std3__48unexpectE,@object
	.size		_ZN34_INTERNAL_4147554d_4_k_cu_b0a3dbbf4cuda3std3__48unexpectE,(_ZN34_INTERNAL_4147554d_4_k_cu_b0a3dbbf6thrust24THRUST_300001_SM_1000_NS8cuda_cub3parE - _ZN34_INTERNAL_4147554d_4_k_cu_b0a3dbbf4cuda3std3__48unexpectE)
_ZN34_INTERNAL_4147554d_4_k_cu_b0a3dbbf4cuda3std3__48unexpectE:
	.zero		1
	.type		_ZN34_INTERNAL_4147554d_4_k_cu_b0a3dbbf6thrust24THRUST_300001_SM_1000_NS8cuda_cub3parE,@object
	.size		_ZN34_INTERNAL_4147554d_4_k_cu_b0a3dbbf6thrust24THRUST_300001_SM_1000_NS8cuda_cub3parE,(.L_29 - _ZN34_INTERNAL_4147554d_4_k_cu_b0a3dbbf6thrust24THRUST_300001_SM_1000_NS8cuda_cub3parE)
_ZN34_INTERNAL_4147554d_4_k_cu_b0a3dbbf6thrust24THRUST_300001_SM_1000_NS8cuda_cub3parE:
	.zero		1
.L_29:


//--------------------- .nv.shared._ZN3cub18CUB_300001_SM_10006detail10radix_sort33DeviceRadixSortExclusiveSumKernelINS1_5radix10policy_hubIxNS0_8NullTypeEyE10Policy1000EyEEvPT0_ --------------------------
	.section	.nv.shared._ZN3cub18CUB_300001_SM_10006detail10radix_sort33DeviceRadixSortExclusiveSumKernelINS1_5radix10policy_hubIxNS0_8NullTypeEyE10Policy1000EyEEvPT0_,"aw",@nobits
	.sectionflags	@""
	.align	16
.nv.shared._ZN3cub18CUB_300001_SM_10006detail10radix_sort33DeviceRadixSortExclusiveSumKernelINS1_5radix10policy_hubIxNS0_8NullTypeEyE10Policy1000EyEEvPT0_:
	.zero		3360


//--------------------- .nv.shared._ZN3cub18CUB_300001_SM_10006detail10radix_sort30DeviceRadixSortHistogramKernelINS1_5radix10policy_hubIxNS0_8NullTypeEyE10Policy1000ELNS0_9SortOrderE0ExyNS1_21identity_decomposer_tEEEvPT2_PKT1_SB_iiT3_ --------------------------
	.section	.nv.shared._ZN3cub18CUB_300001_SM_10006detail10radix_sort30DeviceRadixSortHistogramKernelINS1_5radix10policy_hubIxNS0_8NullTypeEyE10Policy1000ELNS0_9SortOrderE0ExyNS1_21identity_decomposer_tEEEvPT2_PKT1_SB_iiT3_,"aw",@nobits
	.sectionflags	@""
	.align	4
.nv.shared._ZN3cub18CUB_300001_SM_10006detail10radix_sort30DeviceRadixSortHistogramKernelINS1_5radix10policy_hubIxNS0_8NullTypeEyE10Policy1000ELNS0_9SortOrderE0ExyNS1_21identity_decomposer_tEEEvPT2_PKT1_SB_iiT3_:
	.zero		9216


//--------------------- .nv.shared._ZN3cub18CUB_300001_SM_10006detail10radix_sort31DeviceRadixSortSingleTileKernelINS1_5radix10policy_hubIxNS0_8NullTypeEyE10Policy1000ELNS0_9SortOrderE0ExS6_yNS1_21identity_decomposer_tEEEvPKT1_PSB_PKT2_PSF_T3_iiT4_ --------------------------
	.section	.nv.shared._ZN3cub18CUB_300001_SM_10006detail10radix_sort31DeviceRadixSortSingleTileKernelINS1_5radix10policy_hubIxNS0_8NullTypeEyE10Policy1000ELNS0_9SortOrderE0ExS6_yNS1_21identity_decomposer_tEEEvPKT1_PSB_PKT2_PSF_T3_iiT4_,"aw",@nobits
	.sectionflags	@""
	.align	16
.nv.shared._ZN3cub18CUB_300001_SM_10006detail10radix_sort31DeviceRadixSortSingleTileKernelINS1_5radix10policy_hubIxNS0_8NullTypeEyE10Policy1000ELNS0_9SortOrderE0ExS6_yNS1_21identity_decomposer_tEEEvPKT1_PSB_PKT2_PSF_T3_iiT4_:
	.zero		34880


//--------------------- .nv.shared._ZN3cub18CUB_300001_SM_10006detail10radix_sort29DeviceRadixSortOnesweepKernelINS1_5radix10policy_hubIiNS0_8NullTypeEyE10Policy1000ELNS0_9SortOrderE0EiS6_yiiNS1_21identity_decomposer_tEEEvPT5_SC_PT3_PKSD_PT1_PKSH_PT2_PKSL_T4_iiT6_ --------------------------
	.section	.nv.shared._ZN3cub18CUB_300001_SM_10006detail10radix_sort29DeviceRadixSortOnesweepKernelINS1_5radix10policy_hubIiNS0_8NullTypeEyE10Policy1000ELNS0_9SortOrderE0EiS6_yiiNS1_21identity_decomposer_tEEEvPT5_SC_PT3_PKSD_PT1_PKSH_PT2_PKSL_T4_iiT6_,"aw",@nobits
	.sectionflags	@""
	.align	16
.nv.shared._ZN3cub18CUB_300001_SM_10006detail10radix_sort29DeviceRadixSortOnesweepKernelINS1_5radix10policy_hubIiNS0_8NullTypeEyE10Policy1000ELNS0_9SortOrderE0EiS6_yiiNS1_21identity_decomposer_tEEEvPT5_SC_PT3_PKSD_PT1_PKSH_PT2_PKSL_T4_iiT6_:
	.zero		32256


//--------------------- .nv.shared._ZN3cub18CUB_300001_SM_10006detail10radix_sort33DeviceRadixSortExclusiveSumKernelINS1_5radix10policy_hubIiNS0_8NullTypeEyE10Policy1000EyEEvPT0_ --------------------------
	.section	.nv.shared._ZN3cub18CUB_300001_SM_10006detail10radix_sort33DeviceRadixSortExclusiveSumKernelINS1_5radix10policy_hubIiNS0_8NullTypeEyE10Policy1000EyEEvPT0_,"aw",@nobits
	.sectionflags	@""
	.align	16
.nv.shared._ZN3cub18CUB_300001_SM_10006detail10radix_sort33DeviceRadixSortExclusiveSumKernelINS1_5radix10policy_hubIiNS0_8NullTypeEyE10Policy1000EyEEvPT0_:
	.zero		3360


//--------------------- .nv.shared._ZN3cub18CUB_300001_SM_10006detail10radix_sort30DeviceRadixSortHistogramKernelINS1_5radix10policy_hubIiNS0_8NullTypeEyE10Policy1000ELNS0_9SortOrderE0EiyNS1_21identity_decomposer_tEEEvPT2_PKT1_SB_iiT3_ --------------------------
	.section	.nv.shared._ZN3cub18CUB_300001_SM_10006detail10radix_sort30DeviceRadixSortHistogramKernelINS1_5radix10policy_hubIiNS0_8NullTypeEyE10Policy1000ELNS0_9SortOrderE0EiyNS1_21identity_decomposer_tEEEvPT2_PKT1_SB_iiT3_,"aw",@nobits
	.sectionflags	@""
	.align	4
.nv.shared._ZN3cub18CUB_300001_SM_10006detail10radix_sort30DeviceRadixSortHistogramKernelINS1_5radix10policy_hubIiNS0_8NullTypeEyE10Policy1000ELNS0_9SortOrderE0EiyNS1_21identity_decomposer_tEEEvPT2_PKT1_SB_iiT3_:
	.zero		5120


//--------------------- .nv.shared._ZN3cub18CUB_300001_SM_10006detail10radix_sort31DeviceRadixSortSingleTileKernelINS1_5radix10policy_hubIiNS0_8NullTypeEyE10Policy1000ELNS0_9SortOrderE0EiS6_yNS1_21identity_decomposer_tEEEvPKT1_PSB_PKT2_PSF_T3_iiT4_ --------------------------
	.section	.nv.shared._ZN3cub18CUB_300001_SM_10006detail10radix_sort31DeviceRadixSortSingleTileKernelINS1_5radix10policy_hubIiNS0_8NullTypeEyE10Policy1000ELNS0_9SortOrderE0EiS6_yNS1_21identity_decomposer_tEEEvPKT1_PSB_PKT2_PSF_T3_iiT4_,"aw",@nobits
	.sectionflags	@""
	.align	16
.nv.shared._ZN3cub18CUB_300001_SM_10006detail10radix_sort31DeviceRadixSortSingleTileKernelINS1_5radix10policy_hubIiNS0_8NullTypeEyE10Policy1000ELNS0_9SortOrderE0EiS6_yNS1_21identity_decomposer_tEEEvPKT1_PSB_PKT2_PSF_T3_iiT4_:
	.zero		34880


//--------------------- .nv.shared._Z17scatter_kernel_64PKyPyPKjiii --------------------------
	.section	.nv.shared._Z17scatter_kernel_64PKyPyPKjiii,"aw",@nobits
	.sectionflags	@""
	.align	8
.nv.shared._Z17scatter_kernel_64PKyPyPKjiii:
	.zero		4608


//--------------------- .nv.shared._Z14scatter_kernelPKjPjS0_iii --------------------------
	.section	.nv.shared._Z14scatter_kernelPKjPjS0_iii,"aw",@nobits
	.sectionflags	@""
	.align	4
.nv.shared._Z14scatter_kernelPKjPjS0_iii:
	.zero		3584


//--------------------- .nv.shared._Z19histogram_kernel_64PKyPjii --------------------------
	.section	.nv.shared._Z19histogram_kernel_64PKyPjii,"aw",@nobits
	.sectionflags	@""
	.align	4
.nv.shared._Z19histogram_kernel_64PKyPjii:
	.zero		1088


//--------------------- .nv.shared._Z16histogram_kernelPKjPjii --------------------------
	.section	.nv.shared._Z16histogram_kernelPKjPjii,"aw",@nobits
	.sectionflags	@""
	.align	4
.nv.shared._Z16histogram_kernelPKjPjii:
	.zero		1088


//--------------------- .nv.constant0._ZN3cub18CUB_300001_SM_10006detail10radix_sort29DeviceRadixSortOnesweepKernelINS1_5radix10policy_hubIxNS0_8NullTypeEyE10Policy1000ELNS0_9SortOrderE0ExS6_yiiNS1_21identity_decomposer_tEEEvPT5_SC_PT3_PKSD_PT1_PKSH_PT2_PKSL_T4_iiT6_ --------------------------
	.section	.nv.constant0._ZN3cub18CUB_300001_SM_10006detail10radix_sort29DeviceRadixSortOnesweepKernelINS1_5radix10policy_hubIxNS0_8NullTypeEyE10Policy1000ELNS0_9SortOrderE0ExS6_yiiNS1_21identity_decomposer_tEEEvPT5_SC_PT3_PKSD_PT1_PKSH_PT2_PKSL_T4_iiT6_,"a",@progbits
	.sectionflags	@""
	.align	4
.nv.constant0._ZN3cub18CUB_300001_SM_10006detail10radix_sort29DeviceRadixSortOnesweepKernelINS1_5radix10policy_hubIxNS0_8NullTypeEyE10Policy1000ELNS0_9SortOrderE0ExS6_yiiNS1_21identity_decomposer_tEEEvPT5_SC_PT3_PKSD_PT1_PKSH_PT2_PKSL_T4_iiT6_:
	.zero		973


//--------------------- .nv.constant0._ZN3cub18CUB_300001_SM_10006detail10radix_sort33DeviceRadixSortExclusiveSumKernelINS1_5radix10policy_hubIxNS0_8NullTypeEyE10Policy1000EyEEvPT0_ --------------------------
	.section	.nv.constant0._ZN3cub18CUB_300001_SM_10006detail10radix_sort33DeviceRadixSortExclusiveSumKernelINS1_5radix10policy_hubIxNS0_8NullTypeEyE10Policy1000EyEEvPT0_,"a",@progbits
	.sectionflags	@""
	.align	4
.nv.constant0._ZN3cub18CUB_300001_SM_10006detail10radix_sort33DeviceRadixSortExclusiveSumKernelINS1_5radix10policy_hubIxNS0_8NullTypeEyE10Policy1000EyEEvPT0_:
	.zero		904


//--------------------- .nv.constant0._ZN3cub18CUB_300001_SM_10006detail10radix_sort30DeviceRadixSortHistogramKernelINS1_5radix10policy_hubIxNS0_8NullTypeEyE10Policy1000ELNS0_9SortOrderE0ExyNS1_21identity_decomposer_tEEEvPT2_PKT1_SB_iiT3_ --------------------------
	.section	.nv.constant0._ZN3cub18CUB_300001_SM_10006detail10radix_sort30DeviceRadixSortHistogramKernelINS1_5radix10policy_hubIxNS0_8NullTypeEyE10Policy1000ELNS0_9SortOrderE0ExyNS1_21identity_decomposer_tEEEvPT2_PKT1_SB_iiT3_,"a",@progbits
	.sectionflags	@""
	.align	4
.nv.constant0._ZN3cub18CUB_300001_SM_10006detail10radix_sort30DeviceRadixSortHistogramKernelINS1_5radix10policy_hubIxNS0_8NullTypeEyE10Policy1000ELNS0_9SortOrderE0ExyNS1_21identity_decomposer_tEEEvPT2_PKT1_SB_iiT3_:
	.zero		929


//--------------------- .nv.constant0._ZN3cub18CUB_300001_SM_10006detail10radix_sort31DeviceRadixSortSingleTileKernelINS1_5radix10policy_hubIxNS0_8NullTypeEyE10Policy1000ELNS0_9SortOrderE0ExS6_yNS1_21identity_decomposer_tEEEvPKT1_PSB_PKT2_PSF_T3_iiT4_ --------------------------
	.section	.nv.constant0._ZN3cub18CUB_300001_SM_10006detail10radix_sort31DeviceRadixSortSingleTileKernelINS1_5radix10policy_hubIxNS0_8NullTypeEyE10Policy1000ELNS0_9SortOrderE0ExS6_yNS1_21identity_decomposer_tEEEvPKT1_PSB_PKT2_PSF_T3_iiT4_,"a",@progbits
	.sectionflags	@""
	.align	4
.nv.constant0._ZN3cub18CUB_300001_SM_10006detail10radix_sort31DeviceRadixSortSingleTileKernelINS1_5radix10policy_hubIxNS0_8NullTypeEyE10Policy1000ELNS0_9SortOrderE0ExS6_yNS1_21identity_decomposer_tEEEvPKT1_PSB_PKT2_PSF_T3_iiT4_:
	.zero		945


//--------------------- .nv.constant0._ZN3cub18CUB_300001_SM_10006detail10radix_sort29DeviceRadixSortOnesweepKernelINS1_5radix10policy_hubIiNS0_8NullTypeEyE10Policy1000ELNS0_9SortOrderE0EiS6_yiiNS1_21identity_decomposer_tEEEvPT5_SC_PT3_PKSD_PT1_PKSH_PT2_PKSL_T4_iiT6_ --------------------------
	.section	.nv.constant0._ZN3cub18CUB_300001_SM_10006detail10radix_sort29DeviceRadixSortOnesweepKernelINS1_5radix10policy_hubIiNS0_8NullTypeEyE10Policy1000ELNS0_9SortOrderE0EiS6_yiiNS1_21identity_decomposer_tEEEvPT5_SC_PT3_PKSD_PT1_PKSH_PT2_PKSL_T4_iiT6_,"a",@progbits
	.sectionflags	@""
	.align	4
.nv.constant0._ZN3cub18CUB_300001_SM_10006detail10radix_sort29DeviceRadixSortOnesweepKernelINS1_5radix10policy_hubIiNS0_8NullTypeEyE10Policy1000ELNS0_9SortOrderE0EiS6_yiiNS1_21identity_decomposer_tEEEvPT5_SC_PT3_PKSD_PT1_PKSH_PT2_PKSL_T4_iiT6_:
	.zero		973


//--------------------- .nv.constant0._ZN3cub18CUB_300001_SM_10006detail10radix_sort33DeviceRadixSortExclusiveSumKernelINS1_5radix10policy_hubIiNS0_8NullTypeEyE10Policy1000EyEEvPT0_ --------------------------
	.section	.nv.constant0._ZN3cub18CUB_300001_SM_10006detail10radix_sort33DeviceRadixSortExclusiveSumKernelINS1_5radix10policy_hubIiNS0_8NullTypeEyE10Policy1000EyEEvPT0_,"a",@progbits
	.sectionflags	@""
	.align	4
.nv.constant0._ZN3cub18CUB_300001_SM_10006detail10radix_sort33DeviceRadixSortExclusiveSumKernelINS1_5radix10policy_hubIiNS0_8NullTypeEyE10Policy1000EyEEvPT0_:
	.zero		904


//--------------------- .nv.constant0._ZN3cub18CUB_300001_SM_10006detail10radix_sort30DeviceRadixSortHistogramKernelINS1_5radix10policy_hubIiNS0_8NullTypeEyE10Policy1000ELNS0_9SortOrderE0EiyNS1_21identity_decomposer_tEEEvPT2_PKT1_SB_iiT3_ --------------------------
	.section	.nv.constant0._ZN3cub18CUB_300001_SM_10006detail10radix_sort30DeviceRadixSortHistogramKernelINS1_5radix10policy_hubIiNS0_8NullTypeEyE10Policy1000ELNS0_9SortOrderE0EiyNS1_21identity_decomposer_tEEEvPT2_PKT1_SB_iiT3_,"a",@progbits
	.sectionflags	@""
	.align	4
.nv.constant0._ZN3cub18CUB_300001_SM_10006detail10radix_sort30DeviceRadixSortHistogramKernelINS1_5radix10policy_hubIiNS0_8NullTypeEyE10Policy1000ELNS0_9SortOrderE0EiyNS1_21identity_decomposer_tEEEvPT2_PKT1_SB_iiT3_:
	.zero		929


//--------------------- .nv.constant0._ZN3cub18CUB_300001_SM_10006detail10radix_sort31DeviceRadixSortSingleTileKernelINS1_5radix10policy_hubIiNS0_8NullTypeEyE10Policy1000ELNS0_9SortOrderE0EiS6_yNS1_21identity_decomposer_tEEEvPKT1_PSB_PKT2_PSF_T3_iiT4_ --------------------------
	.section	.nv.constant0._ZN3cub18CUB_300001_SM_10006detail10radix_sort31DeviceRadixSortSingleTileKernelINS1_5radix10policy_hubIiNS0_8NullTypeEyE10Policy1000ELNS0_9SortOrderE0EiS6_yNS1_21identity_decomposer_tEEEvPKT1_PSB_PKT2_PSF_T3_iiT4_,"a",@progbits
	.sectionflags	@""
	.align	4
.nv.constant0._ZN3cub18CUB_300001_SM_10006detail10radix_sort31DeviceRadixSortSingleTileKernelINS1_5radix10policy_hubIiNS0_8NullTypeEyE10Policy1000ELNS0_9SortOrderE0EiS6_yNS1_21identity_decomposer_tEEEvPKT1_PSB_PKT2_PSF_T3_iiT4_:
	.zero		945


//--------------------- .nv.constant0._ZN3cub18CUB_300001_SM_10006detail11EmptyKernelIvEEvv --------------------------
	.section	.nv.constant0._ZN3cub18CUB_300001_SM_10006detail11EmptyKernelIvEEvv,"a",@progbits
	.sectionflags	@""
	.align	4
.nv.constant0._ZN3cub18CUB_300001_SM_10006detail11EmptyKernelIvEEvv:
	.zero		896


//--------------------- .nv.constant0._Z23flip_sign_bit_kernel_64Pyi --------------------------
	.section	.nv.constant0._Z23flip_sign_bit_kernel_64Pyi,"a",@progbits
	.sectionflags	@""
	.align	4
.nv.constant0._Z23flip_sign_bit_kernel_64Pyi:
	.zero		908


//--------------------- .nv.constant0._Z20flip_sign_bit_kernelPji --------------------------
	.section	.nv.constant0._Z20flip_sign_bit_kernelPji,"a",@progbits
	.sectionflags	@""
	.align	4
.nv.constant0._Z20flip_sign_bit_kernelPji:
	.zero		908


//--------------------- .nv.constant0._Z17scatter_kernel_64PKyPyPKjiii --------------------------
	.section	.nv.constant0._Z17scatter_kernel_64PKyPyPKjiii,"a",@progbits
	.sectionflags	@""
	.align	4
.nv.constant0._Z17scatter_kernel_64PKyPyPKjiii:
	.zero		932


//--------------------- .nv.constant0._Z14scatter_kernelPKjPjS0_iii --------------------------
	.section	.nv.constant0._Z14scatter_kernelPKjPjS0_iii,"a",@progbits
	.sectionflags	@""
	.align	4
.nv.constant0._Z14scatter_kernelPKjPjS0_iii:
	.zero		932


//--------------------- .nv.constant0._Z27prefix_sum_kernel_optimizedPjS_i --------------------------
	.section	.nv.constant0._Z27prefix_sum_kernel_optimizedPjS_i,"a",@progbits
	.sectionflags	@""
	.align	4
.nv.constant0._Z27prefix_sum_kernel_optimizedPjS_i:
	.zero		916


//--------------------- .nv.constant0._Z17prefix_sum_kernelPjS_i --------------------------
	.section	.nv.constant0._Z17prefix_sum_kernelPjS_i,"a",@progbits
	.sectionflags	@""
	.align	4
.nv.constant0._Z17prefix_sum_kernelPjS_i:
	.zero		916


//--------------------- .nv.constant0._Z19histogram_kernel_64PKyPjii --------------------------
	.section	.nv.constant0._Z19histogram_kernel_64PKyPjii,"a",@progbits
	.sectionflags	@""
	.align	4
.nv.constant0._Z19histogram_kernel_64PKyPjii:
	.zero		920


//--------------------- .nv.constant0._Z16histogram_kernelPKjPjii --------------------------
	.section	.nv.constant0._Z16histogram_kernelPKjPjii,"a",@progbits
	.sectionflags	@""
	.align	4
.nv.constant0._Z16histogram_kernelPKjPjii:
	.zero		920


//--------------------- SYMBOLS --------------------------

	.type		.nv.reservedSmem.offset0,@object
	.size		.nv.reservedSmem.offset0,0x4
	.type		.nv.reservedSmem.cap,@object
	.size		.nv.reservedSmem.cap,0x4
